def matmul_kernel(
    a_ptr,
    b_ptr,
    c_ptr,
    M,
    N,
    K,
    stride_am,
    stride_ak,
    stride_bk,
    stride_bn,
    stride_cm,
    stride_cn,
    BLOCK_M: tl.constexpr,
    BLOCK_N: tl.constexpr,
    BLOCK_K: tl.constexpr,
    GROUP_M: tl.constexpr,
):
    pid = tl.program_id(axis=0)
    num_pid_m = tl.cdiv(M, BLOCK_M)
    num_pid_n = tl.cdiv(N, BLOCK_N)
    num_pid_in_group = GROUP_M * num_pid_n
    group_id = pid // num_pid_in_group
    first_pid_m = group_id * GROUP_M
    group_size_m = min(num_pid_m - first_pid_m, GROUP_M)
    pid_m = first_pid_m + ((pid % num_pid_in_group) % group_size_m)
    pid_n = (pid % num_pid_in_group) // group_size_m

    offs_am = (pid_m * BLOCK_M + tl.arange(0, BLOCK_M)) % M
    offs_bn = (pid_n * BLOCK_N + tl.arange(0, BLOCK_N)) % N
    offs_k = tl.arange(0, BLOCK_K)
    a_ptrs = a_ptr + offs_am[:, None] * stride_am + offs_k[None, :] * stride_ak
    b_ptrs = b_ptr + offs_k[:, None] * stride_bk + offs_bn[None, :] * stride_bn

    acc = tl.zeros((BLOCK_M, BLOCK_N), dtype=tl.float32)
    for kk in range(0, tl.cdiv(K, BLOCK_K)):
        a = tl.load(a_ptrs, mask=offs_k[None, :] < K - kk * BLOCK_K, other=0.0)
        b = tl.load(b_ptrs, mask=offs_k[:, None] < K - kk * BLOCK_K, other=0.0)
        acc = tl.dot(a, b, acc)
        a_ptrs += BLOCK_K * stride_ak
        b_ptrs += BLOCK_K * stride_bk

    c = acc.to(c_ptr.dtype.element_ty)
    offs_cm = pid_m * BLOCK_M + tl.arange(0, BLOCK_M)
    offs_cn = pid_n * BLOCK_N + tl.arange(0, BLOCK_N)
    c_ptrs = c_ptr + offs_cm[:, None] * stride_cm + offs_cn[None, :] * stride_cn
    mask = (offs_cm[:, None] < M) & (offs_cn[None, :] < N)
    tl.store(c_ptrs, c, mask=mask)

# config = {"BLOCK_K": 64, "BLOCK_M": 128, "BLOCK_N": 512, "GROUP_M": 8, "arch": "sm_100", "dtype": "fp8e5m2", "num_ctas": 1, "num_stages": 3, "num_warps": 8}
# arch = sm_100


// ===== COMPILED SASS (sm_100a) =====

	.target	sm_100a

	.elftype	@"ET_EXEC"


//--------------------- .note.nv.tkinfo           --------------------------
	.section	.note.nv.tkinfo,"",@"SHT_NOTE"
	.sectionflags	@"SHF_NOTE_NV_TKINFO"
	.tkinfo
        /*0018*/ 	.word	0x00000081
        /*0030*/ 	.string	""
        /*0030*/ 	.string	"ptxas-blackwell"
        /*0030*/ 	.string	"Cuda compilation tools, release 12.9, V12.9.86"
        /*0030*/ 	.string	"Build cuda_12.9.r12.9/compiler.36037853_0"
        /*0030*/ 	.string	"-v  -suppress-debug-info  -lineinfo  -arch sm_100a "



//--------------------- .note.nv.cuver            --------------------------
	.section	.note.nv.cuver,"",@"SHT_NOTE"
	.sectionflags	@"SHF_NOTE_NV_CUVER"
        /*0018*/ 	.short	0x0001
        /*001a*/ 	.short	0x0064
        /*001c*/ 	.short	0x0001
        /*001e*/ 	.short	0x0000
        /*0020*/ 	.short	0x0001
        /*0022*/ 	.short	0x0000


//--------------------- .nv.info                  --------------------------
	.section	.nv.info,"",@"SHT_CUDA_INFO"
	.align	4


	//----- nvinfo : EIATTR_REGCOUNT
	.align		4
        /*0000*/ 	.byte	0x04, 0x2f
        /*0002*/ 	.short	(.L_4 - .L_3)
	.align		4
.L_3:
        /*0004*/ 	.word	index@(matmul_kernel)
        /*0008*/ 	.word	0x000000ff


	//----- nvinfo : EIATTR_FRAME_SIZE
	.align		4
.L_4:
        /*000c*/ 	.byte	0x04, 0x11
        /*000e*/ 	.short	(.L_6 - .L_5)
	.align		4
.L_5:
        /*0010*/ 	.word	index@($__internal_2_$__cuda_sm10x_tcgen05_guardrail_trap_unallocated_columns_being_dealloced)
        /*0014*/ 	.word	0x00000270


	//----- nvinfo : EIATTR_FRAME_SIZE
	.align		4
.L_6:
        /*0018*/ 	.byte	0x04, 0x11
        /*001a*/ 	.short	(.L_8 - .L_7)
	.align		4
.L_7:
        /*001c*/ 	.word	index@($__internal_1_$__cuda_sm10x_tcgen05_guardrail_trap_phase_invalid_during_alloc)
        /*0020*/ 	.word	0x00000270


	//----- nvinfo : EIATTR_FRAME_SIZE
	.align		4
.L_8:
        /*0024*/ 	.byte	0x04, 0x11
        /*0026*/ 	.short	(.L_10 - .L_9)
	.align		4
.L_9:
        /*0028*/ 	.word	index@($__internal_0_$__cuda_sm10x_tcgen05_guardrail_trap_col_being_dealloced_not_returned_by_alloc)
        /*002c*/ 	.word	0x00000270


	//----- nvinfo : EIATTR_FRAME_SIZE
	.align		4
.L_10:
        /*0030*/ 	.byte	0x04, 0x11
        /*0032*/ 	.short	(.L_12 - .L_11)
	.align		4
.L_11:
        /*0034*/ 	.word	index@(matmul_kernel)
        /*0038*/ 	.word	0x00000270


	//----- nvinfo : EIATTR_MIN_STACK_SIZE
	.align		4
.L_12:
        /*003c*/ 	.byte	0x04, 0x12
        /*003e*/ 	.short	(.L_14 - .L_13)
	.align		4
.L_13:
        /*0040*/ 	.word	index@(matmul_kernel)
        /*0044*/ 	.word	0x00000270
.L_14:


//--------------------- .nv.info.matmul_kernel    --------------------------
	.section	.nv.info.matmul_kernel,"",@"SHT_CUDA_INFO"
	.sectionflags	@""
	.align	4


	//----- nvinfo : EIATTR_CUDA_API_VERSION
	.align		4
        /*0000*/ 	.byte	0x04, 0x37
        /*0002*/ 	.short	(.L_16 - .L_15)
.L_15:
        /*0004*/ 	.word	0x00000081


	//----- nvinfo : EIATTR_KPARAM_INFO
	.align		4
.L_16:
        /*0008*/ 	.byte	0x04, 0x17
        /*000a*/ 	.short	(.L_18 - .L_17)
.L_17:
        /*000c*/ 	.word	0x00000000
        /*0010*/ 	.short	0x000d
        /*0012*/ 	.short	0x0048
        /*0014*/ 	.byte	0x00, 0xf4, 0x21, 0x00


	//----- nvinfo : EIATTR_KPARAM_INFO
	.align		4
.L_18:
        /*0018*/ 	.byte	0x04, 0x17
        /*001a*/ 	.short	(.L_20 - .L_19)
.L_19:
        /*001c*/ 	.word	0x00000000
        /*0020*/ 	.short	0x000c
        /*0022*/ 	.short	0x0040
        /*0024*/ 	.byte	0x00, 0xf4, 0x21, 0x00


	//----- nvinfo : EIATTR_KPARAM_INFO
	.align		4
.L_20:
        /*0028*/ 	.byte	0x04, 0x17
        /*002a*/ 	.short	(.L_22 - .L_21)
.L_21:
        /*002c*/ 	.word	0x00000000
        /*0030*/ 	.short	0x000b
        /*0032*/ 	.short	0x0038
        /*0034*/ 	.byte	0x00, 0xf0, 0x11, 0x00


	//----- nvinfo : EIATTR_KPARAM_INFO
	.align		4
.L_22:
        /*0038*/ 	.byte	0x04, 0x17
        /*003a*/ 	.short	(.L_24 - .L_23)
.L_23:
        /*003c*/ 	.word	0x00000000
        /*0040*/ 	.short	0x000a
        /*0042*/ 	.short	0x0034
        /*0044*/ 	.byte	0x00, 0xf0, 0x11, 0x00


	//----- nvinfo : EIATTR_KPARAM_INFO
	.align		4
.L_24:
        /*0048*/ 	.byte	0x04, 0x17
        /*004a*/ 	.short	(.L_26 - .L_25)
.L_25:
        /*004c*/ 	.word	0x00000000
        /*0050*/ 	.short	0x0009
        /*0052*/ 	.short	0x0030
        /*0054*/ 	.byte	0x00, 0xf0, 0x11, 0x00


	//----- nvinfo : EIATTR_KPARAM_INFO
	.align		4
.L_26:
        /*0058*/ 	.byte	0x04, 0x17
        /*005a*/ 	.short	(.L_28 - .L_27)
.L_27:
        /*005c*/ 	.word	0x00000000
        /*0060*/ 	.short	0x0008
        /*0062*/ 	.short	0x002c
        /*0064*/ 	.byte	0x00, 0xf0, 0x11, 0x00


	//----- nvinfo : EIATTR_KPARAM_INFO
	.align		4
.L_28:
        /*0068*/ 	.byte	0x04, 0x17
        /*006a*/ 	.short	(.L_30 - .L_29)
.L_29:
        /*006c*/ 	.word	0x00000000
        /*0070*/ 	.short	0x0007
        /*0072*/ 	.short	0x0028
        /*0074*/ 	.byte	0x00, 0xf0, 0x11, 0x00


	//----- nvinfo : EIATTR_KPARAM_INFO
	.align		4
.L_30:
        /*0078*/ 	.byte	0x04, 0x17
        /*007a*/ 	.short	(.L_32 - .L_31)
.L_31:
        /*007c*/ 	.word	0x00000000
        /*0080*/ 	.short	0x0006
        /*0082*/ 	.short	0x0024
        /*0084*/ 	.byte	0x00, 0xf0, 0x11, 0x00


	//----- nvinfo : EIATTR_KPARAM_INFO
	.align		4
.L_32:
        /*0088*/ 	.byte	0x04, 0x17
        /*008a*/ 	.short	(.L_34 - .L_33)
.L_33:
        /*008c*/ 	.word	0x00000000
        /*0090*/ 	.short	0x0005
        /*0092*/ 	.short	0x0020
        /*0094*/ 	.byte	0x00, 0xf0, 0x11, 0x00


	//----- nvinfo : EIATTR_KPARAM_INFO
	.align		4
.L_34:
        /*0098*/ 	.byte	0x04, 0x17
        /*009a*/ 	.short	(.L_36 - .L_35)
.L_35:
        /*009c*/ 	.word	0x00000000
        /*00a0*/ 	.short	0x0004
        /*00a2*/ 	.short	0x001c
        /*00a4*/ 	.byte	0x00, 0xf0, 0x11, 0x00


	//----- nvinfo : EIATTR_KPARAM_INFO
	.align		4
.L_36:
        /*00a8*/ 	.byte	0x04, 0x17
        /*00aa*/ 	.short	(.L_38 - .L_37)
.L_37:
        /*00ac*/ 	.word	0x00000000
        /*00b0*/ 	.short	0x0003
        /*00b2*/ 	.short	0x0018
        /*00b4*/ 	.byte	0x00, 0xf0, 0x11, 0x00


	//----- nvinfo : EIATTR_KPARAM_INFO
	.align		4
.L_38:
        /*00b8*/ 	.byte	0x04, 0x17
        /*00ba*/ 	.short	(.L_40 - .L_39)
.L_39:
        /*00bc*/ 	.word	0x00000000
        /*00c0*/ 	.short	0x0002
        /*00c2*/ 	.short	0x0010
        /*00c4*/ 	.byte	0x00, 0xf4, 0x21, 0x00


	//----- nvinfo : EIATTR_KPARAM_INFO
	.align		4
.L_40:
        /*00c8*/ 	.byte	0x04, 0x17
        /*00ca*/ 	.short	(.L_42 - .L_41)
.L_41:
        /*00cc*/ 	.word	0x00000000
        /*00d0*/ 	.short	0x0001
        /*00d2*/ 	.short	0x0008
        /*00d4*/ 	.byte	0x00, 0xf4, 0x21, 0x00


	//----- nvinfo : EIATTR_KPARAM_INFO
	.align		4
.L_42:
        /*00d8*/ 	.byte	0x04, 0x17
        /*00da*/ 	.short	(.L_44 - .L_43)
.L_43:
        /*00dc*/ 	.word	0x00000000
        /*00e0*/ 	.short	0x0000
        /*00e2*/ 	.short	0x0000
        /*00e4*/ 	.byte	0x00, 0xf4, 0x21, 0x00


	//----- nvinfo : EIATTR_AT_ENTRY_FRAGMENTS
	.align		4
.L_44:
        /*00e8*/ 	.byte	0x04, 0x4f
        /*00ea*/ 	.short	(.L_46 - .L_45)


	//   ....[0]....
.L_45:
        /*00ec*/ 	.word	0x00000004


	//----- nvinfo : EIATTR_RESERVED_SMEM_USED
	.align		4
.L_46:
        /*00f0*/ 	.byte	0x01, 0x41
	.zero		2


	//----- nvinfo : EIATTR_SPARSE_MMA_MASK
	.align		4
        /*00f4*/ 	.byte	0x03, 0x50
        /*00f6*/ 	.short	0x0000


	//----- nvinfo : EIATTR_TCGEN05_1CTA_USED
	.align		4
        /*00f8*/ 	.byte	0x01, 0x51
	.zero		2


	//----- nvinfo : EIATTR_MAXREG_COUNT
	.align		4
        /*00fc*/ 	.byte	0x03, 0x1b
        /*00fe*/ 	.short	0x00ff


	//----- nvinfo : EIATTR_NUM_BARRIERS
	.align		4
        /*0100*/ 	.byte	0x02, 0x4c
        /*0102*/ 	.byte	0x01
	.zero		1


	//----- nvinfo : EIATTR_ANNOTATIONS
	.align		4
        /*0104*/ 	.byte	0x04, 0x55
        /*0106*/ 	.short	(.L_48 - .L_47)


	//   ....[0]....
.L_47:
        /*0108*/ 	.word	0x00000001
        /*010c*/ 	.byte	0xd0, 0x09, 0x00, 0x00, 0x01, 0x00, 0x00, 0x00, 0x40, 0x0a, 0x00, 0x00, 0x01, 0x00, 0x00, 0x00
        /* <DEDUP_REMOVED lines=272> */
        /*121c*/ 	.byte	0x80, 0x49, 0x01, 0x00


	//----- nvinfo : EIATTR_INT_WARP_WIDE_INSTR_OFFSETS
	.align		4
.L_48:
        /*1220*/ 	.byte	0x04, 0x31
        /*1222*/ 	.short	(.L_50 - .L_49)


	//   ....[0]....
.L_49:
        /*1224*/ 	.word	0x00000e00


	//   ....[1]....
        /*1228*/ 	.word	0x00000e20


	//   ....[2]....
        /*122c*/ 	.word	0x00008820


	//   ....[3]....
        /*1230*/ 	.word	0x0001fb70


	//   ....[4]....
        /*1234*/ 	.word	0x0001fbc0


	//----- nvinfo : EIATTR_COOP_GROUP_MASK_REGIDS
	.align		4
.L_50:
        /*1238*/ 	.byte	0x04, 0x29
        /*123a*/ 	.short	(.L_52 - .L_51)


	//   ....[0]....
.L_51:
        /*123c*/ 	.word	0xffffffff


	//   ....[1]....
        /*1240*/ 	.word	0xffffffff


	//   ....[2]....
        /*1244*/ 	.word	0xffffffff


	//   ....[3]....
        /*1248*/ 	.word	0xffffffff


	//----- nvinfo : EIATTR_COOP_GROUP_INSTR_OFFSETS
	.align		4
.L_52:
        /*124c*/ 	.byte	0x04, 0x28
        /*124e*/ 	.short	(.L_54 - .L_53)


	//   ....[0]....
.L_53:
        /*1250*/ 	.word	0x00000080


	//   ....[1]....
        /*1254*/ 	.word	0x00000340


	//   ....[2]....
        /*1258*/ 	.word	0x0001fa00


	//   ....[3]....
        /*125c*/ 	.word	0x0001fc70


	//----- nvinfo : EIATTR_VRC_CTA_INIT_COUNT
	.align		4
.L_54:
        /*1260*/ 	.byte	0x02, 0x4a
        /*1262*/ 	.byte	0x80
	.zero		1


	//----- nvinfo : EIATTR_MBARRIER_INSTR_OFFSETS
	.align		4
        /*1264*/ 	.byte	0x04, 0x39
        /*1266*/ 	.short	(.L_56 - .L_55)


	//   ....[0]....
.L_55:
        /*1268*/ 	.word	0x00000f80
        /*126c*/ 	.word	0x000000ff
        /*1270*/ 	.word	0x00000000
        /*1274*/ 	.short	0x0100
        /*1276*/ 	.byte	0x0b
	.zero		1


	//   ....[1]....
        /*1278*/ 	.word	0x00008880
        /*127c*/ 	.word	0x000000ff
        /*1280*/ 	.word	0x00014008
        /*1284*/ 	.short	0x0100
        /*1286*/ 	.byte	0x09
	.zero		1


	//   ....[2]....
        /*1288*/ 	.word	0x0000fe70
        /*128c*/ 	.word	0x000000ff
        /*1290*/ 	.word	0x00000000
        /*1294*/ 	.short	0x010a
        /*1296*/ 	.byte	0x0b
	.zero		1


	//   ....[3]....
        /*1298*/ 	.word	0x00014940
        /*129c*/ 	.word	0x000000ff
        /*12a0*/ 	.word	0x00000000
        /*12a4*/ 	.short	0x010a
        /*12a6*/ 	.byte	0x0b
	.zero		1


	//   ....[4]....
        /*12a8*/ 	.word	0x000149f0
        /*12ac*/ 	.word	0x000000ff
        /*12b0*/ 	.word	0x00014000
        /*12b4*/ 	.short	0x0108
        /*12b6*/ 	.byte	0x09
	.zero		1


	//   ....[5]....
        /*12b8*/ 	.word	0x00014a30
        /*12bc*/ 	.word	0x000000ff
        /*12c0*/ 	.word	0x00014008
        /*12c4*/ 	.short	0x0108
        /*12c6*/ 	.byte	0x09
	.zero		1


	//   ....[6]....
        /*12c8*/ 	.word	0x0001fc90
        /*12cc*/ 	.word	0x000000ff
        /*12d0*/ 	.word	0x00000000
        /*12d4*/ 	.short	0x010a
        /*12d6*/ 	.byte	0x0b
	.zero		1


	//   ....[7]....
        /*12d8*/ 	.word	0x0001fcc0
        /*12dc*/ 	.word	0x000000ff
        /*12e0*/ 	.word	0x00000000
        /*12e4*/ 	.short	0x010a
        /*12e6*/ 	.byte	0x0b
	.zero		1


	//----- nvinfo : EIATTR_NUM_MBARRIERS
	.align		4
.L_56:
        /*12e8*/ 	.byte	0x03, 0x38
        /*12ea*/ 	.short	0x0002


	//----- nvinfo : EIATTR_EXIT_INSTR_OFFSETS
	.align		4
        /*12ec*/ 	.byte	0x04, 0x1c
        /*12ee*/ 	.short	(.L_58 - .L_57)


	//   ....[0]....
.L_57:
        /*12f0*/ 	.word	0x0001fc80


	//----- nvinfo : EIATTR_REQNTID
	.align		4
.L_58:
        /*12f4*/ 	.byte	0x04, 0x10
        /*12f6*/ 	.short	(.L_60 - .L_59)
.L_59:
        /*12f8*/ 	.word	0x00000100
        /*12fc*/ 	.word	0x00000001
        /*1300*/ 	.word	0x00000001


	//----- nvinfo : EIATTR_CRS_STACK_SIZE
	.align		4
.L_60:
        /*1304*/ 	.byte	0x04, 0x1e
        /*1306*/ 	.short	(.L_62 - .L_61)
.L_61:
        /*1308*/ 	.word	0x00000000


	//----- nvinfo : EIATTR_CBANK_PARAM_SIZE
	.align		4
.L_62:
        /*130c*/ 	.byte	0x03, 0x19
        /*130e*/ 	.short	0x0050


	//----- nvinfo : EIATTR_PARAM_CBANK
	.align		4
        /*1310*/ 	.byte	0x04, 0x0a
        /*1312*/ 	.short	(.L_64 - .L_63)
	.align		4
.L_63:
        /*1314*/ 	.word	index@(.nv.constant0.matmul_kernel)
        /*1318*/ 	.short	0x0380
        /*131a*/ 	.short	0x0050


	//----- nvinfo : EIATTR_SW_WAR
	.align		4
.L_64:
        /*131c*/ 	.byte	0x04, 0x36
        /*131e*/ 	.short	(.L_66 - .L_65)
.L_65:
        /*1320*/ 	.word	0x00000008
.L_66:


//--------------------- .nv.compat                --------------------------
	.section	.nv.compat,"",@"SHT_CUDA_COMPAT_INFO"
	.align	4
        /*0000*/ 	.byte	0x02, 0x02, 0x02, 0x00, 0x02, 0x05, 0x05, 0x00, 0x02, 0x03, 0x00, 0x00, 0x02, 0x06, 0x01, 0x00


//--------------------- .nv.callgraph             --------------------------
	.section	.nv.callgraph,"",@"SHT_CUDA_CALLGRAPH"
	.align	4
	.sectionentsize	8
	.align		4
        /*0000*/ 	.word	0x00000000
	.align		4
        /*0004*/ 	.word	0xffffffff
	.align		4
        /*0008*/ 	.word	0x00000000
	.align		4
        /*000c*/ 	.word	0xfffffffe
	.align		4
        /*0010*/ 	.word	0x00000000
	.align		4
        /*0014*/ 	.word	0xfffffffd
	.align		4
        /*0018*/ 	.word	0x00000000
	.align		4
        /*001c*/ 	.word	0xfffffffc


//--------------------- .text.matmul_kernel       --------------------------
	.section	.text.matmul_kernel,"ax",@progbits
	.align	128
        .global         matmul_kernel
        .type           matmul_kernel,@function
        .size           matmul_kernel,(.L_x_20 - matmul_kernel)
        .other          matmul_kernel,@"STO_CUDA_ENTRY STV_DEFAULT"
matmul_kernel:
.text.matmul_kernel:
[----:B------:R-:W0:Y:S01]  /*0000*/  LDC R1, c[0x0][0x37c] ;  /* 0x0000df00ff017b82 */ /* 0x000e220000000800 */
[----:B------:R-:W1:Y:S01]  /*0010*/  S2R R0, SR_TID.X ;  /* 0x0000000000007919 */ /* 0x000e620000002100 */
[----:B0-----:R-:W-:Y:S01]  /*0020*/  VIADD R1, R1, 0xfffffd90 ;  /* 0xfffffd9001017836 */ /* 0x001fe20000000000 */
[----:B------:R-:W0:Y:S01]  /*0030*/  LDCU.64 UR20, c[0x0][0x358] ;  /* 0x00006b00ff1477ac */ /* 0x000e220008000a00 */
[----:B-1----:R-:W-:-:S13]  /*0040*/  ISETP.GE.U32.AND P0, PT, R0, 0x20, PT ;  /* 0x000000200000780c */ /* 0x002fda0003f06070 */
[----:B------:R-:W-:Y:S02]  /*0050*/  VOTEU.ANY UP0, P0 ;  /* 0x0000000000ff7886 */ /* 0x000fe40000000100 */
[----:B------:R-:W-:Y:S05]  /*0060*/  BRA.U UP0, `(.L_x_0) ;  /* 0x0000000100b87547 */ /* 0x000fea000b800000 */
[----:B------:R-:W1:Y:S01]  /*0070*/  S2UR UR6, SR_CgaCtaId ;  /* 0x00000000000679c3 */ /* 0x000e620000008800 */
[----:B------:R-:W-:Y:S01]  /*0080*/  NOP ;  /* 0x0000000000007918 */ /* 0x000fe20000000000 */
[----:B------:R-:W-:Y:S02]  /*0090*/  UMOV UR4, 0x40 ;  /* 0x0000004000047882 */ /* 0x000fe40000000000 */
[----:B-1----:R-:W-:-:S09]  /*00a0*/  ULEA UR4, UR6, UR4, 0x18 ;  /* 0x0000000406047291 */ /* 0x002fd2000f8ec0ff */
[----:B------:R-:W1:Y:S01]  /*00b0*/  LDS.U8 R0, [UR4] ;  /* 0x00000004ff007984 */ /* 0x000e620008000000 */
[----:B------:R-:W-:Y:S02]  /*00c0*/  UMOV UR4, 0x400 ;  /* 0x0000040000047882 */ /* 0x000fe40000000000 */
[----:B------:R-:W-:Y:S01]  /*00d0*/  ULEA UR4, UR6, UR4, 0x18 ;  /* 0x0000000406047291 */ /* 0x000fe2000f8ec0ff */
[----:B-1----:R-:W-:-:S13]  /*00e0*/  ISETP.NE.AND P0, PT, R0, RZ, PT ;  /* 0x000000ff0000720c */ /* 0x002fda0003f05270 */
[----:B------:R-:W-:Y:S05]  /*00f0*/  @P0 BRA `(.L_x_1) ;  /* 0x00000000007c0947 */ /* 0x000fea0003800000 */
[----:B------:R-:W-:-:S13]  /*0100*/  ELECT P0, URZ, PT ;  /* 0x0000000000ff782f */ /* 0x000fda0003800000 */
[----:B------:R-:W-:Y:S05]  /*0110*/  @!P0 BRA `(.L_x_2) ;  /* 0x0000000000848947 */ /* 0x000fea0003800000 */
[----:B------:R-:W-:Y:S01]  /*0120*/  UMOV UR5, 0x10 ;  /* 0x0000001000057882 */ /* 0x000fe20000000000 */
[----:B------:R-:W-:Y:S02]  /*0130*/  IMAD.MOV.U32 R4, RZ, RZ, 0x1 ;  /* 0x00000001ff047424 */ /* 0x000fe400078e00ff */
[----:B------:R-:W-:Y:S02]  /*0140*/  IMAD.MOV.U32 R5, RZ, RZ, 0xffff ;  /* 0x0000ffffff057424 */ /* 0x000fe400078e00ff */
[----:B------:R-:W-:Y:S04]  /*0150*/  DEPBAR.LE SB1, 0x36 ;  /* 0x00009d800000791a */ /* 0x000fe80000000000 */
[----:B------:R-:W1:Y:S02]  /*0160*/  UTCATOMSWS.FIND_AND_SET.ALIGN UP1, UR5, UR5 ;  /* 0x00000005000575e3 */ /* 0x000e640008020800 */
[----:B-1----:R-:W-:-:S04]  /*0170*/  PLOP3.LUT P0, PT, PT, PT, UP1, 0x80, 0x8 ;  /* 0x000000000008781c */ /* 0x002fc80003f0f018 */
[----:B------:R-:W-:-:S04]  /*0180*/  SEL R0, RZ, 0xffffffff, !P0 ;  /* 0xffffffffff007807 */ /* 0x000fc80004000000 */
[----:B------:R-:W-:Y:S01]  /*0190*/  ISETP.NE.AND P0, PT, R0, RZ, PT ;  /* 0x000000ff0000720c */ /* 0x000fe20003f05270 */
[----:B------:R-:W-:-:S12]  /*01a0*/  IMAD.U32 R0, RZ, RZ, UR5 ;  /* 0x00000005ff007e24 */ /* 0x000fd8000f8e00ff */
[----:B------:R-:W-:Y:S05]  /*01b0*/  @P0 BRA `(.L_x_3) ;  /* 0x0000000000240947 */ /* 0x000fea0003800000 */
.L_x_4:
[----:B------:R-:W-:Y:S05]  /*01c0*/  NANOSLEEP 0x64 ;  /* 0x000000640000795d */ /* 0x000fea0003800000 */
[----:B------:R-:W-:-:S05]  /*01d0*/  UMOV UR5, 0x10 ;  /* 0x0000001000057882 */ /* 0x000fca0000000000 */
[----:B------:R-:W-:Y:S04]  /*01e0*/  DEPBAR.LE SB1, 0x36 ;  /* 0x00009d800000791a */ /* 0x000fe80000000000 */
[----:B------:R-:W1:Y:S02]  /*01f0*/  UTCATOMSWS.FIND_AND_SET.ALIGN UP1, UR5, UR5 ;  /* 0x00000005000575e3 */ /* 0x000e640008020800 */
[----:B-1----:R-:W-:-:S04]  /*0200*/  PLOP3.LUT P0, PT, PT, PT, UP1, 0x80, 0x8 ;  /* 0x000000000008781c */ /* 0x002fc80003f0f018 */
[----:B------:R-:W-:-:S04]  /*0210*/  SEL R0, RZ, 0xffffffff, !P0 ;  /* 0xffffffffff007807 */ /* 0x000fc80004000000 */
[----:B------:R-:W-:Y:S01]  /*0220*/  ISETP.NE.AND P0, PT, R0, RZ, PT ;  /* 0x000000ff0000720c */ /* 0x000fe20003f05270 */
[----:B------:R-:W-:-:S12]  /*0230*/  IMAD.U32 R0, RZ, RZ, UR5 ;  /* 0x00000005ff007e24 */ /* 0x000fd8000f8e00ff */
[----:B------:R-:W-:Y:S05]  /*0240*/  @!P0 BRA `(.L_x_4) ;  /* 0xfffffffc00dc8947 */ /* 0x000fea000383ffff */
.L_x_3:
[C---:B------:R-:W-:Y:S01]  /*0250*/  VIADD R3, R0.reuse, 0x10 ;  /* 0x0000001000037836 */ /* 0x040fe20000000000 */
[----:B------:R-:W-:Y:S01]  /*0260*/  UMOV UR5, 0x50 ;  /* 0x0000005000057882 */ /* 0x000fe20000000000 */
[----:B------:R-:W-:Y:S01]  /*0270*/  SHF.L.U32 R2, R5, R0, RZ ;  /* 0x0000000005027219 */ /* 0x000fe200000006ff */
[----:B------:R-:W-:Y:S01]  /*0280*/  ULEA UR5, UR6, UR5, 0x18 ;  /* 0x0000000506057291 */ /* 0x000fe2000f8ec0ff */
[----:B------:R-:W-:Y:S01]  /*0290*/  IMAD.SHL.U32 R0, R0, 0x20, RZ ;  /* 0x0000002000007824 */ /* 0x000fe200078e00ff */
[----:B------:R-:W-:-:S04]  /*02a0*/  SHF.L.U32 R3, R4, R3, RZ ;  /* 0x0000000304037219 */ /* 0x000fc800000006ff */
[----:B------:R-:W-:-:S05]  /*02b0*/  LOP3.LUT R2, R3, R2, RZ, 0xfc, !PT ;  /* 0x0000000203027212 */ /* 0x000fca00078efcff */
[----:B------:R1:W-:Y:S04]  /*02c0*/  ATOMS.OR RZ, [UR5], R2 ;  /* 0x00000002ffff798c */ /* 0x0003e8000b000005 */
[----:B------:R1:W-:Y:S01]  /*02d0*/  STS [UR4], R0 ;  /* 0x00000000ff007988 */ /* 0x0003e20008000804 */
[----:B------:R-:W-:Y:S05]  /*02e0*/  BRA `(.L_x_2) ;  /* 0x0000000000107947 */ /* 0x000fea0003800000 */
.L_x_1:
[----:B------:R-:W-:Y:S01]  /*02f0*/  IMAD.MOV.U32 R0, RZ, RZ, -0x1 ;  /* 0xffffffffff007424 */ /* 0x000fe200078e00ff */
[----:B------:R-:W-:-:S04]  /*0300*/  MOV R2, 0x330 ;  /* 0x0000033000027802 */ /* 0x000fc80000000f00 */
[----:B------:R1:W-:Y:S03]  /*0310*/  STS [UR4], R0 ;  /* 0x00000000ff007988 */ /* 0x0003e60008000804 */
[----:B01----:R-:W-:Y:S05]  /*0320*/  CALL.REL.NOINC `($__internal_1_$__cuda_sm10x_tcgen05_guardrail_trap_phase_invalid_during_alloc) ;  /* 0x000001f8007c7944 */ /* 0x003fea0003c00000 */
.L_x_2:
[----:B------:R-:W-:Y:S05]  /*0330*/  WARPSYNC.ALL ;  /* 0x0000000000007948 */ /* 0x000fea0003800000 */
[----:B------:R-:W-:Y:S01]  /*0340*/  NOP ;  /* 0x0000000000007918 */ /* 0x000fe20000000000 */
.L_x_0:
[----:B------:R-:W2:Y:S01]  /*0350*/  LDC.64 R96, c[0x0][0x398] ;  /* 0x0000e600ff607b82 */ /* 0x000ea20000000a00 */
[----:B------:R-:W3:Y:S01]  /*0360*/  S2R R5, SR_CTAID.X ;  /* 0x0000000000057919 */ /* 0x000ee20000002500 */
[----:B------:R-:W-:Y:S01]  /*0370*/  UMOV UR9, 0x400 ;  /* 0x0000040000097882 */ /* 0x000fe20000000000 */
[----:B------:R-:W-:Y:S01]  /*0380*/  PRMT R114, RZ, 0x7610, R114 ;  /* 0x00007610ff727816 */ /* 0x000fe20000000072 */
[----:B------:R-:W4:Y:S01]  /*0390*/  LDCU UR12, c[0x0][0x3a4] ;  /* 0x00007480ff0c77ac */ /* 0x000f220008000800 */
[----:B------:R-:W5:Y:S03]  /*03a0*/  S2R R249, SR_TID.X ;  /* 0x0000000000f97919 */ /* 0x000f660000002100 */
[----:B------:R-:W1:Y:S01]  /*03b0*/  S2UR UR6, SR_CgaCtaId ;  /* 0x00000000000679c3 */ /* 0x000e620000008800 */
[----:B------:R-:W0:Y:S07]  /*03c0*/  LDCU.128 UR16, c[0x0][0x380] ;  /* 0x00007000ff1077ac */ /* 0x000e2e0008000c00 */
[----:B------:R-:W0:Y:S01]  /*03d0*/  LDC.64 R122, c[0x0][0x3a8] ;  /* 0x0000ea00ff7a7b82 */ /* 0x000e220000000a00 */
[----:B-12---:R-:W-:Y:S01]  /*03e0*/  VIADD R0, R97, 0x1ff ;  /* 0x000001ff61007836 */ /* 0x006fe20000000000 */
[----:B------:R-:W-:-:S06]  /*03f0*/  IABS R101, R97 ;  /* 0x0000006100657213 */ /* 0x000fcc0000000000 */
[----:B------:R-:W1:Y:S01]  /*0400*/  LDC R124, c[0x0][0x3a0] ;  /* 0x0000e800ff7c7b82 */ /* 0x000e620000000800 */
[----:B------:R-:W-:Y:S01]  /*0410*/  SHF.R.S32.HI R3, RZ, 0x1f, R0 ;  /* 0x0000001fff037819 */ /* 0x000fe20000011400 */
[----:B------:R-:W-:-:S03]  /*0420*/  ULEA UR9, UR6, UR9, 0x18 ;  /* 0x0000000906097291 */ /* 0x000fc6000f8ec0ff */
[----:B------:R-:W-:Y:S02]  /*0430*/  LEA.HI R3, R3, R0, RZ, 0x9 ;  /* 0x0000000003037211 */ /* 0x000fe400078f48ff */
[----:B---3--:R-:W-:Y:S01]  /*0440*/  IABS R8, R5 ;  /* 0x0000000500087213 */ /* 0x008fe20000000000 */
[----:B------:R-:W-:Y:S01]  /*0450*/  UIADD3 UR11, UPT, UPT, UR9, 0x14000, URZ ;  /* 0x00014000090b7890 */ /* 0x000fe2000fffe0ff */
[----:B------:R-:W-:Y:S02]  /*0460*/  SHF.R.S32.HI R3, RZ, 0x9, R3 ;  /* 0x00000009ff037819 */ /* 0x000fe40000011403 */
[----:B-----5:R-:W-:-:S03]  /*0470*/  SHF.R.U32.HI R140, RZ, 0x7, R249 ;  /* 0x00000007ff8c7819 */ /* 0x020fc600000116f9 */
[----:B------:R-:W-:Y:S01]  /*0480*/  IMAD.SHL.U32 R4, R3, 0x8, RZ ;  /* 0x0000000803047824 */ /* 0x000fe200078e00ff */
[----:B------:R-:W-:-:S04]  /*0490*/  SGXT.U32 R140, R140, 0x1 ;  /* 0x000000018c8c781a */ /* 0x000fc80000000000 */
[-C--:B------:R-:W-:Y:S02]  /*04a0*/  IABS R7, R4.reuse ;  /* 0x0000000400077213 */ /* 0x080fe40000000000 */
[----:B------:R-:W-:Y:S02]  /*04b0*/  IABS R10, R4 ;  /* 0x00000004000a7213 */ /* 0x000fe40000000000 */
[----:B------:R-:W2:Y:S08]  /*04c0*/  I2F.RP R0, R7 ;  /* 0x0000000700007306 */ /* 0x000eb00000209400 */
[----:B--2---:R-:W2:Y:S02]  /*04d0*/  MUFU.RCP R0, R0 ;  /* 0x0000000000007308 */ /* 0x004ea40000001000 */
[----:B--2---:R-:W-:-:S02]  /*04e0*/  VIADD R2, R0, 0xffffffe ;  /* 0x0ffffffe00027836 */ /* 0x004fc40000000000 */
[----:B------:R-:W-:-:S04]  /*04f0*/  IMAD.MOV R0, RZ, RZ, -R10 ;  /* 0x000000ffff007224 */ /* 0x000fc800078e0a0a */
[----:B------:R2:W3:Y:S01]  /*0500*/  F2I.FTZ.U32.TRUNC.NTZ R3, R2 ;  /* 0x0000000200037305 */ /* 0x0004e2000021f000 */
[----:B-1----:R-:W-:Y:S02]  /*0510*/  VIADD R10, R124, 0x3f ;  /* 0x0000003f7c0a7836 */ /* 0x002fe40000000000 */
[----:B--2---:R-:W-:Y:S02]  /*0520*/  IMAD.MOV.U32 R2, RZ, RZ, RZ ;  /* 0x000000ffff027224 */ /* 0x004fe400078e00ff */
[----:B---3--:R-:W-:-:S04]  /*0530*/  IMAD.MOV R6, RZ, RZ, -R3 ;  /* 0x000000ffff067224 */ /* 0x008fc800078e0a03 */
[----:B------:R-:W-:Y:S02]  /*0540*/  IMAD R9, R6, R7, RZ ;  /* 0x0000000706097224 */ /* 0x000fe400078e02ff */
[----:B------:R-:W-:Y:S02]  /*0550*/  IMAD.MOV.U32 R6, RZ, RZ, R8 ;  /* 0x000000ffff067224 */ /* 0x000fe400078e0008 */
[----:B------:R-:W-:-:S06]  /*0560*/  IMAD.HI.U32 R3, R3, R9, R2 ;  /* 0x0000000903037227 */ /* 0x000fcc00078e0002 */
[----:B------:R-:W-:-:S04]  /*0570*/  IMAD.HI.U32 R3, R3, R6, RZ ;  /* 0x0000000603037227 */ /* 0x000fc800078e00ff */
[----:B------:R-:W-:Y:S01]  /*0580*/  IMAD R0, R3, R0, R6 ;  /* 0x0000000003007224 */ /* 0x000fe200078e0206 */
[----:B------:R-:W-:Y:S04]  /*0590*/  BAR.SYNC.DEFER_BLOCKING 0x0 ;  /* 0x0000000000007b1d */ /* 0x000fe80000010000 */
[----:B------:R-:W-:-:S13]  /*05a0*/  ISETP.GT.U32.AND P1, PT, R7, R0, PT ;  /* 0x000000000700720c */ /* 0x000fda0003f24070 */
[----:B------:R-:W-:Y:S02]  /*05b0*/  @!P1 IMAD.IADD R0, R0, 0x1, -R7 ;  /* 0x0000000100009824 */ /* 0x000fe400078e0a07 */
[----:B------:R-:W-:Y:S01]  /*05c0*/  @!P1 VIADD R3, R3, 0x1 ;  /* 0x0000000103039836 */ /* 0x000fe20000000000 */
[----:B------:R-:W-:Y:S02]  /*05d0*/  ISETP.NE.AND P1, PT, R4, RZ, PT ;  /* 0x000000ff0400720c */ /* 0x000fe40003f25270 */
[----:B------:R-:W-:Y:S02]  /*05e0*/  ISETP.GE.U32.AND P0, PT, R0, R7, PT ;  /* 0x000000070000720c */ /* 0x000fe40003f06070 */
[----:B------:R-:W-:-:S04]  /*05f0*/  LOP3.LUT R0, R5, R4, RZ, 0x3c, !PT ;  /* 0x0000000405007212 */ /* 0x000fc800078e3cff */
[----:B------:R-:W-:Y:S01]  /*0600*/  ISETP.GE.AND P2, PT, R0, RZ, PT ;  /* 0x000000ff0000720c */ /* 0x000fe20003f46270 */
[----:B------:R-:W-:-:S06]  /*0610*/  VIADD R0, R96, 0x7f ;  /* 0x0000007f60007836 */ /* 0x000fcc0000000000 */
[----:B------:R-:W-:-:S04]  /*0620*/  @P0 VIADD R3, R3, 0x1 ;  /* 0x0000000103030836 */ /* 0x000fc80000000000 */
[----:B------:R-:W-:Y:S01]  /*0630*/  IMAD.MOV.U32 R2, RZ, RZ, R3 ;  /* 0x000000ffff027224 */ /* 0x000fe200078e0003 */
[----:B------:R-:W-:-:S03]  /*0640*/  SHF.R.S32.HI R3, RZ, 0x1f, R0 ;  /* 0x0000001fff037819 */ /* 0x000fc60000011400 */
[----:B------:R-:W-:Y:S01]  /*0650*/  @!P2 IMAD.MOV R2, RZ, RZ, -R2 ;  /* 0x000000ffff02a224 */ /* 0x000fe200078e0a02 */
[----:B------:R-:W-:Y:S02]  /*0660*/  @!P1 LOP3.LUT R2, RZ, R4, RZ, 0x33, !PT ;  /* 0x00000004ff029212 */ /* 0x000fe400078e33ff */
[----:B------:R-:W-:-:S03]  /*0670*/  LEA.HI R3, R3, R0, RZ, 0x7 ;  /* 0x0000000003037211 */ /* 0x000fc600078f38ff */
[----:B------:R-:W-:Y:S02]  /*0680*/  IMAD.SHL.U32 R6, R2, 0x8, RZ ;  /* 0x0000000802067824 */ /* 0x000fe400078e00ff */
[----:B------:R-:W-:-:S03]  /*0690*/  IMAD.MOV R2, RZ, RZ, -R2 ;  /* 0x000000ffff027224 */ /* 0x000fc600078e0a02 */
[----:B------:R-:W-:Y:S01]  /*06a0*/  LEA.HI.SX32 R3, R3, -R6, 0x19 ;  /* 0x8000000603037211 */ /* 0x000fe200078fcaff */
[----:B------:R-:W-:-:S03]  /*06b0*/  IMAD R8, R4, R2, R5 ;  /* 0x0000000204087224 */ /* 0x000fc600078e0205 */
[----:B------:R-:W-:-:S04]  /*06c0*/  VIMNMX R11, PT, PT, R3, 0x8, PT ;  /* 0x00000008030b7848 */ /* 0x000fc80003fe0100 */
[-C--:B------:R-:W-:Y:S02]  /*06d0*/  IABS R7, R11.reuse ;  /* 0x0000000b00077213 */ /* 0x080fe40000000000 */
[----:B------:R-:W-:Y:S02]  /*06e0*/  IABS R4, R11 ;  /* 0x0000000b00047213 */ /* 0x000fe40000000000 */
[----:B------:R-:W1:Y:S08]  /*06f0*/  I2F.RP R0, R7 ;  /* 0x0000000700007306 */ /* 0x000e700000209400 */
[----:B-1----:R-:W1:Y:S02]  /*0700*/  MUFU.RCP R0, R0 ;  /* 0x0000000000007308 */ /* 0x002e640000001000 */
[----:B-1----:R-:W-:-:S02]  /*0710*/  VIADD R3, R0, 0xffffffe ;  /* 0x0ffffffe00037836 */ /* 0x002fc40000000000 */
[----:B------:R-:W-:-:S04]  /*0720*/  IMAD.MOV R0, RZ, RZ, -R4 ;  /* 0x000000ffff007224 */ /* 0x000fc800078e0a04 */
[----:B------:R-:W1:Y:S02]  /*0730*/  F2I.FTZ.U32.TRUNC.NTZ R3, R3 ;  /* 0x0000000300037305 */ /* 0x000e64000021f000 */
[----:B-1----:R-:W-:-:S04]  /*0740*/  IMAD.MOV R9, RZ, RZ, -R3 ;  /* 0x000000ffff097224 */ /* 0x002fc800078e0a03 */
[----:B------:R-:W-:Y:S01]  /*0750*/  IMAD.MOV.U32 R2, RZ, RZ, R9 ;  /* 0x000000ffff027224 */ /* 0x000fe200078e0009 */
[----:B------:R-:W-:-:S03]  /*0760*/  IABS R9, R8 ;  /* 0x0000000800097213 */ /* 0x000fc60000000000 */
[----:B------:R-:W-:Y:S02]  /*0770*/  IMAD R5, R2, R7, RZ ;  /* 0x0000000702057224 */ /* 0x000fe400078e02ff */
[----:B------:R-:W-:-:S04]  /*0780*/  IMAD.MOV.U32 R2, RZ, RZ, RZ ;  /* 0x000000ffff027224 */ /* 0x000fc800078e00ff */
[----:B------:R-:W-:Y:S01]  /*0790*/  IMAD.HI.U32 R2, R3, R5, R2 ;  /* 0x0000000503027227 */ /* 0x000fe200078e0002 */
[----:B------:R-:W-:Y:S02]  /*07a0*/  IABS R3, R96 ;  /* 0x0000006000037213 */ /* 0x000fe40000000000 */
[----:B------:R-:W-:-:S03]  /*07b0*/  LOP3.LUT R5, R249, 0x7f, RZ, 0xc0, !PT ;  /* 0x0000007ff9057812 */ /* 0x000fc600078ec0ff */
[----:B------:R-:W-:-:S04]  /*07c0*/  IMAD.HI.U32 R2, R2, R9, RZ ;  /* 0x0000000902027227 */ /* 0x000fc800078e00ff */
[----:B------:R-:W-:Y:S02]  /*07d0*/  IMAD R0, R2, R0, R9 ;  /* 0x0000000002007224 */ /* 0x000fe400078e0209 */
[----:B------:R-:W-:-:S03]  /*07e0*/  IMAD.MOV.U32 R9, RZ, RZ, R3 ;  /* 0x000000ffff097224 */ /* 0x000fc600078e0003 */
[----:B------:R-:W-:Y:S01]  /*07f0*/  ISETP.GT.U32.AND P1, PT, R7, R0, PT ;  /* 0x000000000700720c */ /* 0x000fe20003f24070 */
[----:B------:R-:W1:-:S12]  /*0800*/  I2F.RP R4, R9 ;  /* 0x0000000900047306 */ /* 0x000e580000209400 */
[----:B------:R-:W-:Y:S02]  /*0810*/  @!P1 IMAD.IADD R0, R0, 0x1, -R7 ;  /* 0x0000000100009824 */ /* 0x000fe400078e0a07 */
[----:B------:R-:W-:Y:S01]  /*0820*/  @!P1 VIADD R2, R2, 0x1 ;  /* 0x0000000102029836 */ /* 0x000fe20000000000 */
[----:B-1----:R-:W1:Y:S01]  /*0830*/  MUFU.RCP R4, R4 ;  /* 0x0000000400047308 */ /* 0x002e620000001000 */
[----:B------:R-:W-:Y:S02]  /*0840*/  ISETP.NE.AND P1, PT, R11, RZ, PT ;  /* 0x000000ff0b00720c */ /* 0x000fe40003f25270 */
[----:B------:R-:W-:Y:S02]  /*0850*/  ISETP.GE.U32.AND P0, PT, R0, R7, PT ;  /* 0x000000070000720c */ /* 0x000fe40003f06070 */
[----:B------:R-:W-:-:S04]  /*0860*/  LOP3.LUT R0, R8, R11, RZ, 0x3c, !PT ;  /* 0x0000000b08007212 */ /* 0x000fc800078e3cff */
[----:B------:R-:W-:-:S07]  /*0870*/  ISETP.GE.AND P2, PT, R0, RZ, PT ;  /* 0x000000ff0000720c */ /* 0x000fce0003f46270 */
[----:B------:R-:W-:-:S04]  /*0880*/  @P0 VIADD R2, R2, 0x1 ;  /* 0x0000000102020836 */ /* 0x000fc80000000000 */
[----:B------:R-:W-:Y:S02]  /*0890*/  IMAD.MOV.U32 R7, RZ, RZ, R2 ;  /* 0x000000ffff077224 */ /* 0x000fe400078e0002 */
[----:B-1----:R-:W-:Y:S02]  /*08a0*/  VIADD R2, R4, 0xffffffe ;  /* 0x0ffffffe04027836 */ /* 0x002fe40000000000 */
[----:B------:R-:W-:Y:S01]  /*08b0*/  @!P2 IMAD.MOV R7, RZ, RZ, -R7 ;  /* 0x000000ffff07a224 */ /* 0x000fe200078e0a07 */
[----:B------:R-:W-:Y:S01]  /*08c0*/  @!P1 LOP3.LUT R7, RZ, R11, RZ, 0x33, !PT ;  /* 0x0000000bff079212 */ /* 0x000fe200078e33ff */
[----:B------:R-:W1:Y:S01]  /*08d0*/  F2I.FTZ.U32.TRUNC.NTZ R3, R2 ;  /* 0x0000000200037305 */ /* 0x000e62000021f000 */
[----:B------:R-:W-:-:S03]  /*08e0*/  LOP3.LUT P2, RZ, R249, 0xff, RZ, 0xc0, !PT ;  /* 0x000000fff9ff7812 */ /* 0x000fc6000784c0ff */
[----:B------:R-:W-:Y:S02]  /*08f0*/  IMAD.MOV R0, RZ, RZ, -R7 ;  /* 0x000000ffff007224 */ /* 0x000fe400078e0a07 */
[----:B------:R-:W-:Y:S02]  /*0900*/  IMAD.SHL.U32 R50, R7, 0x200, RZ ;  /* 0x0000020007327824 */ /* 0x000fe400078e00ff */
[----:B------:R-:W2:Y:S01]  /*0910*/  I2F.RP R4, R101 ;  /* 0x0000006500047306 */ /* 0x000ea20000209400 */
[----:B------:R-:W-:Y:S01]  /*0920*/  IMAD R0, R11, R0, R8 ;  /* 0x000000000b007224 */ /* 0x000fe200078e0208 */
[----:B------:R-:W-:Y:S02]  /*0930*/  LOP3.LUT R8, R140, 0x8, RZ, 0xfc, !PT ;  /* 0x000000088c087812 */ /* 0x000fe400078efcff */
[----:B------:R-:W-:Y:S01]  /*0940*/  LEA.HI R98, R249, R50, RZ, 0x1a ;  /* 0x00000032f9627211 */ /* 0x000fe200078fd0ff */
[----:B------:R-:W-:Y:S02]  /*0950*/  IMAD.IADD R0, R6, 0x1, R0 ;  /* 0x0000000106007824 */ /* 0x000fe400078e0200 */
[----:B-1----:R-:W-:Y:S01]  /*0960*/  IMAD.MOV R2, RZ, RZ, -R3 ;  /* 0x000000ffff027224 */ /* 0x002fe200078e0a03 */
[----:B------:R-:W1:Y:S01]  /*0970*/  LDS R6, [UR9] ;  /* 0x00000009ff067984 */ /* 0x000e620008000800 */
[----:B------:R-:W-:-:S02]  /*0980*/  IMAD R12, R0, 0x80, R5 ;  /* 0x00000080000c7824 */ /* 0x000fc400078e0205 */
[----:B------:R-:W-:Y:S02]  /*0990*/  IMAD R5, R2, R9, RZ ;  /* 0x0000000902057224 */ /* 0x000fe400078e02ff */
[----:B------:R-:W-:Y:S01]  /*09a0*/  IMAD.MOV.U32 R2, RZ, RZ, RZ ;  /* 0x000000ffff027224 */ /* 0x000fe200078e00ff */
[----:B------:R-:W-:Y:S01]  /*09b0*/  IABS R0, R12 ;  /* 0x0000000c00007213 */ /* 0x000fe20000000000 */
[----:B--2---:R-:W2:Y:S01]  /*09c0*/  MUFU.RCP R4, R4 ;  /* 0x0000000400047308 */ /* 0x004ea20000001000 */
[----:B------:R3:W-:Y:S01]  /*09d0*/  STL [R1+0x1e0], R12 ;  /* 0x0001e00c01007387 */ /* 0x0007e20000100800 */
[----:B------:R-:W-:Y:S01]  /*09e0*/  IMAD.HI.U32 R2, R3, R5, R2 ;  /* 0x0000000503027227 */ /* 0x000fe200078e0002 */
[----:B------:R-:W-:Y:S03]  /*09f0*/  BAR.SYNC.DEFER_BLOCKING 0x0 ;  /* 0x0000000000007b1d */ /* 0x000fe60000010000 */
[----:B0-----:R-:W-:Y:S01]  /*0a00*/  IMAD R5, R140, R122, RZ ;  /* 0x0000007a8c057224 */ /* 0x001fe200078e02ff */
[----:B------:R-:W-:Y:S01]  /*0a10*/  ISETP.GE.AND P1, PT, R12, RZ, PT ;  /* 0x000000ff0c00720c */ /* 0x000fe20003f26270 */
[----:B------:R-:W-:-:S04]  /*0a20*/  IMAD.HI.U32 R2, R2, R0, RZ ;  /* 0x0000000002027227 */ /* 0x000fc800078e00ff */
[----:B------:R-:W-:Y:S01]  /*0a30*/  IMAD.MOV R3, RZ, RZ, -R2 ;  /* 0x000000ffff037224 */ /* 0x000fe200078e0a02 */
[----:B------:R3:W-:Y:S01]  /*0a40*/  STL [R1+0x1dc], R50 ;  /* 0x0001dc3201007387 */ /* 0x0007e20000100800 */
[----:B------:R-:W-:Y:S02]  /*0a50*/  IMAD R19, R122, 0x2, R5 ;  /* 0x000000027a137824 */ /* 0x000fe400078e0205 */
[C---:B------:R-:W-:Y:S02]  /*0a60*/  IMAD R0, R9.reuse, R3, R0 ;  /* 0x0000000309007224 */ /* 0x040fe400078e0200 */
[----:B--2---:R-:W-:Y:S02]  /*0a70*/  VIADD R2, R4, 0xffffffe ;  /* 0x0ffffffe04027836 */ /* 0x004fe40000000000 */
[C---:B------:R-:W-:Y:S01]  /*0a80*/  IMAD R35, R122.reuse, 0x2, R19 ;  /* 0x000000027a237824 */ /* 0x040fe200078e0213 */
[----:B------:R-:W-:Y:S01]  /*0a90*/  ISETP.GT.U32.AND P0, PT, R9, R0, PT ;  /* 0x000000000900720c */ /* 0x000fe20003f04070 */
[----:B------:R0:W2:Y:S02]  /*0aa0*/  F2I.FTZ.U32.TRUNC.NTZ R3, R2 ;  /* 0x0000000200037305 */ /* 0x0000a4000021f000 */
[----:B------:R-:W-:-:S04]  /*0ab0*/  IMAD R55, R122, 0x2, R35 ;  /* 0x000000027a377824 */ /* 0x000fc800078e0223 */
[C---:B------:R-:W-:Y:S02]  /*0ac0*/  IMAD R7, R122.reuse, 0x2, R55 ;  /* 0x000000027a077824 */ /* 0x040fe400078e0237 */
[----:B0-----:R-:W-:Y:S02]  /*0ad0*/  IMAD.MOV.U32 R2, RZ, RZ, RZ ;  /* 0x000000ffff027224 */ /* 0x001fe400078e00ff */
[----:B------:R-:W-:Y:S01]  /*0ae0*/  IMAD R21, R122, 0x2, R7 ;  /* 0x000000027a157824 */ /* 0x000fe200078e0207 */
[----:B-1----:R-:W-:Y:S01]  /*0af0*/  R2UR UR8, R6 ;  /* 0x00000000060872ca */ /* 0x002fe200000e0000 */
[----:B------:R-:W-:Y:S02]  /*0b00*/  @!P0 IMAD.IADD R0, R0, 0x1, -R9 ;  /* 0x0000000100008824 */ /* 0x000fe400078e0a09 */
[----:B--2---:R-:W-:Y:S02]  /*0b10*/  IMAD.MOV R4, RZ, RZ, -R3 ;  /* 0x000000ffff047224 */ /* 0x004fe400078e0a03 */
[----:B------:R-:W-:Y:S01]  /*0b20*/  IMAD R37, R122, 0x2, R21 ;  /* 0x000000027a257824 */ /* 0x000fe200078e0215 */
[----:B------:R-:W-:Y:S01]  /*0b30*/  ISETP.GT.U32.AND P0, PT, R9, R0, PT ;  /* 0x000000000900720c */ /* 0x000fe20003f04070 */
[----:B------:R-:W-:-:S02]  /*0b40*/  IMAD R95, R4, R101, RZ ;  /* 0x00000065045f7224 */ /* 0x000fc400078e02ff */
[----:B------:R-:W-:Y:S02]  /*0b50*/  IMAD R57, R122, 0x2, R37 ;  /* 0x000000027a397824 */ /* 0x000fe400078e0225 */
[----:B------:R-:W-:Y:S01]  /*0b60*/  IMAD.HI.U32 R95, R3, R95, R2 ;  /* 0x0000005f035f7227 */ /* 0x000fe200078e0002 */
[----:B------:R-:W-:-:S03]  /*0b70*/  SHF.R.U32.HI R3, RZ, 0x5, R249 ;  /* 0x00000005ff037819 */ /* 0x000fc600000116f9 */
[----:B------:R-:W-:Y:S01]  /*0b80*/  VIADD R4, R98, 0x1fc ;  /* 0x000001fc62047836 */ /* 0x000fe20000000000 */
[----:B------:R-:W-:Y:S01]  /*0b90*/  R2UR UR7, R3 ;  /* 0x00000000030772ca */ /* 0x000fe200000e0000 */
[----:B------:R-:W-:Y:S02]  /*0ba0*/  IMAD R11, R122, 0x2, R57 ;  /* 0x000000027a0b7824 */ /* 0x000fe400078e0239 */
[----:B------:R-:W-:Y:S01]  /*0bb0*/  @!P0 IMAD.IADD R0, R0, 0x1, -R9 ;  /* 0x0000000100008824 */ /* 0x000fe200078e0a09 */
[----:B------:R-:W-:Y:S01]  /*0bc0*/  ISETP.NE.AND P0, PT, R96, RZ, PT ;  /* 0x000000ff6000720c */ /* 0x000fe20003f05270 */
[----:B------:R-:W-:Y:S01]  /*0bd0*/  IMAD R29, R122, 0x2, R11 ;  /* 0x000000027a1d7824 */ /* 0x000fe200078e020b */
[----:B------:R-:W-:Y:S01]  /*0be0*/  IABS R60, R4 ;  /* 0x00000004003c7213 */ /* 0x000fe20000000000 */
[----:B------:R-:W-:Y:S01]  /*0bf0*/  IMAD.MOV.U32 R92, RZ, RZ, R0 ;  /* 0x000000ffff5c7224 */ /* 0x000fe200078e0000 */
[----:B------:R-:W-:Y:S01]  /*0c00*/  LOP3.LUT R0, R140, 0x10, RZ, 0xfc, !PT ;  /* 0x000000108c007812 */ /* 0x000fe200078efcff */
[----:B------:R-:W-:Y:S01]  /*0c10*/  IMAD R45, R122, 0x2, R29 ;  /* 0x000000027a2d7824 */ /* 0x000fe200078e021d */
[----:B------:R-:W-:Y:S01]  /*0c20*/  ISETP.GE.AND P4, PT, R4, RZ, PT ;  /* 0x000000ff0400720c */ /* 0x000fe20003f86270 */
[----:B------:R-:W-:-:S02]  /*0c30*/  IMAD.HI.U32 R2, R95, R60, RZ ;  /* 0x0000003c5f027227 */ /* 0x000fc400078e00ff */
[----:B------:R-:W-:Y:S02]  /*0c40*/  USHF.L.U32 UR5, UR7, 0x6, URZ ;  /* 0x0000000607057899 */ /* 0x000fe400080006ff */
[----:B------:R-:W-:Y:S01]  /*0c50*/  @!P1 IMAD.MOV R92, RZ, RZ, -R92 ;  /* 0x000000ffff5c9224 */ /* 0x000fe200078e0a5c */
[----:B------:R-:W-:Y:S01]  /*0c60*/  USHF.L.U32 UR4, UR7, 0x15, URZ ;  /* 0x0000001507047899 */ /* 0x000fe200080006ff */
[----:B------:R-:W-:Y:S01]  /*0c70*/  @!P0 LOP3.LUT R92, RZ, R96, RZ, 0x33, !PT ;  /* 0x00000060ff5c8212 */ /* 0x000fe200078e33ff */
[----:B------:R-:W-:Y:S01]  /*0c80*/  IMAD.MOV R2, RZ, RZ, -R2 ;  /* 0x000000ffff027224 */ /* 0x000fe200078e0a02 */
[----:B------:R-:W-:Y:S01]  /*0c90*/  ISETP.GT.AND P0, PT, R10, 0x3f, PT ;  /* 0x0000003f0a00780c */ /* 0x000fe20003f04270 */
[----:B------:R-:W-:Y:S01]  /*0ca0*/  ULOP3.LUT UR5, UR5, 0x100, URZ, 0xc0, !UPT ;  /* 0x0000010005057892 */ /* 0x000fe2000f8ec0ff */
[----:B------:R-:W-:Y:S01]  /*0cb0*/  IMAD R63, R122, 0x2, R45 ;  /* 0x000000027a3f7824 */ /* 0x000fe200078e022d */
[----:B------:R-:W-:Y:S01]  /*0cc0*/  ULOP3.LUT UR4, UR4, 0x600000, URZ, 0xc0, !UPT ;  /* 0x0060000004047892 */ /* 0x000fe2000f8ec0ff */
[----:B------:R-:W-:Y:S01]  /*0cd0*/  IMAD R60, R101, R2, R60 ;  /* 0x00000002653c7224 */ /* 0x000fe200078e023c */
[-C--:B------:R-:W-:Y:S01]  /*0ce0*/  ISETP.LT.AND P1, PT, R140, R124.reuse, P0 ;  /* 0x0000007c8c00720c */ /* 0x080fe20000721270 */
[----:B------:R-:W-:Y:S01]  /*0cf0*/  IMAD R13, R122, 0x2, R63 ;  /* 0x000000027a0d7824 */ /* 0x000fe200078e023f */
[-C--:B------:R-:W-:Y:S01]  /*0d00*/  ISETP.LT.AND P3, PT, R8, R124.reuse, P0 ;  /* 0x0000007c0800720c */ /* 0x080fe20000761270 */
[----:B------:R-:W-:Y:S01]  /*0d10*/  UIADD3 UR10, UPT, UPT, UR5, UR4, UR8 ;  /* 0x00000004050a7290 */ /* 0x000fe2000fffe008 */
[----:B------:R-:W-:-:S02]  /*0d20*/  ISETP.LT.AND P5, PT, R0, R124, P0 ;  /* 0x0000007c0000720c */ /* 0x000fc400007a1270 */
[----:B------:R-:W-:Y:S01]  /*0d30*/  UMOV UR5, 0x1 ;  /* 0x0000000100057882 */ /* 0x000fe20000000000 */
[----:B---34-:R-:W-:Y:S10]  /*0d40*/  BRA.U UP0, `(.L_x_5) ;  /* 0x0000000100187547 */ /* 0x018ff4000b800000 */
[----:B------:R-:W-:Y:S01]  /*0d50*/  ELECT P6, URZ, PT ;  /* 0x0000000000ff782f */ /* 0x000fe200038c0000 */
[----:B------:R-:W-:Y:S01]  /*0d60*/  IMAD.MOV.U32 R0, RZ, RZ, 0x1 ;  /* 0x00000001ff007424 */ /* 0x000fe200078e00ff */
[----:B------:R-:W-:Y:S01]  /*0d70*/  UMOV UR4, 0x40 ;  /* 0x0000004000047882 */ /* 0x000fe20000000000 */
[----:B------:R-:W-:Y:S01]  /*0d80*/  UVIRTCOUNT.DEALLOC.SMPOOL 0x80 ;  /* 0x000000800000784c */ /* 0x000fe20000000000 */
[----:B------:R-:W-:-:S09]  /*0d90*/  ULEA UR4, UR6, UR4, 0x18 ;  /* 0x0000000406047291 */ /* 0x000fd2000f8ec0ff */
[----:B------:R0:W-:Y:S03]  /*0da0*/  @P6 STS.U8 [UR4], R0 ;  /* 0x00000000ff006988 */ /* 0x0001e60008000004 */
.L_x_5:
[----:B------:R-:W-:Y:S01]  /*0db0*/  STTM.x64 tmem[UR10], RZ ;  /* 0x000000ff000079ed */ /* 0x000fe2000834000a */
[----:B------:R-:W-:Y:S01]  /*0dc0*/  STTM.x64 tmem[UR10+0x40], RZ ;  /* 0x000040ff000079ed */ /* 0x000fe2000834000a */
[----:B------:R-:W-:Y:S01]  /*0dd0*/  STTM.x64 tmem[UR10+0x80], RZ ;  /* 0x000080ff000079ed */ /* 0x000fe2000834000a */
[----:B------:R-:W-:Y:S01]  /*0de0*/  STTM.x64 tmem[UR10+0xc0], RZ ;  /* 0x0000c0ff000079ed */ /* 0x000fe2000834000a */
[----:B------:R-:W1:Y:S02]  /*0df0*/  FENCE.VIEW.ASYNC.T ;  /* 0x00000000000073c6 */ /* 0x000e640000000200 */
[----:B-1----:R-:W-:Y:S01]  /*0e00*/  VOTEU.ALL UP1, P2 ;  /* 0x0000000000ff7886 */ /* 0x002fe20001020000 */
[----:B------:R-:W-:Y:S01]  /*0e10*/  IMAD R92, R92, UR12, RZ ;  /* 0x0000000c5c5c7c24 */ /* 0x000fe2000f8e02ff */
[----:B------:R-:W-:Y:S01]  /*0e20*/  VOTEU.ALL UP2, P2 ;  /* 0x0000000000ff7886 */ /* 0x000fe20001040000 */
[----:B------:R-:W-:Y:S01]  /*0e30*/  IMAD R31, R122, 0x2, R13 ;  /* 0x000000027a1f7824 */ /* 0x000fe200078e020d */
[----:B------:R-:W-:Y:S01]  /*0e40*/  PRMT R118, RZ, 0x7610, R118 ;  /* 0x00007610ff767816 */ /* 0x000fe20000000076 */
[----:B------:R-:W1:Y:S01]  /*0e50*/  LDCU UR6, c[0x0][0x3b0] ;  /* 0x00007600ff0677ac */ /* 0x000e620008000800 */
[----:B------:R-:W-:-:S04]  /*0e60*/  @!UP1 UIADD3 UR12, UPT, UPT, -UR5, 0x100000, URZ ;  /* 0x00100000050c9890 */ /* 0x000fc8000fffe1ff */
[----:B------:R-:W-:Y:S02]  /*0e70*/  @!UP1 USHF.L.U32 UR13, UR12, 0xb, URZ ;  /* 0x0000000b0c0d9899 */ /* 0x000fe400080006ff */
[----:B------:R-:W-:Y:S01]  /*0e80*/  @!UP1 USHF.L.U32 UR12, UR12, 0x1, URZ ;  /* 0x000000010c0c9899 */ /* 0x000fe200080006ff */
[----:B------:R-:W-:Y:S01]  /*0e90*/  BAR.SYNC.DEFER_BLOCKING 0x0 ;  /* 0x0000000000007b1d */ /* 0x000fe20000010000 */
[----:B------:R-:W-:Y:S01]  /*0ea0*/  IADD3 R91, P6, PT, R92, UR16, RZ ;  /* 0x000000105c5b7c10 */ /* 0x000fe2000ffde0ff */
[----:B------:R-:W-:-:S03]  /*0eb0*/  IMAD R47, R122, 0x2, R31 ;  /* 0x000000027a2f7824 */ /* 0x000fc600078e021f */
[----:B------:R-:W-:Y:S01]  /*0ec0*/  LEA.HI.X.SX32 R92, R92, UR17, 0x1, P6 ;  /* 0x000000115c5c7c11 */ /* 0x000fe2000b0f0eff */
[----:B------:R-:W-:Y:S01]  /*0ed0*/  IMAD R61, R122, 0x2, R47 ;  /* 0x000000027a3d7824 */ /* 0x000fe200078e022f */
[----:B0-----:R-:W-:-:S03]  /*0ee0*/  IADD3 R0, P6, PT, R5, R91, RZ ;  /* 0x0000005b05007210 */ /* 0x001fc60007fde0ff */
[C---:B------:R-:W-:Y:S01]  /*0ef0*/  IMAD R15, R122.reuse, 0x2, R61 ;  /* 0x000000027a0f7824 */ /* 0x040fe200078e023d */
[-C--:B------:R-:W-:Y:S01]  /*0f00*/  LEA.HI.X.SX32 R2, R5, R92.reuse, 0x1, P6 ;  /* 0x0000005c05027211 */ /* 0x080fe200030f0eff */
[----:B------:R-:W-:Y:S01]  /*0f10*/  @P1 IMAD.MOV.U32 R8, RZ, RZ, R0 ;  /* 0x000000ffff081224 */ /* 0x000fe200078e0000 */
[C---:B------:R-:W-:Y:S01]  /*0f20*/  IADD3 R3, P6, PT, R7.reuse, R91, RZ ;  /* 0x0000005b07037210 */ /* 0x040fe20007fde0ff */
[----:B------:R-:W-:Y:S01]  /*0f30*/  IMAD R33, R122, 0x2, R15 ;  /* 0x000000027a217824 */ /* 0x000fe200078e020f */
[----:B------:R-:W-:Y:S01]  /*0f40*/  LOP3.LUT R14, R140, 0x18, RZ, 0xfc, !PT ;  /* 0x000000188c0e7812 */ /* 0x000fe200078efcff */
[----:B------:R-:W-:Y:S01]  /*0f50*/  @P1 IMAD.MOV.U32 R9, RZ, RZ, R2 ;  /* 0x000000ffff091224 */ /* 0x000fe200078e0002 */
[----:B------:R-:W-:Y:S01]  /*0f60*/  PRMT R116, RZ, 0x7610, R116 ;  /* 0x00007610ff747816 */ /* 0x000fe20000000074 */
[----:B------:R-:W0:Y:S02]  /*0f70*/  FENCE.VIEW.ASYNC.S ;  /* 0x00000000000073c6 */ /* 0x000e240000000000 */
[----:B0-----:R0:W2:Y:S02]  /*0f80*/  @!UP2 SYNCS.EXCH.64 URZ, [UR11], UR12 ;  /* 0x0000000c0bffa5b2 */ /* 0x0010a40008000100 */
[----:B--2---:R-:W-:Y:S01]  /*0f90*/  BAR.SYNC.DEFER_BLOCKING 0x0 ;  /* 0x0000000000007b1d */ /* 0x004fe20000010000 */
[----:B------:R-:W-:Y:S01]  /*0fa0*/  IMAD R49, R122, 0x2, R33 ;  /* 0x000000027a317824 */ /* 0x000fe200078e0221 */
[----:B------:R-:W-:-:S03]  /*0fb0*/  LEA.HI.X.SX32 R5, R7, R92, 0x1, P6 ;  /* 0x0000005c07057211 */ /* 0x000fc600030f0eff */
[----:B------:R-:W-:Y:S01]  /*0fc0*/  IMAD R59, R122, 0x2, R49 ;  /* 0x000000027a3b7824 */ /* 0x000fe200078e0231 */
[----:B------:R-:W-:Y:S02]  /*0fd0*/  LOP3.LUT R12, R140, 0x20, RZ, 0xfc, !PT ;  /* 0x000000208c0c7812 */ /* 0x000fe400078efcff */
[----:B------:R-:W-:Y:S01]  /*0fe0*/  PRMT R120, RZ, 0x7610, R120 ;  /* 0x00007610ff787816 */ /* 0x000fe20000000078 */
[----:B------:R-:W-:Y:S01]  /*0ff0*/  IMAD R17, R122, 0x2, R59 ;  /* 0x000000027a117824 */ /* 0x000fe200078e023b */
[----:B------:R-:W-:Y:S01]  /*1000*/  LOP3.LUT R16, R140, 0x30, RZ, 0xfc, !PT ;  /* 0x000000308c107812 */ /* 0x000fe200078efcff */
[----:B------:R-:W-:Y:S04]  /*1010*/  STL [R1+0x1e8], R0 ;  /* 0x0001e80001007387 */ /* 0x000fe80000100800 */
[----:B------:R2:W3:Y:S01]  /*1020*/  @P1 LDG.E.U8 R114, desc[UR20][R8.64] ;  /* 0x0000001408721981 */ /* 0x0004e2000c1e1100 */
[C---:B------:R-:W-:Y:S01]  /*1030*/  IADD3 R4, P1, PT, R11.reuse, R91, RZ ;  /* 0x0000005b0b047210 */ /* 0x040fe20007f3e0ff */
[----:B------:R-:W-:Y:S01]  /*1040*/  IMAD R39, R122, 0x2, R17 ;  /* 0x000000027a277824 */ /* 0x000fe200078e0211 */
[----:B------:R-:W-:Y:S01]  /*1050*/  PRMT R127, RZ, 0x7610, R127 ;  /* 0x00007610ff7f7816 */ /* 0x000fe2000000007f */
[----:B------:R-:W-:Y:S01]  /*1060*/  STL [R1+0x1e4], R2 ;  /* 0x0001e40201007387 */ /* 0x000fe20000100800 */
[----:B------:R-:W-:Y:S01]  /*1070*/  LEA.HI.X.SX32 R6, R11, R92, 0x1, P1 ;  /* 0x0000005c0b067211 */ /* 0x000fe200008f0eff */
[----:B------:R-:W-:-:S04]  /*1080*/  @P5 IMAD.MOV.U32 R10, RZ, RZ, R4 ;  /* 0x000000ffff0a5224 */ /* 0x000fc800078e0004 */
[----:B------:R-:W-:Y:S02]  /*1090*/  @P5 IMAD.MOV.U32 R11, RZ, RZ, R6 ;  /* 0x000000ffff0b5224 */ /* 0x000fe400078e0006 */
[----:B--2---:R-:W-:-:S03]  /*10a0*/  @P3 IMAD.MOV.U32 R8, RZ, RZ, R3 ;  /* 0x000000ffff083224 */ /* 0x004fc600078e0003 */
[----:B------:R2:W4:Y:S01]  /*10b0*/  @P5 LDG.E.U8 R118, desc[UR20][R10.64] ;  /* 0x000000140a765981 */ /* 0x000522000c1e1100 */
[----:B------:R-:W-:Y:S01]  /*10c0*/  ISETP.LT.AND P5, PT, R14, R124, P0 ;  /* 0x0000007c0e00720c */ /* 0x000fe200007a1270 */
[----:B------:R-:W-:Y:S01]  /*10d0*/  @P3 IMAD.MOV.U32 R9, RZ, RZ, R5 ;  /* 0x000000ffff093224 */ /* 0x000fe200078e0005 */
[----:B------:R-:W-:Y:S01]  /*10e0*/  IADD3 R7, P1, PT, R13, R91, RZ ;  /* 0x0000005b0d077210 */ /* 0x000fe20007f3e0ff */
[----:B------:R-:W-:-:S03]  /*10f0*/  IMAD R51, R122, 0x2, R39 ;  /* 0x000000027a337824 */ /* 0x000fc600078e0227 */
[----:B------:R0:W3:Y:S01]  /*1100*/  @P3 LDG.E.U8 R116, desc[UR20][R8.64] ;  /* 0x0000001408743981 */ /* 0x0000e2000c1e1100 */
[----:B------:R-:W-:Y:S02]  /*1110*/  ISETP.LT.AND P3, PT, R12, R124, P0 ;  /* 0x0000007c0c00720c */ /* 0x000fe40000761270 */
[----:B--2---:R-:W-:Y:S01]  /*1120*/  LOP3.LUT R10, R140, 0x28, RZ, 0xfc, !PT ;  /* 0x000000288c0a7812 */ /* 0x004fe200078efcff */
[----:B------:R-:W-:Y:S01]  /*1130*/  IMAD R94, R122, 0x2, R51 ;  /* 0x000000027a5e7824 */ /* 0x000fe200078e0233 */
[----:B0-----:R-:W-:Y:S02]  /*1140*/  IADD3 R8, P6, PT, R15, R91, RZ ;  /* 0x0000005b0f087210 */ /* 0x001fe40007fde0ff */
[----:B------:R-:W-:Y:S02]  /*1150*/  LEA.HI.X.SX32 R9, R13, R92, 0x1, P1 ;  /* 0x0000005c0d097211 */ /* 0x000fe400008f0eff */
[----:B------:R-:W-:Y:S01]  /*1160*/  ISETP.LT.AND P1, PT, R10, R124, P0 ;  /* 0x0000007c0a00720c */ /* 0x000fe20000721270 */
[----:B------:R-:W-:Y:S01]  /*1170*/  @P5 IMAD.MOV.U32 R14, RZ, RZ, R7 ;  /* 0x000000ffff0e5224 */ /* 0x000fe200078e0007 */
[----:B------:R-:W-:Y:S01]  /*1180*/  LEA.HI.X.SX32 R10, R15, R92, 0x1, P6 ;  /* 0x0000005c0f0a7211 */ /* 0x000fe200030f0eff */
[----:B------:R-:W-:-:S02]  /*1190*/  @P5 IMAD.MOV.U32 R15, RZ, RZ, R9 ;  /* 0x000000ffff0f5224 */ /* 0x000fc400078e0009 */
[----:B------:R-:W-:-:S03]  /*11a0*/  IMAD R23, R122, 0x2, R94 ;  /* 0x000000027a177824 */ /* 0x000fc600078e025e */
[----:B------:R0:W2:Y:S01]  /*11b0*/  @P5 LDG.E.U8 R120, desc[UR20][R14.64] ;  /* 0x000000140e785981 */ /* 0x0000a2000c1e1100 */
[----:B------:R-:W-:Y:S01]  /*11c0*/  IMAD R41, R122, 0x2, R23 ;  /* 0x000000027a297824 */ /* 0x000fe200078e0217 */
[CC--:B------:R-:W-:Y:S02]  /*11d0*/  IADD3 R11, P5, PT, R17.reuse, R91.reuse, RZ ;  /* 0x0000005b110b7210 */ /* 0x0c0fe40007fbe0ff */
[----:B------:R-:W-:Y:S01]  /*11e0*/  LOP3.LUT R13, R140, 0x38, RZ, 0xfc, !PT ;  /* 0x000000388c0d7812 */ /* 0x000fe200078efcff */
[----:B------:R-:W-:Y:S01]  /*11f0*/  IMAD R53, R122, 0x2, R41 ;  /* 0x000000027a357824 */ /* 0x000fe200078e0229 */
[----:B------:R-:W-:Y:S02]  /*1200*/  LEA.HI.X.SX32 R12, R17, R92, 0x1, P5 ;  /* 0x0000005c110c7211 */ /* 0x000fe400028f0eff */
[-C--:B------:R-:W-:Y:S01]  /*1210*/  ISETP.LT.AND P6, PT, R16, R124.reuse, P0 ;  /* 0x0000007c1000720c */ /* 0x080fe200007c1270 */
[----:B0-----:R-:W-:Y:S02]  /*1220*/  @P3 IMAD.MOV.U32 R14, RZ, RZ, R8 ;  /* 0x000000ffff0e3224 */ /* 0x001fe400078e0008 */
[----:B------:R-:W-:Y:S01]  /*1230*/  @P3 IMAD.MOV.U32 R15, RZ, RZ, R10 ;  /* 0x000000ffff0f3224 */ /* 0x000fe200078e000a */
[----:B------:R-:W-:Y:S01]  /*1240*/  PRMT R131, RZ, 0x7610, R131 ;  /* 0x00007610ff837816 */ /* 0x000fe20000000083 */
[C---:B------:R-:W-:Y:S01]  /*1250*/  IMAD R90, R122.reuse, 0x2, R53 ;  /* 0x000000027a5a7824 */ /* 0x040fe200078e0235 */
[----:B------:R-:W-:Y:S01]  /*1260*/  ISETP.LT.AND P5, PT, R13, R124, P0 ;  /* 0x0000007c0d00720c */ /* 0x000fe200007a1270 */
[----:B------:R-:W-:Y:S01]  /*1270*/  @P1 IMAD.MOV.U32 R16, RZ, RZ, R11 ;  /* 0x000000ffff101224 */ /* 0x000fe200078e000b */
[----:B------:R0:W2:Y:S01]  /*1280*/  @P3 LDG.E.U8 R127, desc[UR20][R14.64] ;  /* 0x000000140e7f3981 */ /* 0x0000a2000c1e1100 */
[----:B------:R-:W-:Y:S01]  /*1290*/  @P1 IMAD.MOV.U32 R17, RZ, RZ, R12 ;  /* 0x000000ffff111224 */ /* 0x000fe200078e000c */
[----:B------:R-:W-:Y:S01]  /*12a0*/  IADD3 R13, P3, PT, R23, R91, RZ ;  /* 0x0000005b170d7210 */ /* 0x000fe20007f7e0ff */
[----:B------:R-:W-:-:S03]  /*12b0*/  IMAD R43, R122, 0x2, R90 ;  /* 0x000000027a2b7824 */ /* 0x000fc600078e025a */
[----:B------:R1:W2:Y:S01]  /*12c0*/  @P1 LDG.E.U8 R131, desc[UR20][R16.64] ;  /* 0x0000001410831981 */ /* 0x0002a2000c1e1100 */
[----:B0-----:R-:W-:Y:S02]  /*12d0*/  LEA.HI.X.SX32 R15, R23, R92, 0x1, P3 ;  /* 0x0000005c170f7211 */ /* 0x001fe400018f0eff */
[----:B------:R-:W-:Y:S01]  /*12e0*/  IADD3 R14, P1, PT, R43, R91, RZ ;  /* 0x0000005b2b0e7210 */ /* 0x000fe20007f3e0ff */
[----:B------:R-:W-:Y:S01]  /*12f0*/  @P6 IMAD.MOV.U32 R22, RZ, RZ, R13 ;  /* 0x000000ffff166224 */ /* 0x000fe200078e000d */
[----:B------:R-:W-:Y:S02]  /*1300*/  PRMT R135, RZ, 0x7610, R135 ;  /* 0x00007610ff877816 */ /* 0x000fe40000000087 */
[C---:B-1----:R-:W-:Y:S01]  /*1310*/  LOP3.LUT R16, R140.reuse, 0x2, RZ, 0xfc, !PT ;  /* 0x000000028c107812 */ /* 0x042fe200078efcff */
[----:B------:R-:W-:Y:S01]  /*1320*/  @P6 IMAD.MOV.U32 R23, RZ, RZ, R15 ;  /* 0x000000ffff176224 */ /* 0x000fe200078e000f */
[----:B------:R-:W-:Y:S02]  /*1330*/  LOP3.LUT R17, R140, 0xa, RZ, 0xfc, !PT ;  /* 0x0000000a8c117812 */ /* 0x000fe400078efcff */
[----:B------:R-:W-:-:S02]  /*1340*/  ISETP.LT.AND P3, PT, R16, R124, P0 ;  /* 0x0000007c1000720c */ /* 0x000fc40000761270 */
[----:B------:R-:W-:Y:S01]  /*1350*/  LEA.HI.X.SX32 R16, R43, R92, 0x1, P1 ;  /* 0x0000005c2b107211 */ /* 0x000fe200008f0eff */
[----:B------:R0:W2:Y:S01]  /*1360*/  @P6 LDG.E.U8 R135, desc[UR20][R22.64] ;  /* 0x0000001416876981 */ /* 0x0000a2000c1e1100 */
[----:B------:R-:W-:Y:S02]  /*1370*/  ISETP.LT.AND P1, PT, R17, R124, P0 ;  /* 0x0000007c1100720c */ /* 0x000fe40000721270 */
[----:B------:R-:W-:Y:S02]  /*1380*/  PRMT R137, RZ, 0x7610, R137 ;  /* 0x00007610ff897816 */ /* 0x000fe40000000089 */
[C---:B------:R-:W-:Y:S01]  /*1390*/  IADD3 R17, P6, PT, R19.reuse, R91, RZ ;  /* 0x0000005b13117210 */ /* 0x040fe20007fde0ff */
[----:B0-----:R-:W-:Y:S02]  /*13a0*/  @P5 IMAD.MOV.U32 R22, RZ, RZ, R14 ;  /* 0x000000ffff165224 */ /* 0x001fe400078e000e */
[----:B------:R-:W-:Y:S01]  /*13b0*/  @P5 IMAD.MOV.U32 R23, RZ, RZ, R16 ;  /* 0x000000ffff175224 */ /* 0x000fe200078e0010 */
[----:B------:R-:W-:Y:S01]  /*13c0*/  LEA.HI.X.SX32 R19, R19, R92, 0x1, P6 ;  /* 0x0000005c13137211 */ /* 0x000fe200030f0eff */
[----:B------:R-:W-:Y:S01]  /*13d0*/  @P3 IMAD.MOV.U32 R24, RZ, RZ, R17 ;  /* 0x000000ffff183224 */ /* 0x000fe200078e0011 */
[----:B------:R-:W-:-:S02]  /*13e0*/  PRMT R139, RZ, 0x7610, R139 ;  /* 0x00007610ff8b7816 */ /* 0x000fc4000000008b */
[----:B------:R-:W2:Y:S01]  /*13f0*/  @P5 LDG.E.U8 R137, desc[UR20][R22.64] ;  /* 0x0000001416895981 */ /* 0x000ea2000c1e1100 */
[C---:B------:R-:W-:Y:S01]  /*1400*/  IADD3 R18, P5, PT, R21.reuse, R91, RZ ;  /* 0x0000005b15127210 */ /* 0x040fe20007fbe0ff */
[----:B------:R-:W-:Y:S01]  /*1410*/  @P3 IMAD.MOV.U32 R25, RZ, RZ, R19 ;  /* 0x000000ffff193224 */ /* 0x000fe200078e0013 */
[----:B------:R-:W-:Y:S02]  /*1420*/  LOP3.LUT R26, R140, 0x12, RZ, 0xfc, !PT ;  /* 0x000000128c1a7812 */ /* 0x000fe400078efcff */
[----:B------:R-:W-:Y:S02]  /*1430*/  LEA.HI.X.SX32 R20, R21, R92, 0x1, P5 ;  /* 0x0000005c15147211 */ /* 0x000fe400028f0eff */
[----:B------:R0:W2:Y:S01]  /*1440*/  @P3 LDG.E.U8 R139, desc[UR20][R24.64] ;  /* 0x00000014188b3981 */ /* 0x0000a2000c1e1100 */
[----:B------:R-:W-:Y:S02]  /*1450*/  PRMT R142, RZ, 0x7610, R142 ;  /* 0x00007610ff8e7816 */ /* 0x000fe4000000008e */
[----:B------:R-:W-:Y:S01]  /*1460*/  ISETP.LT.AND P3, PT, R26, R124, P0 ;  /* 0x0000007c1a00720c */ /* 0x000fe20000761270 */
[----:B------:R-:W-:-:S02]  /*1470*/  @P1 IMAD.MOV.U32 R26, RZ, RZ, R18 ;  /* 0x000000ffff1a1224 */ /* 0x000fc400078e0012 */
[----:B------:R-:W-:Y:S01]  /*1480*/  @P1 IMAD.MOV.U32 R27, RZ, RZ, R20 ;  /* 0x000000ffff1b1224 */ /* 0x000fe200078e0014 */
[----:B------:R-:W-:Y:S02]  /*1490*/  LOP3.LUT R28, R140, 0x1a, RZ, 0xfc, !PT ;  /* 0x0000001a8c1c7812 */ /* 0x000fe400078efcff */
[-C--:B------:R-:W-:Y:S02]  /*14a0*/  IADD3 R21, P5, PT, R29, R91.reuse, RZ ;  /* 0x0000005b1d157210 */ /* 0x080fe40007fbe0ff */
[----:B------:R-:W2:Y:S01]  /*14b0*/  @P1 LDG.E.U8 R142, desc[UR20][R26.64] ;  /* 0x000000141a8e1981 */ /* 0x000ea2000c1e1100 */
[----:B------:R-:W-:Y:S02]  /*14c0*/  ISETP.LT.AND P1, PT, R28, R124, P0 ;  /* 0x0000007c1c00720c */ /* 0x000fe40000721270 */
[----:B0-----:R-:W-:Y:S02]  /*14d0*/  LOP3.LUT R24, R140, 0x22, RZ, 0xfc, !PT ;  /* 0x000000228c187812 */ /* 0x001fe400078efcff */
[----:B------:R-:W-:-:S02]  /*14e0*/  IADD3 R22, P6, PT, R31, R91, RZ ;  /* 0x0000005b1f167210 */ /* 0x000fc40007fde0ff */
[----:B------:R-:W-:Y:S02]  /*14f0*/  LEA.HI.X.SX32 R23, R29, R92, 0x1, P5 ;  /* 0x0000005c1d177211 */ /* 0x000fe400028f0eff */
[----:B------:R-:W-:Y:S01]  /*1500*/  ISETP.LT.AND P5, PT, R24, R124, P0 ;  /* 0x0000007c1800720c */ /* 0x000fe200007a1270 */
[----:B------:R-:W-:Y:S01]  /*1510*/  @P3 IMAD.MOV.U32 R30, RZ, RZ, R21 ;  /* 0x000000ffff1e3224 */ /* 0x000fe200078e0015 */
[----:B------:R-:W-:Y:S02]  /*1520*/  PRMT R147, RZ, 0x7610, R147 ;  /* 0x00007610ff937816 */ /* 0x000fe40000000093 */
[----:B------:R-:W-:Y:S01]  /*1530*/  LEA.HI.X.SX32 R24, R31, R92, 0x1, P6 ;  /* 0x0000005c1f187211 */ /* 0x000fe200030f0eff */
[----:B------:R-:W-:Y:S01]  /*1540*/  @P3 IMAD.MOV.U32 R31, RZ, RZ, R23 ;  /* 0x000000ffff1f3224 */ /* 0x000fe200078e0017 */
[----:B------:R-:W-:Y:S02]  /*1550*/  LOP3.LUT R25, R140, 0x2a, RZ, 0xfc, !PT ;  /* 0x0000002a8c197812 */ /* 0x000fe400078efcff */
[----:B------:R-:W-:-:S02]  /*1560*/  PRMT R148, RZ, 0x7610, R148 ;  /* 0x00007610ff947816 */ /* 0x000fc40000000094 */
[----:B------:R0:W2:Y:S01]  /*1570*/  @P3 LDG.E.U8 R147, desc[UR20][R30.64] ;  /* 0x000000141e933981 */ /* 0x0000a2000c1e1100 */
[----:B------:R-:W-:Y:S02]  /*1580*/  ISETP.LT.AND P3, PT, R25, R124, P0 ;  /* 0x0000007c1900720c */ /* 0x000fe40000761270 */
[C---:B------:R-:W-:Y:S01]  /*1590*/  IADD3 R25, P6, PT, R33.reuse, R91, RZ ;  /* 0x0000005b21197210 */ /* 0x040fe20007fde0ff */
[----:B0-----:R-:W-:Y:S02]  /*15a0*/  @P1 IMAD.MOV.U32 R30, RZ, RZ, R22 ;  /* 0x000000ffff1e1224 */ /* 0x001fe400078e0016 */
[----:B------:R-:W-:Y:S01]  /*15b0*/  @P1 IMAD.MOV.U32 R31, RZ, RZ, R24 ;  /* 0x000000ffff1f1224 */ /* 0x000fe200078e0018 */
[----:B------:R-:W-:-:S04]  /*15c0*/  LEA.HI.X.SX32 R27, R33, R92, 0x1, P6 ;  /* 0x0000005c211b7211 */ /* 0x000fc800030f0eff */
[----:B------:R-:W2:Y:S01]  /*15d0*/  @P1 LDG.E.U8 R148, desc[UR20][R30.64] ;  /* 0x000000141e941981 */ /* 0x000ea2000c1e1100 */
[C---:B------:R-:W-:Y:S01]  /*15e0*/  IADD3 R26, P1, PT, R39.reuse, R91, RZ ;  /* 0x0000005b271a7210 */ /* 0x040fe20007f3e0ff */
[----:B------:R-:W-:Y:S01]  /*15f0*/  @P5 IMAD.MOV.U32 R32, RZ, RZ, R25 ;  /* 0x000000ffff205224 */ /* 0x000fe200078e0019 */
[----:B------:R-:W-:Y:S01]  /*1600*/  PRMT R149, RZ, 0x7610, R149 ;  /* 0x00007610ff957816 */ /* 0x000fe20000000095 */
[----:B------:R-:W-:Y:S01]  /*1610*/  @P5 IMAD.MOV.U32 R33, RZ, RZ, R27 ;  /* 0x000000ffff215224 */ /* 0x000fe200078e001b */
[----:B------:R-:W-:Y:S02]  /*1620*/  LEA.HI.X.SX32 R28, R39, R92, 0x1, P1 ;  /* 0x0000005c271c7211 */ /* 0x000fe400008f0eff */
[C---:B------:R-:W-:Y:S02]  /*1630*/  LOP3.LUT R34, R140.reuse, 0x32, RZ, 0xfc, !PT ;  /* 0x000000328c227812 */ /* 0x040fe400078efcff */
[----:B------:R-:W-:Y:S01]  /*1640*/  PRMT R150, RZ, 0x7610, R150 ;  /* 0x00007610ff967816 */ /* 0x000fe20000000096 */
[----:B------:R0:W2:Y:S01]  /*1650*/  @P5 LDG.E.U8 R149, desc[UR20][R32.64] ;  /* 0x0000001420955981 */ /* 0x0000a2000c1e1100 */
[----:B------:R-:W-:-:S02]  /*1660*/  LOP3.LUT R29, R140, 0x3a, RZ, 0xfc, !PT ;  /* 0x0000003a8c1d7812 */ /* 0x000fc400078efcff */
[-C--:B------:R-:W-:Y:S02]  /*1670*/  ISETP.LT.AND P1, PT, R34, R124.reuse, P0 ;  /* 0x0000007c2200720c */ /* 0x080fe40000721270 */
[----:B------:R-:W-:Y:S01]  /*1680*/  ISETP.LT.AND P5, PT, R29, R124, P0 ;  /* 0x0000007c1d00720c */ /* 0x000fe200007a1270 */
[----:B0-----:R-:W-:Y:S02]  /*1690*/  @P3 IMAD.MOV.U32 R32, RZ, RZ, R26 ;  /* 0x000000ffff203224 */ /* 0x001fe400078e001a */
[----:B------:R-:W-:-:S05]  /*16a0*/  @P3 IMAD.MOV.U32 R33, RZ, RZ, R28 ;  /* 0x000000ffff213224 */ /* 0x000fca00078e001c */
[----:B------:R0:W2:Y:S01]  /*16b0*/  @P3 LDG.E.U8 R150, desc[UR20][R32.64] ;  /* 0x0000001420963981 */ /* 0x0000a2000c1e1100 */
[----:B------:R-:W-:Y:S01]  /*16c0*/  IADD3 R29, P3, PT, R41, R91, RZ ;  /* 0x0000005b291d7210 */ /* 0x000fe20007f7e0ff */
[----:B------:R-:W-:-:S03]  /*16d0*/  IMAD R93, R122, 0x2, R43 ;  /* 0x000000027a5d7824 */ /* 0x000fc600078e022b */
[----:B------:R-:W-:Y:S01]  /*16e0*/  LEA.HI.X.SX32 R31, R41, R92, 0x1, P3 ;  /* 0x0000005c291f7211 */ /* 0x000fe200018f0eff */
[----:B------:R-:W-:Y:S01]  /*16f0*/  @P1 IMAD.MOV.U32 R38, RZ, RZ, R29 ;  /* 0x000000ffff261224 */ /* 0x000fe200078e001d */
[----:B------:R-:W-:Y:S02]  /*1700*/  PRMT R153, RZ, 0x7610, R153 ;  /* 0x00007610ff997816 */ /* 0x000fe40000000099 */
[----:B------:R-:W-:Y:S02]  /*1710*/  IADD3 R30, P6, PT, R93, R91, RZ ;  /* 0x0000005b5d1e7210 */ /* 0x000fe40007fde0ff */
[C---:B0-----:R-:W-:Y:S01]  /*1720*/  LOP3.LUT R32, R140.reuse, 0x4, RZ, 0xfc, !PT ;  /* 0x000000048c207812 */ /* 0x041fe200078efcff */
        /* <DEDUP_REMOVED lines=23> */
[----:B------:R-:W-:-:S04]  /*18a0*/  LOP3.LUT R44, R140, 0x1c, RZ, 0xfc, !PT ;  /* 0x0000001c8c2c7812 */ /* 0x000fc800078efcff */
[----:B------:R-:W2:Y:S01]  /*18b0*/  @P1 LDG.E.U8 R174, desc[UR20][R42.64] ;  /* 0x000000142aae1981 */ /* 0x000ea2000c1e1100 */
[-C--:B------:R-:W-:Y:S02]  /*18c0*/  IADD3 R37, P1, PT, R45, R91.reuse, RZ ;  /* 0x0000005b2d257210 */ /* 0x080fe40007f3e0ff */
[----:B------:R-:W-:Y:S02]  /*18d0*/  ISETP.LT.AND P5, PT, R44, R124, P0 ;  /* 0x0000007c2c00720c */ /* 0x000fe400007a1270 */
[----:B0-----:R-:W-:Y:S02]  /*18e0*/  LOP3.LUT R40, R140, 0x24, RZ, 0xfc, !PT ;  /* 0x000000248c287812 */ /* 0x001fe400078efcff */
[----:B------:R-:W-:Y:S02]  /*18f0*/  IADD3 R38, P6, PT, R47, R91, RZ ;  /* 0x0000005b2f267210 */ /* 0x000fe40007fde0ff */
[----:B------:R-:W-:Y:S02]  /*1900*/  LEA.HI.X.SX32 R39, R45, R92, 0x1, P1 ;  /* 0x0000005c2d277211 */ /* 0x000fe400008f0eff */
[----:B------:R-:W-:Y:S01]  /*1910*/  ISETP.LT.AND P1, PT, R40, R124, P0 ;  /* 0x0000007c2800720c */ /* 0x000fe20000721270 */
[----:B------:R-:W-:Y:S01]  /*1920*/  @P3 IMAD.MOV.U32 R46, RZ, RZ, R37 ;  /* 0x000000ffff2e3224 */ /* 0x000fe200078e0025 */
[----:B------:R-:W-:-:S02]  /*1930*/  PRMT R175, RZ, 0x7610, R175 ;  /* 0x00007610ffaf7816 */ /* 0x000fc400000000af */
[----:B------:R-:W-:Y:S01]  /*1940*/  LEA.HI.X.SX32 R40, R47, R92, 0x1, P6 ;  /* 0x0000005c2f287211 */ /* 0x000fe200030f0eff */
[----:B------:R-:W-:Y:S01]  /*1950*/  @P3 IMAD.MOV.U32 R47, RZ, RZ, R39 ;  /* 0x000000ffff2f3224 */ /* 0x000fe200078e0027 */
[----:B------:R-:W-:Y:S02]  /*1960*/  LOP3.LUT R41, R140, 0x2c, RZ, 0xfc, !PT ;  /* 0x0000002c8c297812 */ /* 0x000fe400078efcff */
[----:B------:R-:W-:Y:S02]  /*1970*/  PRMT R176, RZ, 0x7610, R176 ;  /* 0x00007610ffb07816 */ /* 0x000fe400000000b0 */
[----:B------:R0:W2:Y:S01]  /*1980*/  @P3 LDG.E.U8 R175, desc[UR20][R46.64] ;  /* 0x000000142eaf3981 */ /* 0x0000a2000c1e1100 */
[----:B------:R-:W-:Y:S02]  /*1990*/  ISETP.LT.AND P3, PT, R41, R124, P0 ;  /* 0x0000007c2900720c */ /* 0x000fe40000761270 */
[----:B------:R-:W-:Y:S01]  /*19a0*/  IADD3 R41, P6, PT, R49, R91, RZ ;  /* 0x0000005b31297210 */ /* 0x000fe20007fde0ff */
[----:B0-----:R-:W-:-:S02]  /*19b0*/  @P5 IMAD.MOV.U32 R46, RZ, RZ, R38 ;  /* 0x000000ffff2e5224 */ /* 0x001fc400078e0026 */
[----:B------:R-:W-:Y:S01]  /*19c0*/  @P5 IMAD.MOV.U32 R47, RZ, RZ, R40 ;  /* 0x000000ffff2f5224 */ /* 0x000fe200078e0028 */
[----:B------:R-:W-:-:S04]  /*19d0*/  LEA.HI.X.SX32 R43, R49, R92, 0x1, P6 ;  /* 0x0000005c312b7211 */ /* 0x000fc800030f0eff */
[----:B------:R0:W2:Y:S01]  /*19e0*/  @P5 LDG.E.U8 R176, desc[UR20][R46.64] ;  /* 0x000000142eb05981 */ /* 0x0000a2000c1e1100 */
[C---:B------:R-:W-:Y:S02]  /*19f0*/  IADD3 R42, P5, PT, R51.reuse, R91, RZ ;  /* 0x0000005b332a7210 */ /* 0x040fe40007fbe0ff */
[----:B------:R-:W-:Y:S02]  /*1a00*/  PRMT R177, RZ, 0x7610, R177 ;  /* 0x00007610ffb17816 */ /* 0x000fe400000000b1 */
[----:B------:R-:W-:Y:S02]  /*1a10*/  LEA.HI.X.SX32 R44, R51, R92, 0x1, P5 ;  /* 0x0000005c332c7211 */ /* 0x000fe400028f0eff */
[----:B------:R-:W-:Y:S01]  /*1a20*/  LOP3.LUT R45, R140, 0x34, RZ, 0xfc, !PT ;  /* 0x000000348c2d7812 */ /* 0x000fe200078efcff */
[----:B0-----:R-:W-:Y:S02]  /*1a30*/  @P1 IMAD.MOV.U32 R46, RZ, RZ, R41 ;  /* 0x000000ffff2e1224 */ /* 0x001fe400078e0029 */
[----:B------:R-:W-:Y:S01]  /*1a40*/  @P1 IMAD.MOV.U32 R47, RZ, RZ, R43 ;  /* 0x000000ffff2f1224 */ /* 0x000fe200078e002b */
[----:B------:R-:W-:Y:S01]  /*1a50*/  PRMT R178, RZ, 0x7610, R178 ;  /* 0x00007610ffb27816 */ /* 0x000fe200000000b2 */
[----:B------:R-:W-:-:S02]  /*1a60*/  @P3 IMAD.MOV.U32 R48, RZ, RZ, R42 ;  /* 0x000000ffff303224 */ /* 0x000fc400078e002a */
[----:B------:R-:W-:Y:S01]  /*1a70*/  @P3 IMAD.MOV.U32 R49, RZ, RZ, R44 ;  /* 0x000000ffff313224 */ /* 0x000fe200078e002c */
[----:B------:R0:W2:Y:S01]  /*1a80*/  @P1 LDG.E.U8 R177, desc[UR20][R46.64] ;  /* 0x000000142eb11981 */ /* 0x0000a2000c1e1100 */
[----:B------:R-:W-:Y:S02]  /*1a90*/  ISETP.LT.AND P1, PT, R45, R124, P0 ;  /* 0x0000007c2d00720c */ /* 0x000fe40000721270 */
[----:B------:R-:W-:Y:S01]  /*1aa0*/  SHF.R.U32.HI R96, RZ, 0x6, R249 ;  /* 0x00000006ff607819 */ /* 0x000fe200000116f9 */
[----:B------:R1:W2:Y:S01]  /*1ab0*/  @P3 LDG.E.U8 R178, desc[UR20][R48.64] ;  /* 0x0000001430b23981 */ /* 0x0002a2000c1e1100 */
[----:B------:R-:W-:Y:S02]  /*1ac0*/  IADD3 R45, P3, PT, R53, R91, RZ ;  /* 0x0000005b352d7210 */ /* 0x000fe40007f7e0ff */
[----:B------:R-:W-:Y:S02]  /*1ad0*/  SGXT.U32 R96, R96, 0x2 ;  /* 0x000000026060781a */ /* 0x000fe40000000000 */
[----:B0-----:R-:W-:-:S04]  /*1ae0*/  LOP3.LUT R46, R140, 0x3c, RZ, 0xfc, !PT ;  /* 0x0000003c8c2e7812 */ /* 0x001fc800078efcff */
[----:B------:R-:W-:Y:S02]  /*1af0*/  ISETP.LT.AND P5, PT, R46, R124, P0 ;  /* 0x0000007c2e00720c */ /* 0x000fe400007a1270 */
[----:B------:R-:W-:Y:S02]  /*1b00*/  LEA.HI.X.SX32 R46, R53, R92, 0x1, P3 ;  /* 0x0000005c352e7211 */ /* 0x000fe400018f0eff */
[----:B------:R-:W-:Y:S01]  /*1b10*/  LOP3.LUT R96, R50, R96, RZ, 0xfc, !PT ;  /* 0x0000006032607212 */ /* 0x000fe200078efcff */
[----:B------:R-:W-:Y:S01]  /*1b20*/  @P1 IMAD.MOV.U32 R50, RZ, RZ, R45 ;  /* 0x000000ffff321224 */ /* 0x000fe200078e002d */
[----:B------:R-:W-:Y:S01]  /*1b30*/  PRMT R181, RZ, 0x7610, R181 ;  /* 0x00007610ffb57816 */ /* 0x000fe200000000b5 */
[----:B------:R-:W-:Y:S01]  /*1b40*/  @P1 IMAD.MOV.U32 R51, RZ, RZ, R46 ;  /* 0x000000ffff331224 */ /* 0x000fe200078e002e */
[----:B------:R-:W-:Y:S01]  /*1b50*/  LOP3.LUT R47, R96, 0x8, RZ, 0xfc, !PT ;  /* 0x00000008602f7812 */ /* 0x000fe200078efcff */
[----:B------:R-:W-:-:S03]  /*1b60*/  IMAD R93, R122, 0x2, R93 ;  /* 0x000000027a5d7824 */ /* 0x000fc600078e025d */
[----:B------:R-:W-:Y:S01]  /*1b70*/  ISETP.GE.AND P3, PT, R47, RZ, PT ;  /* 0x000000ff2f00720c */ /* 0x000fe20003f66270 */
[----:B------:R0:W2:Y:S01]  /*1b80*/  @P1 LDG.E.U8 R181, desc[UR20][R50.64] ;  /* 0x0000001432b51981 */ /* 0x0000a2000c1e1100 */
[----:B------:R-:W-:Y:S02]  /*1b90*/  IABS R62, R47 ;  /* 0x0000002f003e7213 */ /* 0x000fe40000000000 */
[C---:B------:R-:W-:Y:S02]  /*1ba0*/  IADD3 R47, P1, PT, R93.reuse, R91, RZ ;  /* 0x0000005b5d2f7210 */ /* 0x040fe40007f3e0ff */
[----:B------:R-:W-:Y:S02]  /*1bb0*/  LOP3.LUT R52, R140, 0x6, RZ, 0xfc, !PT ;  /* 0x000000068c347812 */ /* 0x000fe400078efcff */
[----:B-1----:R-:W-:Y:S02]  /*1bc0*/  LEA.HI.X.SX32 R48, R93, R92, 0x1, P1 ;  /* 0x0000005c5d307211 */ /* 0x002fe400008f0eff */
[----:B------:R-:W-:-:S02]  /*1bd0*/  IABS R58, R96 ;  /* 0x00000060003a7213 */ /* 0x000fc40000000000 */
[----:B------:R-:W-:Y:S01]  /*1be0*/  PRMT R182, RZ, 0x7610, R182 ;  /* 0x00007610ffb67816 */ /* 0x000fe200000000b6 */
[----:B------:R-:W-:Y:S01]  /*1bf0*/  @P5 IMAD.MOV.U32 R53, RZ, RZ, R48 ;  /* 0x000000ffff355224 */ /* 0x000fe200078e0030 */
[----:B------:R-:W-:Y:S01]  /*1c00*/  ISETP.LT.AND P1, PT, R52, R124, P0 ;  /* 0x0000007c3400720c */ /* 0x000fe20000721270 */
[----:B------:R-:W-:Y:S02]  /*1c10*/  @P5 IMAD.MOV.U32 R52, RZ, RZ, R47 ;  /* 0x000000ffff345224 */ /* 0x000fe400078e002f */
[----:B------:R-:W-:-:S03]  /*1c20*/  IMAD.HI.U32 R49, R95, R58, RZ ;  /* 0x0000003a5f317227 */ /* 0x000fc600078e00ff */
[----:B------:R1:W2:Y:S01]  /*1c30*/  @P5 LDG.E.U8 R182, desc[UR20][R52.64] ;  /* 0x0000001434b65981 */ /* 0x0002a2000c1e1100 */
[----:B------:R-:W-:Y:S01]  /*1c40*/  IMAD.MOV R56, RZ, RZ, -R49 ;  /* 0x000000ffff387224 */ /* 0x000fe200078e0a31 */
[----:B------:R-:W-:Y:S01]  /*1c50*/  IADD3 R49, P5, PT, R55, R91, RZ ;  /* 0x0000005b37317210 */ /* 0x000fe20007fbe0ff */
[----:B------:R-:W-:-:S03]  /*1c60*/  IMAD.HI.U32 R54, R95, R62, RZ ;  /* 0x0000003e5f367227 */ /* 0x000fc600078e00ff */
[----:B0-----:R-:W-:Y:S01]  /*1c70*/  LEA.HI.X.SX32 R50, R55, R92, 0x1, P5 ;  /* 0x0000005c37327211 */ /* 0x001fe200028f0eff */
[----:B------:R-:W-:Y:S01]  /*1c80*/  IMAD.MOV R54, RZ, RZ, -R54 ;  /* 0x000000ffff367224 */ /* 0x000fe200078e0a36 */
[----:B------:R-:W-:Y:S02]  /*1c90*/  LOP3.LUT R51, R140, 0xe, RZ, 0xfc, !PT ;  /* 0x0000000e8c337812 */ /* 0x000fe400078efcff */
[----:B------:R-:W-:Y:S01]  /*1ca0*/  PRMT R185, RZ, 0x7610, R185 ;  /* 0x00007610ffb97816 */ /* 0x000fe200000000b9 */
[----:B------:R-:W-:Y:S02]  /*1cb0*/  IMAD R62, R101, R54, R62 ;  /* 0x00000036653e7224 */ /* 0x000fe400078e023e */
[----:B------:R-:W-:Y:S02]  /*1cc0*/  @P1 IMAD.MOV.U32 R54, RZ, RZ, R49 ;  /* 0x000000ffff361224 */ /* 0x000fe400078e0031 */
[----:B------:R-:W-:Y:S01]  /*1cd0*/  @P1 IMAD.MOV.U32 R55, RZ, RZ, R50 ;  /* 0x000000ffff371224 */ /* 0x000fe200078e0032 */
[----:B------:R-:W-:-:S02]  /*1ce0*/  ISETP.LT.AND P5, PT, R51, R124, P0 ;  /* 0x0000007c3300720c */ /* 0x000fc400007a1270 */
[----:B------:R-:W-:Y:S02]  /*1cf0*/  ISETP.GT.U32.AND P6, PT, R101, R60, PT ;  /* 0x0000003c6500720c */ /* 0x000fe40003fc4070 */
[----:B------:R0:W2:Y:S01]  /*1d00*/  @P1 LDG.E.U8 R185, desc[UR20][R54.64] ;  /* 0x0000001436b91981 */ /* 0x0000a2000c1e1100 */
[C---:B------:R-:W-:Y:S02]  /*1d10*/  IADD3 R51, P1, PT, R57.reuse, R91, RZ ;  /* 0x0000005b39337210 */ /* 0x040fe40007f3e0ff */
[----:B------:R-:W-:Y:S02]  /*1d20*/  LOP3.LUT R65, R96, 0x10, RZ, 0xfc, !PT ;  /* 0x0000001060417812 */ /* 0x000fe400078efcff */
[----:B-1----:R-:W-:Y:S02]  /*1d30*/  LEA.HI.X.SX32 R52, R57, R92, 0x1, P1 ;  /* 0x0000005c39347211 */ /* 0x002fe400008f0eff */
[----:B------:R-:W-:Y:S01]  /*1d40*/  IABS R64, R65 ;  /* 0x0000004100407213 */ /* 0x000fe20000000000 */
[----:B------:R-:W-:Y:S01]  /*1d50*/  IMAD R58, R101, R56, R58 ;  /* 0x00000038653a7224 */ /* 0x000fe200078e023a */
[----:B------:R-:W-:-:S02]  /*1d60*/  PRMT R186, RZ, 0x7610, R186 ;  /* 0x00007610ffba7816 */ /* 0x000fc400000000ba */
[----:B0-----:R-:W-:Y:S01]  /*1d70*/  LOP3.LUT R54, R140, 0x16, RZ, 0xfc, !PT ;  /* 0x000000168c367812 */ /* 0x001fe200078efcff */
[----:B------:R-:W-:Y:S02]  /*1d80*/  @P5 IMAD.MOV.U32 R56, RZ, RZ, R51 ;  /* 0x000000ffff385224 */ /* 0x000fe400078e0033 */
[----:B------:R-:W-:Y:S01]  /*1d90*/  @P5 IMAD.MOV.U32 R57, RZ, RZ, R52 ;  /* 0x000000ffff395224 */ /* 0x000fe200078e0034 */
[----:B------:R-:W-:Y:S01]  /*1da0*/  ISETP.LT.AND P1, PT, R54, R124, P0 ;  /* 0x0000007c3600720c */ /* 0x000fe20000721270 */
[----:B------:R-:W-:-:S03]  /*1db0*/  IMAD.HI.U32 R53, R95, R64, RZ ;  /* 0x000000405f357227 */ /* 0x000fc600078e00ff */
[----:B------:R0:W2:Y:S01]  /*1dc0*/  @P5 LDG.E.U8 R186, desc[UR20][R56.64] ;  /* 0x0000001438ba5981 */ /* 0x0000a2000c1e1100 */
[----:B------:R-:W-:Y:S01]  /*1dd0*/  @!P6 IMAD.IADD R60, R60, 0x1, -R101 ;  /* 0x000000013c3ce824 */ /* 0x000fe200078e0a65 */
[----:B------:R-:W-:Y:S01]  /*1de0*/  ISETP.GT.U32.AND P6, PT, R101, R58, PT ;  /* 0x0000003a6500720c */ /* 0x000fe20003fc4070 */
[----:B------:R-:W-:Y:S01]  /*1df0*/  IMAD.MOV R54, RZ, RZ, -R53 ;  /* 0x000000ffff367224 */ /* 0x000fe200078e0a35 */
[----:B------:R-:W-:Y:S02]  /*1e00*/  IADD3 R53, P5, PT, R63, R91, RZ ;  /* 0x0000005b3f357210 */ /* 0x000fe40007fbe0ff */
[----:B------:R-:W-:Y:S01]  /*1e10*/  LOP3.LUT R81, R249, 0x3f, RZ, 0xc0, !PT ;  /* 0x0000003ff9517812 */ /* 0x000fe200078ec0ff */
[----:B------:R-:W-:Y:S01]  /*1e20*/  IMAD R64, R101, R54, R64 ;  /* 0x0000003665407224 */ /* 0x000fe200078e0240 */
[----:B------:R-:W-:Y:S02]  /*1e30*/  LEA.HI.X.SX32 R54, R63, R92, 0x1, P5 ;  /* 0x0000005c3f367211 */ /* 0x000fe400028f0eff */
[----:B------:R-:W-:Y:S01]  /*1e40*/  PRMT R189, RZ, 0x7610, R189 ;  /* 0x00007610ffbd7816 */ /* 0x000fe200000000bd */
[----:B------:R-:W-:-:S02]  /*1e50*/  IMAD R121, R81, R123, RZ ;  /* 0x0000007b51797224 */ /* 0x000fc400078e02ff */
[----:B0-----:R-:W-:Y:S02]  /*1e60*/  @P1 IMAD.MOV.U32 R56, RZ, RZ, R53 ;  /* 0x000000ffff381224 */ /* 0x001fe400078e0035 */
[----:B------:R-:W-:Y:S01]  /*1e70*/  @P1 IMAD.MOV.U32 R57, RZ, RZ, R54 ;  /* 0x000000ffff391224 */ /* 0x000fe200078e0036 */
[----:B------:R-:W-:Y:S01]  /*1e80*/  LOP3.LUT R67, R96, 0x18, RZ, 0xfc, !PT ;  /* 0x0000001860437812 */ /* 0x000fe200078efcff */
[----:B------:R-:W-:Y:S01]  /*1e90*/  @!P6 IMAD.IADD R58, R58, 0x1, -R101 ;  /* 0x000000013a3ae824 */ /* 0x000fe200078e0a65 */
[----:B------:R-:W-:Y:S02]  /*1ea0*/  IADD3 R126, P6, PT, R121, UR18, RZ ;  /* 0x00000012797e7c10 */ /* 0x000fe4000ffde0ff */
[----:B------:R0:W2:Y:S01]  /*1eb0*/  @P1 LDG.E.U8 R189, desc[UR20][R56.64] ;  /* 0x0000001438bd1981 */ /* 0x0000a2000c1e1100 */
[----:B------:R-:W-:Y:S02]  /*1ec0*/  IABS R130, R67 ;  /* 0x0000004300827213 */ /* 0x000fe40000000000 */
[----:B------:R-:W-:-:S02]  /*1ed0*/  ISETP.GT.U32.AND P1, PT, R101, R58, PT ;  /* 0x0000003a6500720c */ /* 0x000fc40003f24070 */
[----:B------:R-:W-:Y:S01]  /*1ee0*/  LEA.HI.X.SX32 R121, R121, UR19, 0x1, P6 ;  /* 0x0000001379797c11 */ /* 0x000fe2000b0f0eff */
[----:B------:R-:W-:Y:S01]  /*1ef0*/  IMAD.HI.U32 R55, R95, R130, RZ ;  /* 0x000000825f377227 */ /* 0x000fe200078e00ff */
[----:B------:R-:W-:-:S03]  /*1f00*/  ISETP.GE.AND P6, PT, R96, RZ, PT ;  /* 0x000000ff6000720c */ /* 0x000fc60003fc6270 */
[----:B------:R-:W-:Y:S01]  /*1f10*/  IMAD.MOV R55, RZ, RZ, -R55 ;  /* 0x000000ffff377224 */ /* 0x000fe200078e0a37 */
[----:B------:R-:W-:-:S03]  /*1f20*/  ISETP.GT.U32.AND P5, PT, R101, R60, PT ;  /* 0x0000003c6500720c */ /* 0x000fc60003fa4070 */
[C---:B------:R-:W-:Y:S02]  /*1f30*/  IMAD R130, R101.reuse, R55, R130 ;  /* 0x0000003765827224 */ /* 0x040fe400078e0282 */
[----:B------:R-:W-:Y:S01]  /*1f40*/  @!P1 IMAD.IADD R58, R58, 0x1, -R101 ;  /* 0x000000013a3a9824 */ /* 0x000fe200078e0a65 */
[----:B------:R-:W-:-:S03]  /*1f50*/  ISETP.GT.U32.AND P1, PT, R101, R64, PT ;  /* 0x000000406500720c */ /* 0x000fc60003f24070 */
[----:B------:R-:W-:Y:S01]  /*1f60*/  @!P6 IMAD.MOV R58, RZ, RZ, -R58 ;  /* 0x000000ffff3ae224 */ /* 0x000fe200078e0a3a */
[C---:B------:R-:W-:Y:S02]  /*1f70*/  ISETP.GT.U32.AND P6, PT, R101.reuse, R130, PT ;  /* 0x000000826500720c */ /* 0x040fe40003fc4070 */
[C---:B------:R-:W-:Y:S02]  /*1f80*/  LOP3.LUT R63, R96.reuse, 0x20, RZ, 0xfc, !PT ;  /* 0x00000020603f7812 */ /* 0x040fe400078efcff */
[----:B------:R-:W-:Y:S02]  /*1f90*/  LOP3.LUT R69, R96, 0x28, RZ, 0xfc, !PT ;  /* 0x0000002860457812 */ /* 0x000fe400078efcff */
[----:B------:R-:W-:Y:S01]  /*1fa0*/  IABS R68, R63 ;  /* 0x0000003f00447213 */ /* 0x000fe20000000000 */
[--C-:B------:R-:W-:Y:S01]  /*1fb0*/  @!P5 IMAD.IADD R60, R60, 0x1, -R101.reuse ;  /* 0x000000013c3cd824 */ /* 0x100fe200078e0a65 */
[----:B------:R-:W-:Y:S01]  /*1fc0*/  IABS R66, R69 ;  /* 0x0000004500427213 */ /* 0x000fe20000000000 */
[----:B------:R-:W-:Y:S01]  /*1fd0*/  @!P1 IMAD.IADD R64, R64, 0x1, -R101 ;  /* 0x0000000140409824 */ /* 0x000fe200078e0a65 */
[----:B------:R-:W-:Y:S01]  /*1fe0*/  ISETP.GT.U32.AND P5, PT, R101, R62, PT ;  /* 0x0000003e6500720c */ /* 0x000fe20003fa4070 */
[----:B------:R-:W-:Y:S01]  /*1ff0*/  IMAD.HI.U32 R55, R95, R68, RZ ;  /* 0x000000445f377227 */ /* 0x000fe200078e00ff */
[----:B------:R-:W-:-:S02]  /*2000*/  LOP3.LUT R71, R96, 0x30, RZ, 0xfc, !PT ;  /* 0x0000003060477812 */ /* 0x000fc400078efcff */
[----:B------:R-:W-:Y:S01]  /*2010*/  ISETP.GT.U32.AND P1, PT, R101, R64, PT ;  /* 0x000000406500720c */ /* 0x000fe20003f24070 */
[----:B------:R-:W-:Y:S01]  /*2020*/  @!P6 IMAD.IADD R130, R130, 0x1, -R101 ;  /* 0x000000018282e824 */ /* 0x000fe200078e0a65 */
[----:B------:R-:W-:Y:S01]  /*2030*/  IABS R72, R71 ;  /* 0x0000004700487213 */ /* 0x000fe20000000000 */
[----:B------:R-:W-:Y:S02]  /*2040*/  IMAD.MOV R55, RZ, RZ, -R55 ;  /* 0x000000ffff377224 */ /* 0x000fe400078e0a37 */
[----:B0-----:R-:W-:Y:S01]  /*2050*/  IMAD.HI.U32 R56, R95, R66, RZ ;  /* 0x000000425f387227 */ /* 0x001fe200078e00ff */
[----:B------:R-:W-:-:S03]  /*2060*/  ISETP.GT.U32.AND P6, PT, R101, R130, PT ;  /* 0x000000826500720c */ /* 0x000fc60003fc4070 */
[----:B------:R-:W-:Y:S02]  /*2070*/  IMAD R68, R101, R55, R68 ;  /* 0x0000003765447224 */ /* 0x000fe400078e0244 */
[----:B------:R-:W-:Y:S02]  /*2080*/  IMAD.MOV R57, RZ, RZ, -R56 ;  /* 0x000000ffff397224 */ /* 0x000fe400078e0a38 */
[----:B------:R-:W-:-:S04]  /*2090*/  IMAD.HI.U32 R55, R95, R72, RZ ;  /* 0x000000485f377227 */ /* 0x000fc800078e00ff */
[----:B------:R-:W-:Y:S02]  /*20a0*/  IMAD.MOV.U32 R56, RZ, RZ, R60 ;  /* 0x000000ffff387224 */ /* 0x000fe400078e003c */
[----:B------:R-:W-:Y:S02]  /*20b0*/  @!P5 IMAD.IADD R62, R62, 0x1, -R101 ;  /* 0x000000013e3ed824 */ /* 0x000fe400078e0a65 */
[C---:B------:R-:W-:Y:S02]  /*20c0*/  IMAD R66, R101.reuse, R57, R66 ;  /* 0x0000003965427224 */ /* 0x040fe400078e0242 */
[----:B------:R-:W-:Y:S02]  /*20d0*/  IMAD.MOV R55, RZ, RZ, -R55 ;  /* 0x000000ffff377224 */ /* 0x000fe400078e0a37 */
[----:B------:R-:W-:Y:S01]  /*20e0*/  @!P4 IMAD.MOV R56, RZ, RZ, -R56 ;  /* 0x000000ffff38c224 */ /* 0x000fe200078e0a38 */
[C---:B------:R-:W-:Y:S01]  /*20f0*/  ISETP.GT.U32.AND P4, PT, R101.reuse, R62, PT ;  /* 0x0000003e6500720c */ /* 0x040fe20003f84070 */
[----:B------:R-:W-:-:S02]  /*2100*/  IMAD R72, R101, R55, R72 ;  /* 0x0000003765487224 */ /* 0x000fc400078e0248 */
[--C-:B------:R-:W-:Y:S01]  /*2110*/  @!P1 IMAD.IADD R64, R64, 0x1, -R101.reuse ;  /* 0x0000000140409824 */ /* 0x100fe200078e0a65 */
[----:B------:R-:W-:Y:S01]  /*2120*/  ISETP.GT.U32.AND P1, PT, R101, R66, PT ;  /* 0x000000426500720c */ /* 0x000fe20003f24070 */
[--C-:B------:R-:W-:Y:S01]  /*2130*/  @!P6 IMAD.IADD R130, R130, 0x1, -R101.reuse ;  /* 0x000000018282e824 */ /* 0x100fe200078e0a65 */
[----:B------:R-:W-:Y:S02]  /*2140*/  ISETP.GE.AND P5, PT, R65, RZ, PT ;  /* 0x000000ff4100720c */ /* 0x000fe40003fa6270 */
[C---:B------:R-:W-:Y:S02]  /*2150*/  ISETP.GT.U32.AND P6, PT, R101.reuse, R72, PT ;  /* 0x000000486500720c */ /* 0x040fe40003fc4070 */
[C---:B------:R-:W-:Y:S02]  /*2160*/  LOP3.LUT R65, R96.reuse, 0x38, RZ, 0xfc, !PT ;  /* 0x0000003860417812 */ /* 0x040fe400078efcff */
[----:B------:R-:W-:Y:S02]  /*2170*/  LOP3.LUT R75, R96, 0x48, RZ, 0xfc, !PT ;  /* 0x00000048604b7812 */ /* 0x000fe400078efcff */
[----:B------:R-:W-:Y:S01]  /*2180*/  IABS R70, R65 ;  /* 0x0000004100467213 */ /* 0x000fe20000000000 */
[--C-:B------:R-:W-:Y:S01]  /*2190*/  @!P4 IMAD.IADD R62, R62, 0x1, -R101.reuse ;  /* 0x000000013e3ec824 */ /* 0x100fe200078e0a65 */
[----:B------:R-:W-:Y:S01]  /*21a0*/  ISETP.GT.U32.AND P4, PT, R101, R68, PT ;  /* 0x000000446500720c */ /* 0x000fe20003f84070 */
[----:B------:R-:W-:Y:S01]  /*21b0*/  @!P1 IMAD.IADD R66, R66, 0x1, -R101 ;  /* 0x0000000142429824 */ /* 0x000fe200078e0a65 */
[----:B------:R-:W-:Y:S01]  /*21c0*/  IABS R74, R75 ;  /* 0x0000004b004a7213 */ /* 0x000fe20000000000 */
[----:B------:R-:W-:-:S04]  /*21d0*/  IMAD.HI.U32 R55, R95, R70, RZ ;  /* 0x000000465f377227 */ /* 0x000fc800078e00ff */
[----:B------:R-:W-:Y:S02]  /*21e0*/  IMAD.MOV.U32 R60, RZ, RZ, R62 ;  /* 0x000000ffff3c7224 */ /* 0x000fe400078e003e */
[----:B------:R-:W-:Y:S01]  /*21f0*/  @!P6 IMAD.IADD R72, R72, 0x1, -R101 ;  /* 0x000000014848e824 */ /* 0x000fe200078e0a65 */
[----:B------:R-:W-:Y:S01]  /*2200*/  ISETP.GT.U32.AND P6, PT, R101, R66, PT ;  /* 0x000000426500720c */ /* 0x000fe20003fc4070 */
[----:B------:R-:W-:Y:S02]  /*2210*/  IMAD.MOV R62, RZ, RZ, -R55 ;  /* 0x000000ffff3e7224 */ /* 0x000fe400078e0a37 */
[----:B------:R-:W-:-:S04]  /*2220*/  IMAD.HI.U32 R55, R95, R74, RZ ;  /* 0x0000004a5f377227 */ /* 0x000fc800078e00ff */
[----:B------:R-:W-:Y:S01]  /*2230*/  IMAD.MOV R55, RZ, RZ, -R55 ;  /* 0x000000ffff377224 */ /* 0x000fe200078e0a37 */
[----:B------:R-:W-:Y:S01]  /*2240*/  LOP3.LUT R73, R96, 0x40, RZ, 0xfc, !PT ;  /* 0x0000004060497812 */ /* 0x000fe200078efcff */
[--C-:B------:R-:W-:Y:S02]  /*2250*/  @!P4 IMAD.IADD R68, R68, 0x1, -R101.reuse ;  /* 0x000000014444c824 */ /* 0x100fe400078e0a65 */
[----:B------:R-:W-:Y:S02]  /*2260*/  IMAD R74, R101, R55, R74 ;  /* 0x00000037654a7224 */ /* 0x000fe400078e024a */
[----:B------:R-:W-:Y:S01]  /*2270*/  @!P3 IMAD.MOV R60, RZ, RZ, -R60 ;  /* 0x000000ffff3cb224 */ /* 0x000fe200078e0a3c */
[----:B------:R-:W-:Y:S01]  /*2280*/  ISETP.GE.AND P3, PT, R67, RZ, PT ;  /* 0x000000ff4300720c */ /* 0x000fe20003f66270 */
[----:B------:R-:W-:Y:S01]  /*2290*/  @!P5 IMAD.MOV R64, RZ, RZ, -R64 ;  /* 0x000000ffff40d224 */ /* 0x000fe200078e0a40 */
[----:B------:R-:W-:Y:S01]  /*22a0*/  IABS R76, R73 ;  /* 0x00000049004c7213 */ /* 0x000fe20000000000 */
[----:B------:R-:W-:Y:S01]  /*22b0*/  @!P6 IMAD.IADD R66, R66, 0x1, -R101 ;  /* 0x000000014242e824 */ /* 0x000fe200078e0a65 */
[----:B------:R-:W-:-:S02]  /*22c0*/  ISETP.GT.U32.AND P4, PT, R101, R68, PT ;  /* 0x000000446500720c */ /* 0x000fc40003f84070 */
[C---:B------:R-:W-:Y:S02]  /*22d0*/  ISETP.GT.U32.AND P5, PT, R101.reuse, R72, PT ;  /* 0x000000486500720c */ /* 0x040fe40003fa4070 */
[C---:B------:R-:W-:Y:S01]  /*22e0*/  ISETP.GT.U32.AND P6, PT, R101.reuse, R74, PT ;  /* 0x0000004a6500720c */ /* 0x040fe20003fc4070 */
[----:B------:R-:W-:Y:S01]  /*22f0*/  IMAD R70, R101, R62, R70 ;  /* 0x0000003e65467224 */ /* 0x000fe200078e0246 */
[----:B------:R-:W-:Y:S01]  /*2300*/  ISETP.GE.AND P1, PT, R63, RZ, PT ;  /* 0x000000ff3f00720c */ /* 0x000fe20003f26270 */
[----:B------:R-:W-:Y:S01]  /*2310*/  IMAD.HI.U32 R57, R95, R76, RZ ;  /* 0x0000004c5f397227 */ /* 0x000fe200078e00ff */
[C---:B------:R-:W-:Y:S02]  /*2320*/  LOP3.LUT R62, R96.reuse, 0x50, RZ, 0xfc, !PT ;  /* 0x00000050603e7812 */ /* 0x040fe400078efcff */
[----:B------:R-:W-:Y:S01]  /*2330*/  LOP3.LUT R63, R96, 0x58, RZ, 0xfc, !PT ;  /* 0x00000058603f7812 */ /* 0x000fe200078efcff */
[----:B------:R-:W-:Y:S01]  /*2340*/  IMAD.MOV R57, RZ, RZ, -R57 ;  /* 0x000000ffff397224 */ /* 0x000fe200078e0a39 */
[----:B------:R-:W-:Y:S01]  /*2350*/  IABS R80, R62 ;  /* 0x0000003e00507213 */ /* 0x000fe20000000000 */
[----:B------:R-:W-:Y:S01]  /*2360*/  @!P3 IMAD.MOV R130, RZ, RZ, -R130 ;  /* 0x000000ffff82b224 */ /* 0x000fe200078e0a82 */
[C---:B------:R-:W-:Y:S01]  /*2370*/  ISETP.GT.U32.AND P3, PT, R101.reuse, R70, PT ;  /* 0x000000466500720c */ /* 0x040fe20003f64070 */
[----:B------:R-:W-:Y:S01]  /*2380*/  @!P4 IMAD.IADD R68, R68, 0x1, -R101 ;  /* 0x000000014444c824 */ /* 0x000fe200078e0a65 */
[----:B------:R-:W-:Y:S01]  /*2390*/  IABS R78, R63 ;  /* 0x0000003f004e7213 */ /* 0x000fe20000000000 */
[----:B------:R-:W-:-:S02]  /*23a0*/  IMAD R76, R101, R57, R76 ;  /* 0x00000039654c7224 */ /* 0x000fc400078e024c */
[--C-:B------:R-:W-:Y:S01]  /*23b0*/  @!P5 IMAD.IADD R72, R72, 0x1, -R101.reuse ;  /* 0x000000014848d824 */ /* 0x100fe200078e0a65 */
[----:B------:R-:W-:Y:S01]  /*23c0*/  ISETP.GE.AND P5, PT, R71, RZ, PT ;  /* 0x000000ff4700720c */ /* 0x000fe20003fa6270 */
[----:B------:R-:W-:Y:S02]  /*23d0*/  @!P6 IMAD.IADD R74, R74, 0x1, -R101 ;  /* 0x000000014a4ae824 */ /* 0x000fe400078e0a65 */
[----:B------:R-:W-:-:S03]  /*23e0*/  IMAD.HI.U32 R55, R95, R80, RZ ;  /* 0x000000505f377227 */ /* 0x000fc600078e00ff */
[C---:B------:R-:W-:Y:S01]  /*23f0*/  ISETP.GT.U32.AND P6, PT, R101.reuse, R74, PT ;  /* 0x0000004a6500720c */ /* 0x040fe20003fc4070 */
[----:B------:R-:W-:Y:S01]  /*2400*/  @!P1 IMAD.MOV R68, RZ, RZ, -R68 ;  /* 0x000000ffff449224 */ /* 0x000fe200078e0a44 */
[----:B------:R-:W-:Y:S01]  /*2410*/  ISETP.GT.U32.AND P1, PT, R101, R76, PT ;  /* 0x0000004c6500720c */ /* 0x000fe20003f24070 */
[----:B------:R-:W-:Y:S02]  /*2420*/  IMAD.MOV R57, RZ, RZ, -R55 ;  /* 0x000000ffff397224 */ /* 0x000fe400078e0a37 */
[----:B------:R-:W-:-:S04]  /*2430*/  IMAD.HI.U32 R55, R95, R78, RZ ;  /* 0x0000004e5f377227 */ /* 0x000fc800078e00ff */
[----:B------:R-:W-:Y:S02]  /*2440*/  IMAD R80, R101, R57, R80 ;  /* 0x0000003965507224 */ /* 0x000fe400078e0250 */
[----:B------:R-:W-:Y:S02]  /*2450*/  IMAD.MOV R55, RZ, RZ, -R55 ;  /* 0x000000ffff377224 */ /* 0x000fe400078e0a37 */
[--C-:B------:R-:W-:Y:S01]  /*2460*/  @!P3 IMAD.IADD R70, R70, 0x1, -R101.reuse ;  /* 0x000000014646b824 */ /* 0x100fe200078e0a65 */
[----:B------:R-:W-:Y:S01]  /*2470*/  ISETP.GE.AND P3, PT, R65, RZ, PT ;  /* 0x000000ff4100720c */ /* 0x000fe20003f66270 */
[----:B------:R-:W-:Y:S01]  /*2480*/  @!P5 IMAD.MOV R72, RZ, RZ, -R72 ;  /* 0x000000ffff48d224 */ /* 0x000fe200078e0a48 */
[----:B------:R-:W-:Y:S01]  /*2490*/  ISETP.GE.AND P4, PT, R69, RZ, PT ;  /* 0x000000ff4500720c */ /* 0x000fe20003f86270 */
[C---:B------:R-:W-:Y:S01]  /*24a0*/  IMAD R78, R101.reuse, R55, R78 ;  /* 0x00000037654e7224 */ /* 0x040fe200078e024e */
[----:B------:R-:W-:Y:S02]  /*24b0*/  LOP3.LUT R65, R96, 0x60, RZ, 0xfc, !PT ;  /* 0x0000006060417812 */ /* 0x000fe400078efcff */
[C---:B------:R-:W-:Y:S01]  /*24c0*/  ISETP.GT.U32.AND P5, PT, R101.reuse, R80, PT ;  /* 0x000000506500720c */ /* 0x040fe20003fa4070 */
[--C-:B------:R-:W-:Y:S01]  /*24d0*/  @!P1 IMAD.IADD R76, R76, 0x1, -R101.reuse ;  /* 0x000000014c4c9824 */ /* 0x100fe200078e0a65 */
[----:B------:R-:W-:Y:S01]  /*24e0*/  ISETP.GT.U32.AND P1, PT, R101, R70, PT ;  /* 0x000000466500720c */ /* 0x000fe20003f24070 */
[----:B------:R-:W-:Y:S01]  /*24f0*/  @!P6 IMAD.IADD R74, R74, 0x1, -R101 ;  /* 0x000000014a4ae824 */ /* 0x000fe200078e0a65 */
[----:B------:R-:W-:-:S02]  /*2500*/  IABS R84, R65 ;  /* 0x0000004100547213 */ /* 0x000fc40000000000 */
[----:B------:R-:W-:Y:S02]  /*2510*/  ISETP.GT.U32.AND P6, PT, R101, R78, PT ;  /* 0x0000004e6500720c */ /* 0x000fe40003fc4070 */
[C---:B------:R-:W-:Y:S01]  /*2520*/  LOP3.LUT R67, R96.reuse, 0x68, RZ, 0xfc, !PT ;  /* 0x0000006860437812 */ /* 0x040fe200078efcff */
[----:B------:R-:W-:Y:S01]  /*2530*/  IMAD.HI.U32 R55, R95, R84, RZ ;  /* 0x000000545f377227 */ /* 0x000fe200078e00ff */
[----:B------:R-:W-:Y:S02]  /*2540*/  LOP3.LUT R69, R96, 0x70, RZ, 0xfc, !PT ;  /* 0x0000007060457812 */ /* 0x000fe400078efcff */
[----:B------:R-:W-:Y:S01]  /*2550*/  IABS R82, R67 ;  /* 0x0000004300527213 */ /* 0x000fe20000000000 */
[----:B------:R-:W-:Y:S01]  /*2560*/  @!P4 IMAD.MOV R66, RZ, RZ, -R66 ;  /* 0x000000ffff42c224 */ /* 0x000fe200078e0a42 */
[----:B------:R-:W-:Y:S01]  /*2570*/  ISETP.GT.U32.AND P4, PT, R101, R76, PT ;  /* 0x0000004c6500720c */ /* 0x000fe20003f84070 */
[----:B------:R-:W-:Y:S02]  /*2580*/  IMAD.MOV R55, RZ, RZ, -R55 ;  /* 0x000000ffff377224 */ /* 0x000fe400078e0a37 */
[--C-:B------:R-:W-:Y:S01]  /*2590*/  @!P5 IMAD.IADD R80, R80, 0x1, -R101.reuse ;  /* 0x000000015050d824 */ /* 0x100fe200078e0a65 */
[----:B------:R-:W-:Y:S01]  /*25a0*/  IABS R88, R69 ;  /* 0x0000004500587213 */ /* 0x000fe20000000000 */
[----:B------:R-:W-:Y:S01]  /*25b0*/  @!P1 IMAD.IADD R70, R70, 0x1, -R101 ;  /* 0x0000000146469824 */ /* 0x000fe200078e0a65 */
[----:B------:R-:W-:Y:S01]  /*25c0*/  ISETP.GE.AND P1, PT, R73, RZ, PT ;  /* 0x000000ff4900720c */ /* 0x000fe20003f26270 */
[----:B------:R-:W-:-:S02]  /*25d0*/  IMAD R84, R101, R55, R84 ;  /* 0x0000003765547224 */ /* 0x000fc400078e0254 */
[----:B------:R-:W-:Y:S01]  /*25e0*/  @!P6 IMAD.IADD R78, R78, 0x1, -R101 ;  /* 0x000000014e4ee824 */ /* 0x000fe200078e0a65 */
[----:B------:R-:W-:Y:S01]  /*25f0*/  ISETP.GT.U32.AND P6, PT, R101, R80, PT ;  /* 0x000000506500720c */ /* 0x000fe20003fc4070 */
[----:B------:R-:W-:Y:S01]  /*2600*/  IMAD.HI.U32 R55, R95, R82, RZ ;  /* 0x000000525f377227 */ /* 0x000fe200078e00ff */
[----:B------:R-:W-:-:S03]  /*2610*/  ISETP.GE.AND P5, PT, R62, RZ, PT ;  /* 0x000000ff3e00720c */ /* 0x000fc60003fa6270 */
[----:B------:R-:W-:Y:S02]  /*2620*/  IMAD.MOV R57, RZ, RZ, -R55 ;  /* 0x000000ffff397224 */ /* 0x000fe400078e0a37 */
[----:B------:R-:W-:-:S04]  /*2630*/  IMAD.HI.U32 R55, R95, R88, RZ ;  /* 0x000000585f377227 */ /* 0x000fc800078e00ff */
[----:B------:R-:W-:Y:S02]  /*2640*/  @!P4 IMAD.IADD R76, R76, 0x1, -R101 ;  /* 0x000000014c4cc824 */ /* 0x000fe400078e0a65 */
[----:B------:R-:W-:Y:S02]  /*2650*/  IMAD.MOV R55, RZ, RZ, -R55 ;  /* 0x000000ffff377224 */ /* 0x000fe400078e0a37 */
[----:B------:R-:W-:Y:S01]  /*2660*/  @!P1 IMAD.MOV R76, RZ, RZ, -R76 ;  /* 0x000000ffff4c9224 */ /* 0x000fe200078e0a4c */
[C---:B------:R-:W-:Y:S01]  /*2670*/  ISETP.GT.U32.AND P1, PT, R101.reuse, R84, PT ;  /* 0x000000546500720c */ /* 0x040fe20003f24070 */
[----:B------:R-:W-:Y:S02]  /*2680*/  @!P6 IMAD.IADD R80, R80, 0x1, -R101 ;  /* 0x000000015050e824 */ /* 0x000fe400078e0a65 */
[----:B------:R-:W-:Y:S02]  /*2690*/  IMAD R88, R101, R55, R88 ;  /* 0x0000003765587224 */ /* 0x000fe400078e0258 */
[----:B------:R-:W-:Y:S01]  /*26a0*/  @!P5 IMAD.MOV R80, RZ, RZ, -R80 ;  /* 0x000000ffff50d224 */ /* 0x000fe200078e0a50 */
[----:B------:R-:W-:-:S02]  /*26b0*/  LOP3.LUT R71, R96, 0x78, RZ, 0xfc, !PT ;  /* 0x0000007860477812 */ /* 0x000fc400078efcff */
[C---:B------:R-:W-:Y:S02]  /*26c0*/  ISETP.GT.U32.AND P5, PT, R101.reuse, R88, PT ;  /* 0x000000586500720c */ /* 0x040fe40003fa4070 */
[----:B------:R-:W-:Y:S01]  /*26d0*/  IABS R86, R71 ;  /* 0x0000004700567213 */ /* 0x000fe20000000000 */
[----:B------:R-:W-:Y:S01]  /*26e0*/  IMAD R82, R101, R57, R82 ;  /* 0x0000003965527224 */ /* 0x000fe200078e0252 */
[----:B------:R-:W-:Y:S01]  /*26f0*/  LOP3.LUT R57, R96, 0x80, RZ, 0xfc, !PT ;  /* 0x0000008060397812 */ /* 0x000fe200078efcff */
[----:B------:R-:W-:Y:S02]  /*2700*/  @!P1 IMAD.IADD R84, R84, 0x1, -R101 ;  /* 0x0000000154549824 */ /* 0x000fe400078e0a65 */
[----:B------:R-:W-:Y:S01]  /*2710*/  IMAD.HI.U32 R55, R95, R86, RZ ;  /* 0x000000565f377227 */ /* 0x000fe200078e00ff */
[----:B------:R-:W-:-:S03]  /*2720*/  IABS R62, R57 ;  /* 0x00000039003e7213 */ /* 0x000fc60000000000 */
[----:B------:R-:W-:Y:S01]  /*2730*/  @!P3 IMAD.MOV R70, RZ, RZ, -R70 ;  /* 0x000000ffff46b224 */ /* 0x000fe200078e0a46 */
[C---:B------:R-:W-:Y:S01]  /*2740*/  ISETP.GT.U32.AND P3, PT, R101.reuse, R78, PT ;  /* 0x0000004e6500720c */ /* 0x040fe20003f64070 */
[----:B------:R-:W-:Y:S01]  /*2750*/  @!P5 IMAD.IADD R88, R88, 0x1, -R101 ;  /* 0x000000015858d824 */ /* 0x000fe200078e0a65 */
[----:B------:R-:W-:Y:S01]  /*2760*/  ISETP.GT.U32.AND P1, PT, R101, R84, PT ;  /* 0x000000546500720c */ /* 0x000fe20003f24070 */
[----:B------:R-:W-:Y:S01]  /*2770*/  IMAD.MOV R55, RZ, RZ, -R55 ;  /* 0x000000ffff377224 */ /* 0x000fe200078e0a37 */
[----:B------:R-:W-:Y:S02]  /*2780*/  ISETP.GE.AND P4, PT, R75, RZ, PT ;  /* 0x000000ff4b00720c */ /* 0x000fe40003f86270 */
[C---:B------:R-:W-:Y:S01]  /*2790*/  ISETP.GT.U32.AND P5, PT, R101.reuse, R88, PT ;  /* 0x000000586500720c */ /* 0x040fe20003fa4070 */
[----:B------:R-:W-:Y:S02]  /*27a0*/  IMAD R86, R101, R55, R86 ;  /* 0x0000003765567224 */ /* 0x000fe400078e0256 */
[----:B------:R-:W-:-:S04]  /*27b0*/  IMAD.HI.U32 R55, R95, R62, RZ ;  /* 0x0000003e5f377227 */ /* 0x000fc800078e00ff */
[----:B------:R-:W-:Y:S02]  /*27c0*/  IMAD.MOV R129, RZ, RZ, -R55 ;  /* 0x000000ffff817224 */ /* 0x000fe400078e0a37 */
[--C-:B------:R-:W-:Y:S01]  /*27d0*/  @!P3 IMAD.IADD R78, R78, 0x1, -R101.reuse ;  /* 0x000000014e4eb824 */ /* 0x100fe200078e0a65 */
[C---:B------:R-:W-:Y:S01]  /*27e0*/  ISETP.GT.U32.AND P3, PT, R101.reuse, R82, PT ;  /* 0x000000526500720c */ /* 0x040fe20003f64070 */
[--C-:B------:R-:W-:Y:S01]  /*27f0*/  @!P1 IMAD.IADD R84, R84, 0x1, -R101.reuse ;  /* 0x0000000154549824 */ /* 0x100fe200078e0a65 */
[C---:B------:R-:W-:Y:S01]  /*2800*/  ISETP.GT.U32.AND P1, PT, R101.reuse, R86, PT ;  /* 0x000000566500720c */ /* 0x040fe20003f24070 */
[----:B------:R-:W-:Y:S01]  /*2810*/  IMAD R129, R101, R129, R62 ;  /* 0x0000008165817224 */ /* 0x000fe200078e023e */
[----:B------:R-:W-:Y:S01]  /*2820*/  ISETP.GE.AND P6, PT, R65, RZ, PT ;  /* 0x000000ff4100720c */ /* 0x000fe20003fc6270 */
[----:B------:R-:W-:Y:S01]  /*2830*/  @!P4 IMAD.MOV R74, RZ, RZ, -R74 ;  /* 0x000000ffff4ac224 */ /* 0x000fe200078e0a4a */
[----:B------:R-:W-:Y:S01]  /*2840*/  ISETP.GE.AND P4, PT, R63, RZ, PT ;  /* 0x000000ff3f00720c */ /* 0x000fe20003f86270 */
[----:B------:R-:W-:Y:S01]  /*2850*/  @!P5 IMAD.IADD R88, R88, 0x1, -R101 ;  /* 0x000000015858d824 */ /* 0x000fe200078e0a65 */
[----:B------:R-:W-:-:S02]  /*2860*/  ISETP.GT.U32.AND P5, PT, R101, R129, PT ;  /* 0x000000816500720c */ /* 0x000fc40003fa4070 */
[----:B------:R-:W-:-:S04]  /*2870*/  LOP3.LUT R63, R96, 0x88, RZ, 0xfc, !PT ;  /* 0x00000088603f7812 */ /* 0x000fc800078efcff */
[----:B------:R-:W-:Y:S01]  /*2880*/  IABS R100, R63 ;  /* 0x0000003f00647213 */ /* 0x000fe20000000000 */
[--C-:B------:R-:W-:Y:S01]  /*2890*/  @!P3 IMAD.IADD R82, R82, 0x1, -R101.reuse ;  /* 0x000000015252b824 */ /* 0x100fe200078e0a65 */
[----:B------:R-:W-:Y:S01]  /*28a0*/  LOP3.LUT R65, R96, 0x90, RZ, 0xfc, !PT ;  /* 0x0000009060417812 */ /* 0x000fe200078efcff */
[--C-:B------:R-:W-:Y:S02]  /*28b0*/  @!P1 IMAD.IADD R86, R86, 0x1, -R101.reuse ;  /* 0x0000000156569824 */ /* 0x100fe400078e0a65 */
[----:B------:R-:W-:Y:S01]  /*28c0*/  IMAD.HI.U32 R55, R95, R100, RZ ;  /* 0x000000645f377227 */ /* 0x000fe200078e00ff */
[C---:B------:R-:W-:Y:S02]  /*28d0*/  ISETP.GT.U32.AND P3, PT, R101.reuse, R82, PT ;  /* 0x000000526500720c */ /* 0x040fe40003f64070 */
[----:B------:R-:W-:Y:S01]  /*28e0*/  ISETP.GT.U32.AND P1, PT, R101, R86, PT ;  /* 0x000000566500720c */ /* 0x000fe20003f24070 */
[----:B------:R-:W-:Y:S01]  /*28f0*/  @!P6 IMAD.MOV R84, RZ, RZ, -R84 ;  /* 0x000000ffff54e224 */ /* 0x000fe200078e0a54 */
[----:B------:R-:W-:Y:S01]  /*2900*/  ISETP.GE.AND P6, PT, R69, RZ, PT ;  /* 0x000000ff4500720c */ /* 0x000fe20003fc6270 */
[----:B------:R-:W-:Y:S01]  /*2910*/  @!P5 IMAD.IADD R129, R129, 0x1, -R101 ;  /* 0x000000018181d824 */ /* 0x000fe200078e0a65 */
[----:B------:R-:W-:Y:S01]  /*2920*/  IABS R62, R65 ;  /* 0x00000041003e7213 */ /* 0x000fe20000000000 */
[----:B------:R-:W-:-:S02]  /*2930*/  IMAD.MOV R55, RZ, RZ, -R55 ;  /* 0x000000ffff377224 */ /* 0x000fc400078e0a37 */
[----:B------:R-:W-:Y:S01]  /*2940*/  @!P4 IMAD.MOV R78, RZ, RZ, -R78 ;  /* 0x000000ffff4ec224 */ /* 0x000fe200078e0a4e */
[----:B------:R-:W-:Y:S01]  /*2950*/  ISETP.GE.AND P4, PT, R67, RZ, PT ;  /* 0x000000ff4300720c */ /* 0x000fe20003f86270 */
[C---:B------:R-:W-:Y:S01]  /*2960*/  IMAD R133, R101.reuse, R55, R100 ;  /* 0x0000003765857224 */ /* 0x040fe200078e0264 */
[----:B------:R-:W-:Y:S01]  /*2970*/  ISETP.GT.U32.AND P5, PT, R101, R129, PT ;  /* 0x000000816500720c */ /* 0x000fe20003fa4070 */
[----:B------:R-:W-:-:S04]  /*2980*/  IMAD.HI.U32 R55, R95, R62, RZ ;  /* 0x0000003e5f377227 */ /* 0x000fc800078e00ff */
[----:B------:R-:W-:Y:S02]  /*2990*/  IMAD.MOV R171, RZ, RZ, -R55 ;  /* 0x000000ffffab7224 */ /* 0x000fe400078e0a37 */
[--C-:B------:R-:W-:Y:S01]  /*29a0*/  @!P3 IMAD.IADD R82, R82, 0x1, -R101.reuse ;  /* 0x000000015252b824 */ /* 0x100fe200078e0a65 */
[----:B------:R-:W-:Y:S01]  /*29b0*/  ISETP.GE.AND P3, PT, R71, RZ, PT ;  /* 0x000000ff4700720c */ /* 0x000fe20003f66270 */
[----:B------:R-:W-:Y:S01]  /*29c0*/  @!P6 IMAD.MOV R88, RZ, RZ, -R88 ;  /* 0x000000ffff58e224 */ /* 0x000fe200078e0a58 */
[----:B------:R-:W-:Y:S01]  /*29d0*/  LOP3.LUT R67, R96, 0x98, RZ, 0xfc, !PT ;  /* 0x0000009860437812 */ /* 0x000fe200078efcff */
[--C-:B------:R-:W-:Y:S01]  /*29e0*/  @!P1 IMAD.IADD R86, R86, 0x1, -R101.reuse ;  /* 0x0000000156569824 */ /* 0x100fe200078e0a65 */
[----:B------:R-:W-:Y:S01]  /*29f0*/  ISETP.GE.AND P6, PT, R63, RZ, PT ;  /* 0x000000ff3f00720c */ /* 0x000fe20003fc6270 */
[C---:B------:R-:W-:Y:S01]  /*2a00*/  IMAD R171, R101.reuse, R171, R62 ;  /* 0x000000ab65ab7224 */ /* 0x040fe200078e023e */
[----:B------:R-:W-:Y:S02]  /*2a10*/  ISETP.GT.U32.AND P1, PT, R101, R133, PT ;  /* 0x000000856500720c */ /* 0x000fe40003f24070 */
[----:B------:R-:W-:Y:S01]  /*2a20*/  LOP3.LUT R63, R96, 0xa0, RZ, 0xfc, !PT ;  /* 0x000000a0603f7812 */ /* 0x000fe200078efcff */
[----:B------:R-:W-:Y:S01]  /*2a30*/  @!P4 IMAD.MOV R82, RZ, RZ, -R82 ;  /* 0x000000ffff52c224 */ /* 0x000fe200078e0a52 */
[----:B------:R-:W-:Y:S01]  /*2a40*/  ISETP.GE.AND P4, PT, R57, RZ, PT ;  /* 0x000000ff3900720c */ /* 0x000fe20003f86270 */
[----:B------:R-:W-:Y:S01]  /*2a50*/  @!P5 IMAD.IADD R129, R129, 0x1, -R101 ;  /* 0x000000018181d824 */ /* 0x000fe200078e0a65 */
[----:B------:R-:W-:-:S02]  /*2a60*/  IABS R170, R67 ;  /* 0x0000004300aa7213 */ /* 0x000fc40000000000 */
[----:B------:R-:W-:Y:S02]  /*2a70*/  ISETP.GT.U32.AND P5, PT, R101, R171, PT ;  /* 0x000000ab6500720c */ /* 0x000fe40003fa4070 */
[----:B------:R-:W-:Y:S01]  /*2a80*/  IABS R57, R63 ;  /* 0x0000003f00397213 */ /* 0x000fe20000000000 */
[----:B------:R-:W-:-:S04]  /*2a90*/  IMAD.HI.U32 R55, R95, R170, RZ ;  /* 0x000000aa5f377227 */ /* 0x000fc800078e00ff */
[----:B------:R-:W-:Y:S02]  /*2aa0*/  IMAD.MOV.U32 R62, RZ, RZ, R57 ;  /* 0x000000ffff3e7224 */ /* 0x000fe400078e0039 */
[----:B------:R-:W-:Y:S01]  /*2ab0*/  @!P3 IMAD.MOV R86, RZ, RZ, -R86 ;  /* 0x000000ffff56b224 */ /* 0x000fe200078e0a56 */
[----:B------:R-:W-:Y:S01]  /*2ac0*/  ISETP.GE.AND P3, PT, R65, RZ, PT ;  /* 0x000000ff4100720c */ /* 0x000fe20003f66270 */
[----:B------:R-:W-:Y:S01]  /*2ad0*/  @!P1 IMAD.IADD R133, R133, 0x1, -R101 ;  /* 0x0000000185859824 */ /* 0x000fe200078e0a65 */
[----:B------:R-:W-:Y:S01]  /*2ae0*/  LOP3.LUT R65, R96, 0xa8, RZ, 0xfc, !PT ;  /* 0x000000a860417812 */ /* 0x000fe200078efcff */
[----:B------:R-:W-:Y:S02]  /*2af0*/  IMAD.MOV R57, RZ, RZ, -R55 ;  /* 0x000000ffff397224 */ /* 0x000fe400078e0a37 */
[----:B------:R-:W-:Y:S01]  /*2b00*/  IMAD.HI.U32 R55, R95, R62, RZ ;  /* 0x0000003e5f377227 */ /* 0x000fe200078e00ff */
[----:B------:R-:W-:Y:S02]  /*2b10*/  ISETP.GT.U32.AND P1, PT, R101, R133, PT ;  /* 0x000000856500720c */ /* 0x000fe40003f24070 */
[----:B------:R-:W-:Y:S01]  /*2b20*/  IABS R168, R65 ;  /* 0x0000004100a87213 */ /* 0x000fe20000000000 */
[----:B------:R-:W-:-:S02]  /*2b30*/  @!P5 IMAD.IADD R171, R171, 0x1, -R101 ;  /* 0x00000001ababd824 */ /* 0x000fc400078e0a65 */
[----:B------:R-:W-:Y:S02]  /*2b40*/  IMAD.MOV R55, RZ, RZ, -R55 ;  /* 0x000000ffff377224 */ /* 0x000fe400078e0a37 */
[C---:B------:R-:W-:Y:S01]  /*2b50*/  IMAD R170, R101.reuse, R57, R170 ;  /* 0x0000003965aa7224 */ /* 0x040fe200078e02aa */
[C---:B------:R-:W-:Y:S01]  /*2b60*/  ISETP.GT.U32.AND P5, PT, R101.reuse, R171, PT ;  /* 0x000000ab6500720c */ /* 0x040fe20003fa4070 */
[----:B------:R-:W-:Y:S02]  /*2b70*/  IMAD R169, R101, R55, R62 ;  /* 0x0000003765a97224 */ /* 0x000fe400078e023e */
[----:B------:R-:W-:-:S04]  /*2b80*/  IMAD.HI.U32 R55, R95, R168, RZ ;  /* 0x000000a85f377227 */ /* 0x000fc800078e00ff */
[----:B------:R-:W-:Y:S01]  /*2b90*/  @!P4 IMAD.MOV R129, RZ, RZ, -R129 ;  /* 0x000000ffff81c224 */ /* 0x000fe200078e0a81 */
[----:B------:R-:W-:Y:S01]  /*2ba0*/  ISETP.GT.U32.AND P4, PT, R101, R170, PT ;  /* 0x000000aa6500720c */ /* 0x000fe20003f84070 */
[----:B------:R-:W-:Y:S01]  /*2bb0*/  IMAD.MOV R57, RZ, RZ, -R55 ;  /* 0x000000ffff397224 */ /* 0x000fe200078e0a37 */
[----:B------:R-:W-:Y:S01]  /*2bc0*/  LOP3.LUT R69, R96, 0xb0, RZ, 0xfc, !PT ;  /* 0x000000b060457812 */ /* 0x000fe200078efcff */
[----:B------:R-:W-:Y:S02]  /*2bd0*/  @!P1 IMAD.IADD R133, R133, 0x1, -R101 ;  /* 0x0000000185859824 */ /* 0x000fe400078e0a65 */
[C---:B------:R-:W-:Y:S01]  /*2be0*/  IMAD R168, R101.reuse, R57, R168 ;  /* 0x0000003965a87224 */ /* 0x040fe200078e02a8 */
[----:B------:R-:W-:Y:S01]  /*2bf0*/  IABS R62, R69 ;  /* 0x00000045003e7213 */ /* 0x000fe20000000000 */
[----:B------:R-:W-:Y:S01]  /*2c00*/  @!P6 IMAD.MOV R133, RZ, RZ, -R133 ;  /* 0x000000ffff85e224 */ /* 0x000fe200078e0a85 */
[----:B------:R-:W-:Y:S01]  /*2c10*/  ISETP.GT.U32.AND P6, PT, R101, R169, PT ;  /* 0x000000a96500720c */ /* 0x000fe20003fc4070 */
[----:B------:R-:W-:Y:S01]  /*2c20*/  @!P5 IMAD.IADD R171, R171, 0x1, -R101 ;  /* 0x00000001ababd824 */ /* 0x000fe200078e0a65 */
[----:B------:R-:W-:Y:S01]  /*2c30*/  ISETP.GT.U32.AND P5, PT, R101, R168, PT ;  /* 0x000000a86500720c */ /* 0x000fe20003fa4070 */
[----:B------:R-:W-:Y:S01]  /*2c40*/  IMAD.HI.U32 R55, R95, R62, RZ ;  /* 0x0000003e5f377227 */ /* 0x000fe200078e00ff */
[----:B------:R-:W-:-:S02]  /*2c50*/  ISETP.GE.AND P1, PT, R67, RZ, PT ;  /* 0x000000ff4300720c */ /* 0x000fc40003f26270 */
[----:B------:R-:W-:Y:S01]  /*2c60*/  LOP3.LUT R67, R96, 0xb8, RZ, 0xfc, !PT ;  /* 0x000000b860437812 */ /* 0x000fe200078efcff */
[----:B------:R-:W-:Y:S01]  /*2c70*/  @!P4 IMAD.IADD R170, R170, 0x1, -R101 ;  /* 0x00000001aaaac824 */ /* 0x000fe200078e0a65 */
[----:B------:R-:W-:Y:S01]  /*2c80*/  LOP3.LUT R71, R96, 0xc0, RZ, 0xfc, !PT ;  /* 0x000000c060477812 */ /* 0x000fe200078efcff */
[----:B------:R-:W-:Y:S01]  /*2c90*/  IMAD.MOV R55, RZ, RZ, -R55 ;  /* 0x000000ffff377224 */ /* 0x000fe200078e0a37 */
[----:B------:R-:W-:Y:S02]  /*2ca0*/  IABS R166, R67 ;  /* 0x0000004300a67213 */ /* 0x000fe40000000000 */
[C---:B------:R-:W-:Y:S02]  /*2cb0*/  ISETP.GT.U32.AND P4, PT, R101.reuse, R170, PT ;  /* 0x000000aa6500720c */ /* 0x040fe40003f84070 */
[----:B------:R-:W-:Y:S01]  /*2cc0*/  IABS R57, R71 ;  /* 0x0000004700397213 */ /* 0x000fe20000000000 */
[----:B------:R-:W-:Y:S02]  /*2cd0*/  IMAD R167, R101, R55, R62 ;  /* 0x0000003765a77224 */ /* 0x000fe400078e023e */
[----:B------:R-:W-:-:S02]  /*2ce0*/  @!P6 IMAD.IADD R169, R169, 0x1, -R101 ;  /* 0x00000001a9a9e824 */ /* 0x000fc400078e0a65 */
[----:B------:R-:W-:Y:S02]  /*2cf0*/  @!P5 IMAD.IADD R168, R168, 0x1, -R101 ;  /* 0x00000001a8a8d824 */ /* 0x000fe400078e0a65 */
[----:B------:R-:W-:Y:S01]  /*2d00*/  IMAD.HI.U32 R55, R95, R166, RZ ;  /* 0x000000a65f377227 */ /* 0x000fe200078e00ff */
[----:B------:R-:W-:-:S03]  /*2d10*/  ISETP.GT.U32.AND P6, PT, R101, R169, PT ;  /* 0x000000a96500720c */ /* 0x000fc60003fc4070 */
[----:B------:R-:W-:Y:S01]  /*2d20*/  IMAD.MOV.U32 R62, RZ, RZ, R57 ;  /* 0x000000ffff3e7224 */ /* 0x000fe200078e0039 */
[----:B------:R-:W-:Y:S01]  /*2d30*/  ISETP.GT.U32.AND P5, PT, R101, R168, PT ;  /* 0x000000a86500720c */ /* 0x000fe20003fa4070 */
[----:B------:R-:W-:Y:S02]  /*2d40*/  IMAD.MOV R57, RZ, RZ, -R55 ;  /* 0x000000ffff397224 */ /* 0x000fe400078e0a37 */
[----:B------:R-:W-:-:S04]  /*2d50*/  IMAD.HI.U32 R55, R95, R62, RZ ;  /* 0x0000003e5f377227 */ /* 0x000fc800078e00ff */
[----:B------:R-:W-:Y:S01]  /*2d60*/  @!P4 IMAD.IADD R170, R170, 0x1, -R101 ;  /* 0x00000001aaaac824 */ /* 0x000fe200078e0a65 */
[C---:B------:R-:W-:Y:S01]  /*2d70*/  ISETP.GT.U32.AND P4, PT, R101.reuse, R167, PT ;  /* 0x000000a76500720c */ /* 0x040fe20003f84070 */
[----:B------:R-:W-:Y:S02]  /*2d80*/  IMAD.MOV R55, RZ, RZ, -R55 ;  /* 0x000000ffff377224 */ /* 0x000fe400078e0a37 */
[C---:B------:R-:W-:Y:S02]  /*2d90*/  IMAD R166, R101.reuse, R57, R166 ;  /* 0x0000003965a67224 */ /* 0x040fe400078e02a6 */
[----:B------:R-:W-:Y:S02]  /*2da0*/  IMAD R165, R101, R55, R62 ;  /* 0x0000003765a57224 */ /* 0x000fe400078e023e */
[--C-:B------:R-:W-:Y:S01]  /*2db0*/  @!P6 IMAD.IADD R169, R169, 0x1, -R101.reuse ;  /* 0x00000001a9a9e824 */ /* 0x100fe200078e0a65 */
[C---:B------:R-:W-:Y:S01]  /*2dc0*/  ISETP.GT.U32.AND P6, PT, R101.reuse, R166, PT ;  /* 0x000000a66500720c */ /* 0x040fe20003fc4070 */
[----:B------:R-:W-:Y:S01]  /*2dd0*/  @!P5 IMAD.IADD R168, R168, 0x1, -R101 ;  /* 0x00000001a8a8d824 */ /* 0x000fe200078e0a65 */
[----:B------:R-:W-:-:S02]  /*2de0*/  ISETP.GT.U32.AND P5, PT, R101, R165, PT ;  /* 0x000000a56500720c */ /* 0x000fc40003fa4070 */
[----:B------:R-:W-:Y:S01]  /*2df0*/  LOP3.LUT R73, R96, 0xc8, RZ, 0xfc, !PT ;  /* 0x000000c860497812 */ /* 0x000fe200078efcff */
[----:B------:R-:W-:-:S03]  /*2e00*/  @!P4 IMAD.IADD R167, R167, 0x1, -R101 ;  /* 0x00000001a7a7c824 */ /* 0x000fc600078e0a65 */
[----:B------:R-:W-:Y:S02]  /*2e10*/  IABS R164, R73 ;  /* 0x0000004900a47213 */ /* 0x000fe40000000000 */
[----:B------:R-:W-:Y:S02]  /*2e20*/  ISETP.GT.U32.AND P4, PT, R101, R167, PT ;  /* 0x000000a76500720c */ /* 0x000fe40003f84070 */
[----:B------:R-:W-:Y:S01]  /*2e30*/  LOP3.LUT R57, R96, 0xd0, RZ, 0xfc, !PT ;  /* 0x000000d060397812 */ /* 0x000fe200078efcff */
[----:B------:R-:W-:-:S03]  /*2e40*/  IMAD.HI.U32 R55, R95, R164, RZ ;  /* 0x000000a45f377227 */ /* 0x000fc600078e00ff */
[----:B------:R-:W-:Y:S01]  /*2e50*/  IABS R62, R57 ;  /* 0x00000039003e7213 */ /* 0x000fe20000000000 */
[--C-:B------:R-:W-:Y:S01]  /*2e60*/  @!P6 IMAD.IADD R166, R166, 0x1, -R101.reuse ;  /* 0x00000001a6a6e824 */ /* 0x100fe200078e0a65 */
[----:B------:R-:W-:Y:S01]  /*2e70*/  ISETP.GE.AND P6, PT, R69, RZ, PT ;  /* 0x000000ff4500720c */ /* 0x000fe20003fc6270 */
[----:B------:R-:W-:Y:S02]  /*2e80*/  @!P5 IMAD.IADD R165, R165, 0x1, -R101 ;  /* 0x00000001a5a5d824 */ /* 0x000fe400078e0a65 */
[----:B------:R-:W-:Y:S02]  /*2e90*/  IMAD.MOV R55, RZ, RZ, -R55 ;  /* 0x000000ffff377224 */ /* 0x000fe400078e0a37 */
[----:B------:R-:W-:Y:S01]  /*2ea0*/  @!P3 IMAD.MOV R171, RZ, RZ, -R171 ;  /* 0x000000ffffabb224 */ /* 0x000fe200078e0aab */
[C---:B------:R-:W-:Y:S01]  /*2eb0*/  ISETP.GT.U32.AND P5, PT, R101.reuse, R165, PT ;  /* 0x000000a56500720c */ /* 0x040fe20003fa4070 */
[----:B------:R-:W-:Y:S01]  /*2ec0*/  IMAD R164, R101, R55, R164 ;  /* 0x0000003765a47224 */ /* 0x000fe200078e02a4 */
[----:B------:R-:W-:Y:S01]  /*2ed0*/  ISETP.GE.AND P3, PT, R63, RZ, PT ;  /* 0x000000ff3f00720c */ /* 0x000fe20003f66270 */
[----:B------:R-:W-:-:S04]  /*2ee0*/  IMAD.HI.U32 R55, R95, R62, RZ ;  /* 0x0000003e5f377227 */ /* 0x000fc800078e00ff */
[----:B------:R-:W-:Y:S02]  /*2ef0*/  @!P4 IMAD.IADD R167, R167, 0x1, -R101 ;  /* 0x00000001a7a7c824 */ /* 0x000fe400078e0a65 */
[----:B------:R-:W-:Y:S02]  /*2f00*/  IMAD.MOV R55, RZ, RZ, -R55 ;  /* 0x000000ffff377224 */ /* 0x000fe400078e0a37 */
[----:B------:R-:W-:Y:S01]  /*2f10*/  @!P6 IMAD.MOV R167, RZ, RZ, -R167 ;  /* 0x000000ffffa7e224 */ /* 0x000fe200078e0aa7 */
[C---:B------:R-:W-:Y:S01]  /*2f20*/  ISETP.GT.U32.AND P6, PT, R101.reuse, R164, PT ;  /* 0x000000a46500720c */ /* 0x040fe20003fc4070 */
[----:B------:R-:W-:Y:S02]  /*2f30*/  IMAD R163, R101, R55, R62 ;  /* 0x0000003765a37224 */ /* 0x000fe400078e023e */
[----:B------:R-:W-:Y:S02]  /*2f40*/  @!P5 IMAD.IADD R165, R165, 0x1, -R101 ;  /* 0x00000001a5a5d824 */ /* 0x000fe400078e0a65 */
[----:B------:R-:W-:Y:S01]  /*2f50*/  @!P3 IMAD.MOV R169, RZ, RZ, -R169 ;  /* 0x000000ffffa9b224 */ /* 0x000fe200078e0aa9 */
[----:B------:R-:W-:-:S02]  /*2f60*/  ISETP.GT.U32.AND P5, PT, R101, R163, PT ;  /* 0x000000a36500720c */ /* 0x000fc40003fa4070 */
[----:B------:R-:W-:Y:S02]  /*2f70*/  ISETP.GT.U32.AND P3, PT, R101, R166, PT ;  /* 0x000000a66500720c */ /* 0x000fe40003f64070 */
[C---:B------:R-:W-:Y:S01]  /*2f80*/  LOP3.LUT R63, R96.reuse, 0xd8, RZ, 0xfc, !PT ;  /* 0x000000d8603f7812 */ /* 0x040fe200078efcff */
[----:B------:R-:W-:Y:S01]  /*2f90*/  @!P1 IMAD.MOV R170, RZ, RZ, -R170 ;  /* 0x000000ffffaa9224 */ /* 0x000fe200078e0aaa */
[----:B------:R-:W-:Y:S02]  /*2fa0*/  ISETP.GE.AND P1, PT, R65, RZ, PT ;  /* 0x000000ff4100720c */ /* 0x000fe40003f26270 */
[----:B------:R-:W-:Y:S02]  /*2fb0*/  ISETP.GE.AND P4, PT, R67, RZ, PT ;  /* 0x000000ff4300720c */ /* 0x000fe40003f86270 */
[----:B------:R-:W-:Y:S02]  /*2fc0*/  LOP3.LUT R65, R96, 0xe0, RZ, 0xfc, !PT ;  /* 0x000000e060417812 */ /* 0x000fe400078efcff */
[----:B------:R-:W-:Y:S01]  /*2fd0*/  IABS R162, R63 ;  /* 0x0000003f00a27213 */ /* 0x000fe20000000000 */
[----:B------:R-:W-:Y:S01]  /*2fe0*/  @!P6 IMAD.IADD R164, R164, 0x1, -R101 ;  /* 0x00000001a4a4e824 */ /* 0x000fe200078e0a65 */
[----:B------:R-:W-:-:S02]  /*2ff0*/  IABS R62, R65 ;  /* 0x00000041003e7213 */ /* 0x000fc40000000000 */
[----:B------:R-:W-:Y:S01]  /*3000*/  LOP3.LUT R67, R96, 0xe8, RZ, 0xfc, !PT ;  /* 0x000000e860437812 */ /* 0x000fe200078efcff */
[----:B------:R-:W-:Y:S01]  /*3010*/  IMAD.HI.U32 R55, R95, R162, RZ ;  /* 0x000000a25f377227 */ /* 0x000fe200078e00ff */
[----:B------:R-:W-:-:S03]  /*3020*/  ISETP.GE.AND P6, PT, R57, RZ, PT ;  /* 0x000000ff3900720c */ /* 0x000fc60003fc6270 */
[--C-:B------:R-:W-:Y:S01]  /*3030*/  @!P5 IMAD.IADD R163, R163, 0x1, -R101.reuse ;  /* 0x00000001a3a3d824 */ /* 0x100fe200078e0a65 */
[----:B------:R-:W-:Y:S01]  /*3040*/  ISETP.GT.U32.AND P5, PT, R101, R164, PT ;  /* 0x000000a46500720c */ /* 0x000fe20003fa4070 */
[----:B------:R-:W-:Y:S01]  /*3050*/  @!P3 IMAD.IADD R166, R166, 0x1, -R101 ;  /* 0x00000001a6a6b824 */ /* 0x000fe200078e0a65 */
[----:B------:R-:W-:Y:S01]  /*3060*/  IABS R160, R67 ;  /* 0x0000004300a07213 */ /* 0x000fe20000000000 */
[----:B------:R-:W-:-:S04]  /*3070*/  IMAD.HI.U32 R57, R95, R62, RZ ;  /* 0x0000003e5f397227 */ /* 0x000fc800078e00ff */
[----:B------:R-:W-:Y:S01]  /*3080*/  IMAD.MOV R55, RZ, RZ, -R55 ;  /* 0x000000ffff377224 */ /* 0x000fe200078e0a37 */
[----:B------:R-:W-:Y:S01]  /*3090*/  ISETP.GE.AND P3, PT, R73, RZ, PT ;  /* 0x000000ff4900720c */ /* 0x000fe20003f66270 */
[----:B------:R-:W-:Y:S01]  /*30a0*/  @!P1 IMAD.MOV R168, RZ, RZ, -R168 ;  /* 0x000000ffffa89224 */ /* 0x000fe200078e0aa8 */
[----:B------:R-:W-:Y:S01]  /*30b0*/  ISETP.GE.AND P1, PT, R71, RZ, PT ;  /* 0x000000ff4700720c */ /* 0x000fe20003f26270 */
[----:B------:R-:W-:Y:S01]  /*30c0*/  @!P4 IMAD.MOV R166, RZ, RZ, -R166 ;  /* 0x000000ffffa6c224 */ /* 0x000fe200078e0aa6 */
[----:B------:R-:W-:Y:S01]  /*30d0*/  LOP3.LUT R69, R96, 0xf0, RZ, 0xfc, !PT ;  /* 0x000000f060457812 */ /* 0x000fe200078efcff */
[----:B------:R-:W-:Y:S01]  /*30e0*/  IMAD.MOV R161, RZ, RZ, -R57 ;  /* 0x000000ffffa17224 */ /* 0x000fe200078e0a39 */
[C---:B------:R-:W-:Y:S01]  /*30f0*/  ISETP.GT.U32.AND P4, PT, R101.reuse, R163, PT ;  /* 0x000000a36500720c */ /* 0x040fe20003f84070 */
[----:B------:R-:W-:Y:S02]  /*3100*/  IMAD R162, R101, R55, R162 ;  /* 0x0000003765a27224 */ /* 0x000fe400078e02a2 */
[----:B------:R-:W-:Y:S01]  /*3110*/  IMAD.HI.U32 R55, R95, R160, RZ ;  /* 0x000000a05f377227 */ /* 0x000fe200078e00ff */
[----:B------:R-:W-:-:S03]  /*3120*/  IABS R158, R69 ;  /* 0x00000045009e7213 */ /* 0x000fc60000000000 */
[C---:B------:R-:W-:Y:S02]  /*3130*/  IMAD R161, R101.reuse, R161, R62 ;  /* 0x000000a165a17224 */ /* 0x040fe400078e023e */
[----:B------:R-:W-:Y:S02]  /*3140*/  IMAD.MOV R55, RZ, RZ, -R55 ;  /* 0x000000ffff377224 */ /* 0x000fe400078e0a37 */
[----:B------:R-:W-:Y:S01]  /*3150*/  @!P5 IMAD.IADD R164, R164, 0x1, -R101 ;  /* 0x00000001a4a4d824 */ /* 0x000fe200078e0a65 */
[----:B------:R-:W-:Y:S01]  /*3160*/  ISETP.GT.U32.AND P5, PT, R101, R161, PT ;  /* 0x000000a16500720c */ /* 0x000fe20003fa4070 */
[----:B------:R-:W-:-:S04]  /*3170*/  IMAD.HI.U32 R57, R95, R158, RZ ;  /* 0x0000009e5f397227 */ /* 0x000fc800078e00ff */
[C---:B------:R-:W-:Y:S02]  /*3180*/  IMAD R160, R101.reuse, R55, R160 ;  /* 0x0000003765a07224 */ /* 0x040fe400078e02a0 */
[----:B------:R-:W-:Y:S01]  /*3190*/  @!P1 IMAD.MOV R165, RZ, RZ, -R165 ;  /* 0x000000ffffa59224 */ /* 0x000fe200078e0aa5 */
[----:B------:R-:W-:Y:S01]  /*31a0*/  ISETP.GT.U32.AND P1, PT, R101, R162, PT ;  /* 0x000000a26500720c */ /* 0x000fe20003f24070 */
[----:B------:R-:W-:Y:S02]  /*31b0*/  IMAD.MOV R57, RZ, RZ, -R57 ;  /* 0x000000ffff397224 */ /* 0x000fe400078e0a39 */
[----:B------:R-:W-:Y:S01]  /*31c0*/  @!P4 IMAD.IADD R163, R163, 0x1, -R101 ;  /* 0x00000001a3a3c824 */ /* 0x000fe200078e0a65 */
[----:B------:R-:W-:Y:S01]  /*31d0*/  ISETP.GE.AND P4, PT, R63, RZ, PT ;  /* 0x000000ff3f00720c */ /* 0x000fe20003f86270 */
[----:B------:R-:W-:Y:S01]  /*31e0*/  @!P3 IMAD.MOV R164, RZ, RZ, -R164 ;  /* 0x000000ffffa4b224 */ /* 0x000fe200078e0aa4 */
[C---:B------:R-:W-:Y:S02]  /*31f0*/  ISETP.GT.U32.AND P3, PT, R101.reuse, R160, PT ;  /* 0x000000a06500720c */ /* 0x040fe40003f64070 */
[----:B------:R-:W-:Y:S01]  /*3200*/  LOP3.LUT R63, R96, 0xf8, RZ, 0xfc, !PT ;  /* 0x000000f8603f7812 */ /* 0x000fe200078efcff */
[----:B------:R-:W-:-:S03]  /*3210*/  IMAD R158, R101, R57, R158 ;  /* 0x00000039659e7224 */ /* 0x000fc600078e029e */
[----:B------:R-:W-:Y:S01]  /*3220*/  IABS R62, R63 ;  /* 0x0000003f003e7213 */ /* 0x000fe20000000000 */
[----:B------:R-:W-:Y:S01]  /*3230*/  @!P6 IMAD.MOV R163, RZ, RZ, -R163 ;  /* 0x000000ffffa3e224 */ /* 0x000fe200078e0aa3 */
[----:B------:R-:W-:Y:S01]  /*3240*/  ISETP.GT.U32.AND P6, PT, R101, R158, PT ;  /* 0x0000009e6500720c */ /* 0x000fe20003fc4070 */
[--C-:B------:R-:W-:Y:S01]  /*3250*/  @!P5 IMAD.IADD R161, R161, 0x1, -R101.reuse ;  /* 0x00000001a1a1d824 */ /* 0x100fe200078e0a65 */
[C---:B------:R-:W-:Y:S01]  /*3260*/  LOP3.LUT R71, R96.reuse, 0x100, RZ, 0xfc, !PT ;  /* 0x0000010060477812 */ /* 0x040fe200078efcff */
[----:B------:R-:W-:Y:S01]  /*3270*/  IMAD.HI.U32 R55, R95, R62, RZ ;  /* 0x0000003e5f377227 */ /* 0x000fe200078e00ff */
[----:B------:R-:W-:Y:S02]  /*3280*/  LOP3.LUT R73, R96, 0x108, RZ, 0xfc, !PT ;  /* 0x0000010860497812 */ /* 0x000fe400078efcff */
[----:B------:R-:W-:Y:S01]  /*3290*/  ISETP.GT.U32.AND P5, PT, R101, R161, PT ;  /* 0x000000a16500720c */ /* 0x000fe20003fa4070 */
[--C-:B------:R-:W-:Y:S01]  /*32a0*/  @!P1 IMAD.IADD R162, R162, 0x1, -R101.reuse ;  /* 0x00000001a2a29824 */ /* 0x100fe200078e0a65 */
[----:B------:R-:W-:Y:S01]  /*32b0*/  IABS R156, R71 ;  /* 0x00000047009c7213 */ /* 0x000fe20000000000 */
[----:B------:R-:W-:-:S02]  /*32c0*/  @!P3 IMAD.IADD R160, R160, 0x1, -R101 ;  /* 0x00000001a0a0b824 */ /* 0x000fc400078e0a65 */
[----:B------:R-:W-:Y:S01]  /*32d0*/  IMAD.MOV R55, RZ, RZ, -R55 ;  /* 0x000000ffff377224 */ /* 0x000fe200078e0a37 */
[----:B------:R-:W-:Y:S02]  /*32e0*/  IABS R100, R73 ;  /* 0x0000004900647213 */ /* 0x000fe40000000000 */
[C---:B------:R-:W-:Y:S01]  /*32f0*/  ISETP.GT.U32.AND P1, PT, R101.reuse, R162, PT ;  /* 0x000000a26500720c */ /* 0x040fe20003f24070 */
[C---:B------:R-:W-:Y:S01]  /*3300*/  IMAD R157, R101.reuse, R55, R62 ;  /* 0x00000037659d7224 */ /* 0x040fe200078e023e */
[----:B------:R-:W-:Y:S01]  /*3310*/  ISETP.GT.U32.AND P3, PT, R101, R160, PT ;  /* 0x000000a06500720c */ /* 0x000fe20003f64070 */
[----:B------:R-:W-:-:S04]  /*3320*/  IMAD.HI.U32 R55, R95, R156, RZ ;  /* 0x0000009c5f377227 */ /* 0x000fc800078e00ff */
[----:B------:R-:W-:Y:S01]  /*3330*/  @!P6 IMAD.IADD R158, R158, 0x1, -R101 ;  /* 0x000000019e9ee824 */ /* 0x000fe200078e0a65 */
[----:B------:R-:W-:Y:S01]  /*3340*/  ISETP.GE.AND P6, PT, R67, RZ, PT ;  /* 0x000000ff4300720c */ /* 0x000fe20003fc6270 */
[----:B------:R-:W-:-:S04]  /*3350*/  IMAD.HI.U32 R57, R95, R100, RZ ;  /* 0x000000645f397227 */ /* 0x000fc800078e00ff */
[----:B------:R-:W-:Y:S02]  /*3360*/  IMAD.MOV R55, RZ, RZ, -R55 ;  /* 0x000000ffff377224 */ /* 0x000fe400078e0a37 */
[----:B------:R-:W-:Y:S01]  /*3370*/  @!P5 IMAD.IADD R161, R161, 0x1, -R101 ;  /* 0x00000001a1a1d824 */ /* 0x000fe200078e0a65 */
[C---:B------:R-:W-:Y:S01]  /*3380*/  ISETP.GT.U32.AND P5, PT, R101.reuse, R157, PT ;  /* 0x0000009d6500720c */ /* 0x040fe20003fa4070 */
[----:B------:R-:W-:Y:S02]  /*3390*/  IMAD.MOV R57, RZ, RZ, -R57 ;  /* 0x000000ffff397224 */ /* 0x000fe400078e0a39 */
[----:B------:R-:W-:Y:S02]  /*33a0*/  IMAD R156, R101, R55, R156 ;  /* 0x00000037659c7224 */ /* 0x000fe400078e029c */
[----:B------:R-:W-:Y:S01]  /*33b0*/  @!P1 IMAD.IADD R162, R162, 0x1, -R101 ;  /* 0x00000001a2a29824 */ /* 0x000fe200078e0a65 */
[----:B------:R-:W-:Y:S01]  /*33c0*/  ISETP.GE.AND P1, PT, R65, RZ, PT ;  /* 0x000000ff4100720c */ /* 0x000fe20003f26270 */
[----:B------:R-:W-:-:S02]  /*33d0*/  IMAD R155, R101, R57, R100 ;  /* 0x00000039659b7224 */ /* 0x000fc400078e0264 */
[--C-:B------:R-:W-:Y:S01]  /*33e0*/  @!P3 IMAD.IADD R160, R160, 0x1, -R101.reuse ;  /* 0x00000001a0a0b824 */ /* 0x100fe200078e0a65 */
[C---:B------:R-:W-:Y:S02]  /*33f0*/  ISETP.GT.U32.AND P3, PT, R101.reuse, R156, PT ;  /* 0x0000009c6500720c */ /* 0x040fe40003f64070 */
[C---:B------:R-:W-:Y:S01]  /*3400*/  LOP3.LUT R65, R96.reuse, 0x110, RZ, 0xfc, !PT ;  /* 0x0000011060417812 */ /* 0x040fe200078efcff */
[----:B------:R-:W-:Y:S01]  /*3410*/  @!P6 IMAD.MOV R160, RZ, RZ, -R160 ;  /* 0x000000ffffa0e224 */ /* 0x000fe200078e0aa0 */
[----:B------:R-:W-:Y:S02]  /*3420*/  ISETP.GT.U32.AND P6, PT, R101, R155, PT ;  /* 0x0000009b6500720c */ /* 0x000fe40003fc4070 */
[----:B------:R-:W-:Y:S01]  /*3430*/  IABS R154, R65 ;  /* 0x00000041009a7213 */ /* 0x000fe20000000000 */
[----:B------:R-:W-:Y:S01]  /*3440*/  @!P5 IMAD.IADD R157, R157, 0x1, -R101 ;  /* 0x000000019d9dd824 */ /* 0x000fe200078e0a65 */
[----:B------:R-:W-:Y:S01]  /*3450*/  LOP3.LUT R67, R96, 0x118, RZ, 0xfc, !PT ;  /* 0x0000011860437812 */ /* 0x000fe200078efcff */
[----:B------:R-:W-:-:S02]  /*3460*/  @!P4 IMAD.MOV R162, RZ, RZ, -R162 ;  /* 0x000000ffffa2c224 */ /* 0x000fc400078e0aa2 */
[----:B------:R-:W-:Y:S01]  /*3470*/  IMAD.HI.U32 R55, R95, R154, RZ ;  /* 0x0000009a5f377227 */ /* 0x000fe200078e00ff */
[C---:B------:R-:W-:Y:S02]  /*3480*/  ISETP.GT.U32.AND P4, PT, R101.reuse, R157, PT ;  /* 0x0000009d6500720c */ /* 0x040fe40003f84070 */
[----:B------:R-:W-:Y:S01]  /*3490*/  IABS R62, R67 ;  /* 0x00000043003e7213 */ /* 0x000fe20000000000 */
[----:B------:R-:W-:Y:S02]  /*34a0*/  @!P3 IMAD.IADD R156, R156, 0x1, -R101 ;  /* 0x000000019c9cb824 */ /* 0x000fe400078e0a65 */
[----:B------:R-:W-:Y:S01]  /*34b0*/  IMAD.MOV R55, RZ, RZ, -R55 ;  /* 0x000000ffff377224 */ /* 0x000fe200078e0a37 */
[----:B------:R-:W-:Y:S01]  /*34c0*/  ISETP.GT.U32.AND P5, PT, R101, R158, PT ;  /* 0x0000009e6500720c */ /* 0x000fe20003fa4070 */
[----:B------:R-:W-:Y:S01]  /*34d0*/  @!P6 IMAD.IADD R155, R155, 0x1, -R101 ;  /* 0x000000019b9be824 */ /* 0x000fe200078e0a65 */
[C---:B------:R-:W-:Y:S01]  /*34e0*/  ISETP.GT.U32.AND P6, PT, R101.reuse, R156, PT ;  /* 0x0000009c6500720c */ /* 0x040fe20003fc4070 */
[----:B------:R-:W-:-:S02]  /*34f0*/  IMAD R154, R101, R55, R154 ;  /* 0x00000037659a7224 */ /* 0x000fc400078e029a */
[----:B------:R-:W-:-:S04]  /*3500*/  IMAD.HI.U32 R55, R95, R62, RZ ;  /* 0x0000003e5f377227 */ /* 0x000fc800078e00ff */
[----:B------:R-:W-:Y:S02]  /*3510*/  IMAD.MOV R55, RZ, RZ, -R55 ;  /* 0x000000ffff377224 */ /* 0x000fe400078e0a37 */
[--C-:B------:R-:W-:Y:S01]  /*3520*/  @!P4 IMAD.IADD R157, R157, 0x1, -R101.reuse ;  /* 0x000000019d9dc824 */ /* 0x100fe200078e0a65 */
[C---:B------:R-:W-:Y:S01]  /*3530*/  ISETP.GT.U32.AND P4, PT, R101.reuse, R154, PT ;  /* 0x0000009a6500720c */ /* 0x040fe20003f84070 */
[----:B------:R-:W-:Y:S02]  /*3540*/  IMAD R151, R101, R55, R62 ;  /* 0x0000003765977224 */ /* 0x000fe400078e023e */
[--C-:B------:R-:W-:Y:S01]  /*3550*/  @!P5 IMAD.IADD R158, R158, 0x1, -R101.reuse ;  /* 0x000000019e9ed824 */ /* 0x100fe200078e0a65 */
[----:B------:R-:W-:Y:S01]  /*3560*/  ISETP.GE.AND P5, PT, R63, RZ, PT ;  /* 0x000000ff3f00720c */ /* 0x000fe20003fa6270 */
[----:B------:R-:W-:Y:S01]  /*3570*/  @!P6 IMAD.IADD R156, R156, 0x1, -R101 ;  /* 0x000000019c9ce824 */ /* 0x000fe200078e0a65 */
[----:B------:R-:W-:Y:S01]  /*3580*/  ISETP.GT.U32.AND P6, PT, R101, R151, PT ;  /* 0x000000976500720c */ /* 0x000fe20003fc4070 */
[----:B------:R-:W-:Y:S01]  /*3590*/  @!P1 IMAD.MOV R161, RZ, RZ, -R161 ;  /* 0x000000ffffa19224 */ /* 0x000fe200078e0aa1 */
[----:B------:R-:W-:-:S02]  /*35a0*/  LOP3.LUT R63, R96, 0x120, RZ, 0xfc, !PT ;  /* 0x00000120603f7812 */ /* 0x000fc400078efcff */
[----:B------:R-:W-:Y:S02]  /*35b0*/  ISETP.GE.AND P1, PT, R69, RZ, PT ;  /* 0x000000ff4500720c */ /* 0x000fe40003f26270 */
[----:B------:R-:W-:Y:S01]  /*35c0*/  IABS R146, R63 ;  /* 0x0000003f00927213 */ /* 0x000fe20000000000 */
[--C-:B------:R-:W-:Y:S01]  /*35d0*/  @!P4 IMAD.IADD R154, R154, 0x1, -R101.reuse ;  /* 0x000000019a9ac824 */ /* 0x100fe200078e0a65 */
[----:B------:R-:W-:Y:S02]  /*35e0*/  ISETP.GE.AND P3, PT, R71, RZ, PT ;  /* 0x000000ff4700720c */ /* 0x000fe40003f66270 */
[C---:B------:R-:W-:Y:S01]  /*35f0*/  LOP3.LUT R71, R96.reuse, 0x130, RZ, 0xfc, !PT ;  /* 0x0000013060477812 */ /* 0x040fe200078efcff */
[----:B------:R-:W-:Y:S01]  /*3600*/  IMAD.HI.U32 R55, R95, R146, RZ ;  /* 0x000000925f377227 */ /* 0x000fe200078e00ff */
[----:B------:R-:W-:Y:S02]  /*3610*/  LOP3.LUT R69, R96, 0x128, RZ, 0xfc, !PT ;  /* 0x0000012860457812 */ /* 0x000fe400078efcff */
[----:B------:R-:W-:Y:S01]  /*3620*/  ISETP.GT.U32.AND P4, PT, R101, R154, PT ;  /* 0x0000009a6500720c */ /* 0x000fe20003f84070 */
[----:B------:R-:W-:Y:S01]  /*3630*/  @!P6 IMAD.IADD R151, R151, 0x1, -R101 ;  /* 0x000000019797e824 */ /* 0x000fe200078e0a65 */
[----:B------:R-:W-:Y:S01]  /*3640*/  IABS R144, R71 ;  /* 0x0000004700907213 */ /* 0x000fe20000000000 */
[----:B------:R-:W-:Y:S01]  /*3650*/  IMAD.MOV R55, RZ, RZ, -R55 ;  /* 0x000000ffff377224 */ /* 0x000fe200078e0a37 */
[----:B------:R-:W-:Y:S01]  /*3660*/  IABS R57, R69 ;  /* 0x0000004500397213 */ /* 0x000fe20000000000 */
[----:B------:R-:W-:Y:S01]  /*3670*/  @!P1 IMAD.MOV R158, RZ, RZ, -R158 ;  /* 0x000000ffff9e9224 */ /* 0x000fe200078e0a9e */
[C---:B------:R-:W-:Y:S01]  /*3680*/  ISETP.GT.U32.AND P1, PT, R101.reuse, R155, PT ;  /* 0x0000009b6500720c */ /* 0x040fe20003f24070 */
[----:B------:R-:W-:Y:S01]  /*3690*/  @!P5 IMAD.MOV R157, RZ, RZ, -R157 ;  /* 0x000000ffff9dd224 */ /* 0x000fe200078e0a9d */
[C---:B------:R-:W-:Y:S01]  /*36a0*/  ISETP.GT.U32.AND P5, PT, R101.reuse, R151, PT ;  /* 0x000000976500720c */ /* 0x040fe20003fa4070 */
[----:B------:R-:W-:-:S02]  /*36b0*/  IMAD R146, R101, R55, R146 ;  /* 0x0000003765927224 */ /* 0x000fc400078e0292 */
[----:B------:R-:W-:-:S04]  /*36c0*/  IMAD.HI.U32 R55, R95, R144, RZ ;  /* 0x000000905f377227 */ /* 0x000fc800078e00ff */
[----:B------:R-:W-:Y:S02]  /*36d0*/  IMAD.MOV.U32 R62, RZ, RZ, R57 ;  /* 0x000000ffff3e7224 */ /* 0x000fe400078e0039 */
[----:B------:R-:W-:Y:S02]  /*36e0*/  IMAD.MOV R55, RZ, RZ, -R55 ;  /* 0x000000ffff377224 */ /* 0x000fe400078e0a37 */
[----:B------:R-:W-:-:S04]  /*36f0*/  IMAD.HI.U32 R57, R95, R62, RZ ;  /* 0x0000003e5f397227 */ /* 0x000fc800078e00ff */
[----:B------:R-:W-:Y:S01]  /*3700*/  @!P4 IMAD.IADD R154, R154, 0x1, -R101 ;  /* 0x000000019a9ac824 */ /* 0x000fe200078e0a65 */
[----:B------:R-:W-:Y:S01]  /*3710*/  ISETP.GE.AND P4, PT, R65, RZ, PT ;  /* 0x000000ff4100720c */ /* 0x000fe20003f86270 */
[----:B------:R-:W-:Y:S02]  /*3720*/  IMAD R144, R101, R55, R144 ;  /* 0x0000003765907224 */ /* 0x000fe400078e0290 */
[----:B------:R-:W-:Y:S02]  /*3730*/  IMAD.MOV R57, RZ, RZ, -R57 ;  /* 0x000000ffff397224 */ /* 0x000fe400078e0a39 */
[--C-:B------:R-:W-:Y:S01]  /*3740*/  @!P1 IMAD.IADD R155, R155, 0x1, -R101.reuse ;  /* 0x000000019b9b9824 */ /* 0x100fe200078e0a65 */
[----:B------:R-:W-:Y:S01]  /*3750*/  ISETP.GE.AND P1, PT, R73, RZ, PT ;  /* 0x000000ff4900720c */ /* 0x000fe20003f26270 */
[----:B------:R-:W-:Y:S01]  /*3760*/  @!P5 IMAD.IADD R151, R151, 0x1, -R101 ;  /* 0x000000019797d824 */ /* 0x000fe200078e0a65 */
[C---:B------:R-:W-:Y:S01]  /*3770*/  ISETP.GT.U32.AND P5, PT, R101.reuse, R144, PT ;  /* 0x000000906500720c */ /* 0x040fe20003fa4070 */
[C---:B------:R-:W-:Y:S01]  /*3780*/  IMAD R145, R101.reuse, R57, R62 ;  /* 0x0000003965917224 */ /* 0x040fe200078e023e */
[----:B------:R-:W-:Y:S01]  /*3790*/  ISETP.GT.U32.AND P6, PT, R101, R146, PT ;  /* 0x000000926500720c */ /* 0x000fe20003fc4070 */
[----:B------:R-:W-:Y:S01]  /*37a0*/  @!P3 IMAD.MOV R156, RZ, RZ, -R156 ;  /* 0x000000ffff9cb224 */ /* 0x000fe200078e0a9c */
[----:B------:R-:W-:-:S02]  /*37b0*/  LOP3.LUT R57, R96, 0x138, RZ, 0xfc, !PT ;  /* 0x0000013860397812 */ /* 0x000fc400078efcff */
[----:B------:R-:W-:Y:S01]  /*37c0*/  ISETP.GT.U32.AND P3, PT, R101, R145, PT ;  /* 0x000000916500720c */ /* 0x000fe20003f64070 */
[----:B------:R-:W-:Y:S01]  /*37d0*/  @!P4 IMAD.MOV R154, RZ, RZ, -R154 ;  /* 0x000000ffff9ac224 */ /* 0x000fe200078e0a9a */
[----:B------:R-:W-:Y:S02]  /*37e0*/  ISETP.GE.AND P4, PT, R63, RZ, PT ;  /* 0x000000ff3f00720c */ /* 0x000fe40003f86270 */
[----:B------:R-:W-:Y:S02]  /*37f0*/  IABS R62, R57 ;  /* 0x00000039003e7213 */ /* 0x000fe40000000000 */
[----:B------:R-:W-:Y:S01]  /*3800*/  LOP3.LUT R63, R96, 0x140, RZ, 0xfc, !PT ;  /* 0x00000140603f7812 */ /* 0x000fe200078efcff */
[----:B------:R-:W-:Y:S01]  /*3810*/  @!P1 IMAD.MOV R155, RZ, RZ, -R155 ;  /* 0x000000ffff9b9224 */ /* 0x000fe200078e0a9b */
[----:B------:R-:W-:Y:S01]  /*3820*/  ISETP.GE.AND P1, PT, R67, RZ, PT ;  /* 0x000000ff4300720c */ /* 0x000fe20003f26270 */
[----:B------:R-:W-:Y:S01]  /*3830*/  @!P5 IMAD.IADD R144, R144, 0x1, -R101 ;  /* 0x000000019090d824 */ /* 0x000fe200078e0a65 */
[----:B------:R-:W-:Y:S01]  /*3840*/  IABS R100, R63 ;  /* 0x0000003f00647213 */ /* 0x000fe20000000000 */
[----:B------:R-:W-:-:S03]  /*3850*/  IMAD.HI.U32 R55, R95, R62, RZ ;  /* 0x0000003e5f377227 */ /* 0x000fc600078e00ff */
[----:B------:R-:W-:Y:S01]  /*3860*/  ISETP.GT.U32.AND P5, PT, R101, R144, PT ;  /* 0x000000906500720c */ /* 0x000fe20003fa4070 */
[--C-:B------:R-:W-:Y:S02]  /*3870*/  @!P6 IMAD.IADD R146, R146, 0x1, -R101.reuse ;  /* 0x000000019292e824 */ /* 0x100fe400078e0a65 */
[----:B------:R-:W-:Y:S02]  /*3880*/  @!P3 IMAD.IADD R145, R145, 0x1, -R101 ;  /* 0x000000019191b824 */ /* 0x000fe400078e0a65 */
[----:B------:R-:W-:Y:S02]  /*3890*/  IMAD.MOV R143, RZ, RZ, -R55 ;  /* 0x000000ffff8f7224 */ /* 0x000fe400078e0a37 */
[----:B------:R-:W-:Y:S01]  /*38a0*/  IMAD.HI.U32 R55, R95, R100, RZ ;  /* 0x000000645f377227 */ /* 0x000fe200078e00ff */
[C---:B------:R-:W-:Y:S02]  /*38b0*/  ISETP.GT.U32.AND P6, PT, R101.reuse, R146, PT ;  /* 0x000000926500720c */ /* 0x040fe40003fc4070 */
[----:B------:R-:W-:Y:S01]  /*38c0*/  ISETP.GT.U32.AND P3, PT, R101, R145, PT ;  /* 0x000000916500720c */ /* 0x000fe20003f64070 */
[----:B------:R-:W-:-:S02]  /*38d0*/  IMAD.MOV R141, RZ, RZ, -R55 ;  /* 0x000000ffff8d7224 */ /* 0x000fc400078e0a37 */
[----:B------:R-:W-:Y:S01]  /*38e0*/  @!P1 IMAD.MOV R151, RZ, RZ, -R151 ;  /* 0x000000ffff979224 */ /* 0x000fe200078e0a97 */
[----:B------:R-:W-:Y:S01]  /*38f0*/  ISETP.GE.AND P1, PT, R69, RZ, PT ;  /* 0x000000ff4500720c */ /* 0x000fe20003f26270 */
[----:B------:R-:W-:Y:S01]  /*3900*/  IMAD R141, R101, R141, R100 ;  /* 0x0000008d658d7224 */ /* 0x000fe200078e0264 */
[----:B------:R-:W-:Y:S01]  /*3910*/  LOP3.LUT R65, R96, 0x148, RZ, 0xfc, !PT ;  /* 0x0000014860417812 */ /* 0x000fe200078efcff */
[----:B------:R-:W-:-:S03]  /*3920*/  @!P5 IMAD.IADD R144, R144, 0x1, -R101 ;  /* 0x000000019090d824 */ /* 0x000fc600078e0a65 */
[----:B------:R-:W-:Y:S02]  /*3930*/  IABS R138, R65 ;  /* 0x00000041008a7213 */ /* 0x000fe40000000000 */
[----:B------:R-:W-:Y:S01]  /*3940*/  ISETP.GT.U32.AND P5, PT, R101, R141, PT ;  /* 0x0000008d6500720c */ /* 0x000fe20003fa4070 */
[--C-:B------:R-:W-:Y:S01]  /*3950*/  @!P6 IMAD.IADD R146, R146, 0x1, -R101.reuse ;  /* 0x000000019292e824 */ /* 0x100fe200078e0a65 */
[----:B------:R-:W-:Y:S01]  /*3960*/  ISETP.GE.AND P6, PT, R71, RZ, PT ;  /* 0x000000ff4700720c */ /* 0x000fe20003fc6270 */
[----:B------:R-:W-:Y:S02]  /*3970*/  @!P3 IMAD.IADD R145, R145, 0x1, -R101 ;  /* 0x000000019191b824 */ /* 0x000fe400078e0a65 */
[----:B------:R-:W-:-:S04]  /*3980*/  IMAD.HI.U32 R55, R95, R138, RZ ;  /* 0x0000008a5f377227 */ /* 0x000fc800078e00ff */
[----:B------:R-:W-:Y:S02]  /*3990*/  IMAD R143, R101, R143, R62 ;  /* 0x0000008f658f7224 */ /* 0x000fe400078e023e */
[----:B------:R-:W-:Y:S01]  /*39a0*/  @!P1 IMAD.MOV R145, RZ, RZ, -R145 ;  /* 0x000000ffff919224 */ /* 0x000fe200078e0a91 */
[----:B------:R-:W-:Y:S01]  /*39b0*/  ISETP.GE.AND P1, PT, R63, RZ, PT ;  /* 0x000000ff3f00720c */ /* 0x000fe20003f26270 */
[----:B------:R-:W-:Y:S01]  /*39c0*/  IMAD.MOV R55, RZ, RZ, -R55 ;  /* 0x000000ffff377224 */ /* 0x000fe200078e0a37 */
[----:B------:R-:W-:Y:S01]  /*39d0*/  LOP3.LUT R63, R96, 0x150, RZ, 0xfc, !PT ;  /* 0x00000150603f7812 */ /* 0x000fe200078efcff */
[----:B------:R-:W-:Y:S01]  /*39e0*/  @!P4 IMAD.MOV R146, RZ, RZ, -R146 ;  /* 0x000000ffff92c224 */ /* 0x000fe200078e0a92 */
[C---:B------:R-:W-:Y:S01]  /*39f0*/  ISETP.GT.U32.AND P4, PT, R101.reuse, R143, PT ;  /* 0x0000008f6500720c */ /* 0x040fe20003f84070 */
[----:B------:R-:W-:Y:S01]  /*3a00*/  IMAD R138, R101, R55, R138 ;  /* 0x00000037658a7224 */ /* 0x000fe200078e028a */
[----:B------:R-:W-:Y:S01]  /*3a10*/  IABS R136, R63 ;  /* 0x0000003f00887213 */ /* 0x000fe20000000000 */
[----:B------:R-:W-:-:S02]  /*3a20*/  @!P5 IMAD.IADD R141, R141, 0x1, -R101 ;  /* 0x000000018d8dd824 */ /* 0x000fc400078e0a65 */
[----:B------:R-:W-:Y:S01]  /*3a30*/  @!P6 IMAD.MOV R144, RZ, RZ, -R144 ;  /* 0x000000ffff90e224 */ /* 0x000fe200078e0a90 */
[----:B------:R-:W-:Y:S01]  /*3a40*/  ISETP.GT.U32.AND P6, PT, R101, R138, PT ;  /* 0x0000008a6500720c */ /* 0x000fe20003fc4070 */
[----:B------:R-:W-:Y:S01]  /*3a50*/  IMAD.HI.U32 R55, R95, R136, RZ ;  /* 0x000000885f377227 */ /* 0x000fe200078e00ff */
[----:B------:R-:W-:Y:S02]  /*3a60*/  ISETP.GT.U32.AND P5, PT, R101, R141, PT ;  /* 0x0000008d6500720c */ /* 0x000fe40003fa4070 */
[----:B------:R-:W-:Y:S01]  /*3a70*/  ISETP.GE.AND P3, PT, R57, RZ, PT ;  /* 0x000000ff3900720c */ /* 0x000fe20003f66270 */
[----:B------:R-:W-:Y:S01]  /*3a80*/  IMAD.MOV R57, RZ, RZ, -R55 ;  /* 0x000000ffff397224 */ /* 0x000fe200078e0a37 */
[C---:B------:R-:W-:Y:S01]  /*3a90*/  LOP3.LUT R67, R96.reuse, 0x158, RZ, 0xfc, !PT ;  /* 0x0000015860437812 */ /* 0x040fe200078efcff */
[----:B------:R-:W-:Y:S01]  /*3aa0*/  @!P4 IMAD.IADD R143, R143, 0x1, -R101 ;  /* 0x000000018f8fc824 */ /* 0x000fe200078e0a65 */
[----:B------:R-:W-:Y:S01]  /*3ab0*/  LOP3.LUT R69, R96, 0x160, RZ, 0xfc, !PT ;  /* 0x0000016060457812 */ /* 0x000fe200078efcff */
[----:B------:R-:W-:Y:S01]  /*3ac0*/  IMAD R136, R101, R57, R136 ;  /* 0x0000003965887224 */ /* 0x000fe200078e0288 */
[----:B------:R-:W-:-:S02]  /*3ad0*/  IABS R132, R67 ;  /* 0x0000004300847213 */ /* 0x000fc40000000000 */
[----:B------:R-:W-:Y:S01]  /*3ae0*/  ISETP.GT.U32.AND P4, PT, R101, R143, PT ;  /* 0x0000008f6500720c */ /* 0x000fe20003f84070 */
[--C-:B------:R-:W-:Y:S01]  /*3af0*/  @!P6 IMAD.IADD R138, R138, 0x1, -R101.reuse ;  /* 0x000000018a8ae824 */ /* 0x100fe200078e0a65 */
[----:B------:R-:W-:Y:S01]  /*3b00*/  IABS R128, R69 ;  /* 0x0000004500807213 */ /* 0x000fe20000000000 */
[----:B------:R-:W-:Y:S01]  /*3b10*/  @!P5 IMAD.IADD R141, R141, 0x1, -R101 ;  /* 0x000000018d8dd824 */ /* 0x000fe200078e0a65 */
[----:B------:R-:W-:Y:S01]  /*3b20*/  ISETP.GT.U32.AND P5, PT, R101, R136, PT ;  /* 0x000000886500720c */ /* 0x000fe20003fa4070 */
[----:B------:R-:W-:Y:S01]  /*3b30*/  IMAD.HI.U32 R55, R95, R132, RZ ;  /* 0x000000845f377227 */ /* 0x000fe200078e00ff */
[----:B------:R-:W-:Y:S02]  /*3b40*/  LOP3.LUT R71, R96, 0x168, RZ, 0xfc, !PT ;  /* 0x0000016860477812 */ /* 0x000fe400078efcff */
[----:B------:R-:W-:Y:S01]  /*3b50*/  ISETP.GT.U32.AND P6, PT, R101, R138, PT ;  /* 0x0000008a6500720c */ /* 0x000fe20003fc4070 */
[----:B------:R-:W-:Y:S02]  /*3b60*/  IMAD.MOV R62, RZ, RZ, -R55 ;  /* 0x000000ffff3e7224 */ /* 0x000fe400078e0a37 */
[----:B------:R-:W-:Y:S01]  /*3b70*/  IMAD.HI.U32 R55, R95, R128, RZ ;  /* 0x000000805f377227 */ /* 0x000fe200078e00ff */
[----:B------:R-:W-:-:S03]  /*3b80*/  IABS R100, R71 ;  /* 0x0000004700647213 */ /* 0x000fc60000000000 */
[----:B------:R-:W-:Y:S02]  /*3b90*/  IMAD R132, R101, R62, R132 ;  /* 0x0000003e65847224 */ /* 0x000fe400078e0284 */
[----:B------:R-:W-:Y:S02]  /*3ba0*/  IMAD.MOV R55, RZ, RZ, -R55 ;  /* 0x000000ffff377224 */ /* 0x000fe400078e0a37 */
[----:B------:R-:W-:Y:S01]  /*3bb0*/  @!P4 IMAD.IADD R143, R143, 0x1, -R101 ;  /* 0x000000018f8fc824 */ /* 0x000fe200078e0a65 */
[----:B------:R-:W-:Y:S01]  /*3bc0*/  ISETP.GE.AND P4, PT, R65, RZ, PT ;  /* 0x000000ff4100720c */ /* 0x000fe20003f86270 */
[----:B------:R-:W-:-:S04]  /*3bd0*/  IMAD.HI.U32 R57, R95, R100, RZ ;  /* 0x000000645f397227 */ /* 0x000fc800078e00ff */
[C---:B------:R-:W-:Y:S02]  /*3be0*/  IMAD R128, R101.reuse, R55, R128 ;  /* 0x0000003765807224 */ /* 0x040fe400078e0280 */
[----:B------:R-:W-:Y:S01]  /*3bf0*/  @!P5 IMAD.IADD R136, R136, 0x1, -R101 ;  /* 0x000000018888d824 */ /* 0x000fe200078e0a65 */
[C---:B------:R-:W-:Y:S01]  /*3c00*/  ISETP.GT.U32.AND P5, PT, R101.reuse, R132, PT ;  /* 0x000000846500720c */ /* 0x040fe20003fa4070 */
[----:B------:R-:W-:Y:S02]  /*3c10*/  IMAD.MOV R57, RZ, RZ, -R57 ;  /* 0x000000ffff397224 */ /* 0x000fe400078e0a39 */
[----:B------:R-:W-:Y:S01]  /*3c20*/  @!P6 IMAD.IADD R138, R138, 0x1, -R101 ;  /* 0x000000018a8ae824 */ /* 0x000fe200078e0a65 */
[C---:B------:R-:W-:Y:S01]  /*3c30*/  ISETP.GT.U32.AND P6, PT, R101.reuse, R128, PT ;  /* 0x000000806500720c */ /* 0x040fe20003fc4070 */
[----:B------:R-:W-:Y:S01]  /*3c40*/  IMAD R125, R101, R57, R100 ;  /* 0x00000039657d7224 */ /* 0x000fe200078e0264 */
[----:B------:R-:W-:Y:S01]  /*3c50*/  LOP3.LUT R65, R96, 0x170, RZ, 0xfc, !PT ;  /* 0x0000017060417812 */ /* 0x000fe200078efcff */
[----:B------:R-:W-:-:S03]  /*3c60*/  @!P4 IMAD.MOV R138, RZ, RZ, -R138 ;  /* 0x000000ffff8ac224 */ /* 0x000fc600078e0a8a */
[----:B------:R-:W-:Y:S02]  /*3c70*/  ISETP.GT.U32.AND P4, PT, R101, R125, PT ;  /* 0x0000007d6500720c */ /* 0x000fe40003f84070 */
[----:B------:R-:W-:Y:S01]  /*3c80*/  IABS R62, R65 ;  /* 0x00000041003e7213 */ /* 0x000fe20000000000 */
[----:B------:R-:W-:Y:S01]  /*3c90*/  @!P5 IMAD.IADD R132, R132, 0x1, -R101 ;  /* 0x000000018484d824 */ /* 0x000fe200078e0a65 */
[----:B------:R-:W-:-:S03]  /*3ca0*/  LOP3.LUT R73, R96, 0x178, RZ, 0xfc, !PT ;  /* 0x0000017860497812 */ /* 0x000fc600078efcff */
[----:B------:R-:W-:Y:S01]  /*3cb0*/  @!P6 IMAD.IADD R128, R128, 0x1, -R101 ;  /* 0x000000018080e824 */ /* 0x000fe200078e0a65 */
[----:B------:R-:W-:Y:S01]  /*3cc0*/  ISETP.GT.U32.AND P6, PT, R101, R132, PT ;  /* 0x000000846500720c */ /* 0x000fe20003fc4070 */
[----:B------:R-:W-:Y:S01]  /*3cd0*/  IMAD.HI.U32 R55, R95, R62, RZ ;  /* 0x0000003e5f377227 */ /* 0x000fe200078e00ff */
[----:B------:R-:W-:-:S03]  /*3ce0*/  IABS R100, R73 ;  /* 0x0000004900647213 */ /* 0x000fc60000000000 */
[----:B------:R-:W-:Y:S01]  /*3cf0*/  @!P3 IMAD.MOV R143, RZ, RZ, -R143 ;  /* 0x000000ffff8fb224 */ /* 0x000fe200078e0a8f */
[----:B------:R-:W-:Y:S01]  /*3d00*/  ISETP.GT.U32.AND P3, PT, R101, R136, PT ;  /* 0x000000886500720c */ /* 0x000fe20003f64070 */
[----:B------:R-:W-:Y:S02]  /*3d10*/  IMAD.MOV R55, RZ, RZ, -R55 ;  /* 0x000000ffff377224 */ /* 0x000fe400078e0a37 */
[----:B------:R-:W-:Y:S01]  /*3d20*/  @!P1 IMAD.MOV R141, RZ, RZ, -R141 ;  /* 0x000000ffff8d9224 */ /* 0x000fe200078e0a8d */
[----:B------:R-:W-:Y:S01]  /*3d30*/  ISETP.GE.AND P1, PT, R63, RZ, PT ;  /* 0x000000ff3f00720c */ /* 0x000fe20003f26270 */
[----:B------:R-:W-:Y:S01]  /*3d40*/  @!P4 IMAD.IADD R125, R125, 0x1, -R101 ;  /* 0x000000017d7dc824 */ /* 0x000fe200078e0a65 */
[----:B------:R-:W-:Y:S01]  /*3d50*/  ISETP.GT.U32.AND P4, PT, R101, R128, PT ;  /* 0x000000806500720c */ /* 0x000fe20003f84070 */
[----:B------:R-:W-:Y:S01]  /*3d60*/  IMAD.HI.U32 R57, R95, R100, RZ ;  /* 0x000000645f397227 */ /* 0x000fe200078e00ff */
[----:B------:R-:W-:-:S03]  /*3d70*/  LOP3.LUT R63, R96, 0x180, RZ, 0xfc, !PT ;  /* 0x00000180603f7812 */ /* 0x000fc600078efcff */
[C---:B------:R-:W-:Y:S01]  /*3d80*/  IMAD R119, R101.reuse, R55, R62 ;  /* 0x0000003765777224 */ /* 0x040fe200078e023e */
[----:B------:R-:W-:Y:S01]  /*3d90*/  IABS R62, R63 ;  /* 0x0000003f003e7213 */ /* 0x000fe20000000000 */
[----:B------:R-:W-:Y:S02]  /*3da0*/  IMAD.MOV R57, RZ, RZ, -R57 ;  /* 0x000000ffff397224 */ /* 0x000fe400078e0a39 */
[--C-:B------:R-:W-:Y:S01]  /*3db0*/  @!P6 IMAD.IADD R132, R132, 0x1, -R101.reuse ;  /* 0x000000018484e824 */ /* 0x100fe200078e0a65 */
[----:B------:R-:W-:Y:S01]  /*3dc0*/  ISETP.GT.U32.AND P6, PT, R101, R119, PT ;  /* 0x000000776500720c */ /* 0x000fe20003fc4070 */
[----:B------:R-:W-:Y:S01]  /*3dd0*/  @!P3 IMAD.IADD R136, R136, 0x1, -R101 ;  /* 0x000000018888b824 */ /* 0x000fe200078e0a65 */
[----:B------:R-:W-:Y:S01]  /*3de0*/  ISETP.GE.AND P3, PT, R67, RZ, PT ;  /* 0x000000ff4300720c */ /* 0x000fe20003f66270 */
[----:B------:R-:W-:Y:S02]  /*3df0*/  IMAD R117, R101, R57, R100 ;  /* 0x0000003965757224 */ /* 0x000fe400078e0264 */
[----:B------:R-:W-:Y:S01]  /*3e00*/  IMAD.HI.U32 R55, R95, R62, RZ ;  /* 0x0000003e5f377227 */ /* 0x000fe200078e00ff */
[----:B------:R-:W-:-:S03]  /*3e10*/  LOP3.LUT R67, R96, 0x188, RZ, 0xfc, !PT ;  /* 0x0000018860437812 */ /* 0x000fc600078efcff */
[----:B------:R-:W-:Y:S01]  /*3e20*/  @!P4 IMAD.IADD R128, R128, 0x1, -R101 ;  /* 0x000000018080c824 */ /* 0x000fe200078e0a65 */
[----:B------:R-:W-:Y:S01]  /*3e30*/  ISETP.GT.U32.AND P4, PT, R101, R117, PT ;  /* 0x000000756500720c */ /* 0x000fe20003f84070 */
[----:B------:R-:W-:Y:S01]  /*3e40*/  IMAD.MOV R55, RZ, RZ, -R55 ;  /* 0x000000ffff377224 */ /* 0x000fe200078e0a37 */
[----:B------:R-:W-:Y:S01]  /*3e50*/  ISETP.GE.AND P5, PT, R69, RZ, PT ;  /* 0x000000ff4500720c */ /* 0x000fe20003fa6270 */
[----:B------:R-:W-:Y:S02]  /*3e60*/  @!P6 IMAD.IADD R119, R119, 0x1, -R101 ;  /* 0x000000017777e824 */ /* 0x000fe400078e0a65 */
[C---:B------:R-:W-:Y:S01]  /*3e70*/  IMAD R115, R101.reuse, R55, R62 ;  /* 0x0000003765737224 */ /* 0x040fe200078e023e */
[----:B------:R-:W-:Y:S02]  /*3e80*/  LOP3.LUT R69, R96, 0x190, RZ, 0xfc, !PT ;  /* 0x0000019060457812 */ /* 0x000fe400078efcff */
[----:B------:R-:W-:Y:S01]  /*3e90*/  IABS R100, R67 ;  /* 0x0000004300647213 */ /* 0x000fe20000000000 */
[----:B------:R-:W-:Y:S01]  /*3ea0*/  @!P3 IMAD.MOV R132, RZ, RZ, -R132 ;  /* 0x000000ffff84b224 */ /* 0x000fe200078e0a84 */
[----:B------:R-:W-:-:S02]  /*3eb0*/  ISETP.GT.U32.AND P6, PT, R101, R115, PT ;  /* 0x000000736500720c */ /* 0x000fc40003fc4070 */
[----:B------:R-:W-:Y:S01]  /*3ec0*/  IABS R112, R69 ;  /* 0x0000004500707213 */ /* 0x000fe20000000000 */
[----:B------:R-:W-:Y:S01]  /*3ed0*/  IMAD.HI.U32 R55, R95, R100, RZ ;  /* 0x000000645f377227 */ /* 0x000fe200078e00ff */
[----:B------:R-:W-:-:S03]  /*3ee0*/  ISETP.GT.U32.AND P3, PT, R101, R119, PT ;  /* 0x000000776500720c */ /* 0x000fc60003f64070 */
[----:B------:R-:W-:Y:S01]  /*3ef0*/  @!P4 IMAD.IADD R117, R117, 0x1, -R101 ;  /* 0x000000017575c824 */ /* 0x000fe200078e0a65 */
[----:B------:R-:W-:Y:S01]  /*3f00*/  ISETP.GE.AND P4, PT, R65, RZ, PT ;  /* 0x000000ff4100720c */ /* 0x000fe20003f86270 */
[----:B------:R-:W-:-:S04]  /*3f10*/  IMAD.HI.U32 R57, R95, R112, RZ ;  /* 0x000000705f397227 */ /* 0x000fc800078e00ff */
[----:B------:R-:W-:Y:S01]  /*3f20*/  IMAD.MOV R55, RZ, RZ, -R55 ;  /* 0x000000ffff377224 */ /* 0x000fe200078e0a37 */
[----:B------:R-:W-:Y:S01]  /*3f30*/  LOP3.LUT R75, R96, 0x198, RZ, 0xfc, !PT ;  /* 0x00000198604b7812 */ /* 0x000fe200078efcff */
[----:B------:R-:W-:Y:S02]  /*3f40*/  IMAD.MOV R57, RZ, RZ, -R57 ;  /* 0x000000ffff397224 */ /* 0x000fe400078e0a39 */
[C---:B------:R-:W-:Y:S01]  /*3f50*/  IMAD R113, R101.reuse, R55, R100 ;  /* 0x0000003765717224 */ /* 0x040fe200078e0264 */
[----:B------:R-:W-:Y:S01]  /*3f60*/  IABS R62, R75 ;  /* 0x0000004b003e7213 */ /* 0x000fe20000000000 */
[----:B------:R-:W-:Y:S01]  /*3f70*/  @!P1 IMAD.MOV R136, RZ, RZ, -R136 ;  /* 0x000000ffff889224 */ /* 0x000fe200078e0a88 */
[----:B------:R-:W-:Y:S01]  /*3f80*/  ISETP.GT.U32.AND P1, PT, R101, R125, PT ;  /* 0x0000007d6500720c */ /* 0x000fe20003f24070 */
[----:B------:R-:W-:Y:S02]  /*3f90*/  @!P6 IMAD.IADD R115, R115, 0x1, -R101 ;  /* 0x000000017373e824 */ /* 0x000fe400078e0a65 */
[----:B------:R-:W-:-:S02]  /*3fa0*/  IMAD R112, R101, R57, R112 ;  /* 0x0000003965707224 */ /* 0x000fc400078e0270 */
[----:B------:R-:W-:Y:S01]  /*3fb0*/  @!P3 IMAD.IADD R119, R119, 0x1, -R101 ;  /* 0x000000017777b824 */ /* 0x000fe200078e0a65 */
[C---:B------:R-:W-:Y:S01]  /*3fc0*/  ISETP.GT.U32.AND P3, PT, R101.reuse, R113, PT ;  /* 0x000000716500720c */ /* 0x040fe20003f64070 */
[----:B------:R-:W-:Y:S01]  /*3fd0*/  @!P5 IMAD.MOV R128, RZ, RZ, -R128 ;  /* 0x000000ffff80d224 */ /* 0x000fe200078e0a80 */
[C---:B------:R-:W-:Y:S01]  /*3fe0*/  ISETP.GT.U32.AND P5, PT, R101.reuse, R115, PT ;  /* 0x000000736500720c */ /* 0x040fe20003fa4070 */
[----:B------:R-:W-:Y:S01]  /*3ff0*/  @!P4 IMAD.MOV R119, RZ, RZ, -R119 ;  /* 0x000000ffff77c224 */ /* 0x000fe200078e0a77 */
[----:B------:R-:W-:Y:S01]  /*4000*/  ISETP.GT.U32.AND P4, PT, R101, R112, PT ;  /* 0x000000706500720c */ /* 0x000fe20003f84070 */
[----:B------:R-:W-:Y:S01]  /*4010*/  IMAD.HI.U32 R55, R95, R62, RZ ;  /* 0x0000003e5f377227 */ /* 0x000fe200078e00ff */
[----:B------:R-:W-:-:S03]  /*4020*/  ISETP.GT.U32.AND P6, PT, R101, R117, PT ;  /* 0x000000756500720c */ /* 0x000fc60003fc4070 */
[----:B------:R-:W-:Y:S01]  /*4030*/  IMAD.MOV R55, RZ, RZ, -R55 ;  /* 0x000000ffff377224 */ /* 0x000fe200078e0a37 */
[----:B------:R-:W-:Y:S01]  /*4040*/  LOP3.LUT R65, R96, 0x1a0, RZ, 0xfc, !PT ;  /* 0x000001a060417812 */ /* 0x000fe200078efcff */
[--C-:B------:R-:W-:Y:S01]  /*4050*/  @!P1 IMAD.IADD R125, R125, 0x1, -R101.reuse ;  /* 0x000000017d7d9824 */ /* 0x100fe200078e0a65 */
[----:B------:R-:W-:Y:S01]  /*4060*/  ISETP.GE.AND P1, PT, R71, RZ, PT ;  /* 0x000000ff4700720c */ /* 0x000fe20003f26270 */
[----:B------:R-:W-:Y:S01]  /*4070*/  IMAD R111, R101, R55, R62 ;  /* 0x00000037656f7224 */ /* 0x000fe200078e023e */
[----:B------:R-:W-:Y:S01]  /*4080*/  IABS R110, R65 ;  /* 0x00000041006e7213 */ /* 0x000fe20000000000 */
[--C-:B------:R-:W-:Y:S02]  /*4090*/  @!P3 IMAD.IADD R113, R113, 0x1, -R101.reuse ;  /* 0x000000017171b824 */ /* 0x100fe400078e0a65 */
[--C-:B------:R-:W-:Y:S01]  /*40a0*/  @!P5 IMAD.IADD R115, R115, 0x1, -R101.reuse ;  /* 0x000000017373d824 */ /* 0x100fe200078e0a65 */
[C---:B------:R-:W-:Y:S01]  /*40b0*/  ISETP.GT.U32.AND P5, PT, R101.reuse, R111, PT ;  /* 0x0000006f6500720c */ /* 0x040fe20003fa4070 */
[----:B------:R-:W-:Y:S01]  /*40c0*/  @!P4 IMAD.IADD R112, R112, 0x1, -R101 ;  /* 0x000000017070c824 */ /* 0x000fe200078e0a65 */
[----:B------:R-:W-:Y:S01]  /*40d0*/  ISETP.GT.U32.AND P4, PT, R101, R113, PT ;  /* 0x000000716500720c */ /* 0x000fe20003f84070 */
[----:B------:R-:W-:-:S04]  /*40e0*/  IMAD.HI.U32 R55, R95, R110, RZ ;  /* 0x0000006e5f377227 */ /* 0x000fc800078e00ff */
[----:B------:R-:W-:Y:S01]  /*40f0*/  @!P6 IMAD.IADD R117, R117, 0x1, -R101 ;  /* 0x000000017575e824 */ /* 0x000fe200078e0a65 */
[----:B------:R-:W-:Y:S01]  /*4100*/  ISETP.GE.AND P6, PT, R63, RZ, PT ;  /* 0x000000ff3f00720c */ /* 0x000fe20003fc6270 */
[----:B------:R-:W-:Y:S01]  /*4110*/  IMAD.MOV R55, RZ, RZ, -R55 ;  /* 0x000000ffff377224 */ /* 0x000fe200078e0a37 */
[C---:B------:R-:W-:Y:S01]  /*4120*/  LOP3.LUT R63, R96.reuse, 0x1a8, RZ, 0xfc, !PT ;  /* 0x000001a8603f7812 */ /* 0x040fe200078efcff */
[----:B------:R-:W-:Y:S01]  /*4130*/  @!P1 IMAD.MOV R125, RZ, RZ, -R125 ;  /* 0x000000ffff7d9224 */ /* 0x000fe200078e0a7d */
[----:B------:R-:W-:Y:S01]  /*4140*/  ISETP.GE.AND P1, PT, R73, RZ, PT ;  /* 0x000000ff4900720c */ /* 0x000fe20003f26270 */
[----:B------:R-:W-:Y:S01]  /*4150*/  IMAD R110, R101, R55, R110 ;  /* 0x00000037656e7224 */ /* 0x000fe200078e026e */
[----:B------:R-:W-:Y:S01]  /*4160*/  IABS R62, R63 ;  /* 0x0000003f003e7213 */ /* 0x000fe20000000000 */
[--C-:B------:R-:W-:Y:S01]  /*4170*/  @!P5 IMAD.IADD R111, R111, 0x1, -R101.reuse ;  /* 0x000000016f6fd824 */ /* 0x100fe200078e0a65 */
[----:B------:R-:W-:Y:S01]  /*4180*/  ISETP.GE.AND P3, PT, R67, RZ, PT ;  /* 0x000000ff4300720c */ /* 0x000fe20003f66270 */
[----:B------:R-:W-:Y:S01]  /*4190*/  @!P4 IMAD.IADD R113, R113, 0x1, -R101 ;  /* 0x000000017171c824 */ /* 0x000fe200078e0a65 */
[----:B------:R-:W-:Y:S01]  /*41a0*/  ISETP.GT.U32.AND P4, PT, R101, R110, PT ;  /* 0x0000006e6500720c */ /* 0x000fe20003f84070 */
[----:B------:R-:W-:Y:S01]  /*41b0*/  IMAD.HI.U32 R55, R95, R62, RZ ;  /* 0x0000003e5f377227 */ /* 0x000fe200078e00ff */
[----:B------:R-:W-:-:S02]  /*41c0*/  LOP3.LUT R67, R96, 0x1b0, RZ, 0xfc, !PT ;  /* 0x000001b060437812 */ /* 0x000fc400078efcff */
[C---:B------:R-:W-:Y:S01]  /*41d0*/  ISETP.GT.U32.AND P5, PT, R101.reuse, R111, PT ;  /* 0x0000006f6500720c */ /* 0x040fe20003fa4070 */
[----:B------:R-:W-:Y:S01]  /*41e0*/  IMAD.MOV R55, RZ, RZ, -R55 ;  /* 0x000000ffff377224 */ /* 0x000fe200078e0a37 */
[----:B------:R-:W-:Y:S01]  /*41f0*/  IABS R108, R67 ;  /* 0x00000043006c7213 */ /* 0x000fe20000000000 */
[----:B------:R-:W-:Y:S01]  /*4200*/  @!P1 IMAD.MOV R117, RZ, RZ, -R117 ;  /* 0x000000ffff759224 */ /* 0x000fe200078e0a75 */
[----:B------:R-:W-:Y:S01]  /*4210*/  ISETP.GT.U32.AND P1, PT, R101, R112, PT ;  /* 0x000000706500720c */ /* 0x000fe20003f24070 */
[----:B------:R-:W-:Y:S01]  /*4220*/  @!P6 IMAD.MOV R115, RZ, RZ, -R115 ;  /* 0x000000ffff73e224 */ /* 0x000fe200078e0a73 */
[----:B------:R-:W-:Y:S01]  /*4230*/  ISETP.GE.AND P6, PT, R69, RZ, PT ;  /* 0x000000ff4500720c */ /* 0x000fe20003fc6270 */
[----:B------:R-:W-:Y:S01]  /*4240*/  IMAD R109, R101, R55, R62 ;  /* 0x00000037656d7224 */ /* 0x000fe200078e023e */
[----:B------:R-:W-:Y:S01]  /*4250*/  LOP3.LUT R69, R96, 0x1b8, RZ, 0xfc, !PT ;  /* 0x000001b860457812 */ /* 0x000fe200078efcff */
[----:B------:R-:W-:-:S03]  /*4260*/  IMAD.HI.U32 R55, R95, R108, RZ ;  /* 0x0000006c5f377227 */ /* 0x000fc600078e00ff */
[----:B------:R-:W-:Y:S01]  /*4270*/  IABS R62, R69 ;  /* 0x00000045003e7213 */ /* 0x000fe20000000000 */
[----:B------:R-:W-:Y:S02]  /*4280*/  @!P4 IMAD.IADD R110, R110, 0x1, -R101 ;  /* 0x000000016e6ec824 */ /* 0x000fe400078e0a65 */
[----:B------:R-:W-:Y:S02]  /*4290*/  IMAD.MOV R55, RZ, RZ, -R55 ;  /* 0x000000ffff377224 */ /* 0x000fe400078e0a37 */
[----:B------:R-:W-:Y:S01]  /*42a0*/  @!P5 IMAD.IADD R111, R111, 0x1, -R101 ;  /* 0x000000016f6fd824 */ /* 0x000fe200078e0a65 */
[C---:B------:R-:W-:Y:S01]  /*42b0*/  ISETP.GT.U32.AND P5, PT, R101.reuse, R109, PT ;  /* 0x0000006d6500720c */ /* 0x040fe20003fa4070 */
[----:B------:R-:W-:Y:S01]  /*42c0*/  @!P3 IMAD.MOV R113, RZ, RZ, -R113 ;  /* 0x000000ffff71b224 */ /* 0x000fe200078e0a71 */
[C---:B------:R-:W-:Y:S01]  /*42d0*/  ISETP.GT.U32.AND P3, PT, R101.reuse, R110, PT ;  /* 0x0000006e6500720c */ /* 0x040fe20003f64070 */
[----:B------:R-:W-:Y:S02]  /*42e0*/  IMAD R108, R101, R55, R108 ;  /* 0x00000037656c7224 */ /* 0x000fe400078e026c */
[----:B------:R-:W-:-:S04]  /*42f0*/  IMAD.HI.U32 R55, R95, R62, RZ ;  /* 0x0000003e5f377227 */ /* 0x000fc800078e00ff */
[----:B------:R-:W-:Y:S02]  /*4300*/  @!P1 IMAD.IADD R112, R112, 0x1, -R101 ;  /* 0x0000000170709824 */ /* 0x000fe400078e0a65 */
[----:B------:R-:W-:Y:S01]  /*4310*/  IMAD.MOV R55, RZ, RZ, -R55 ;  /* 0x000000ffff377224 */ /* 0x000fe200078e0a37 */
[----:B------:R-:W-:Y:S01]  /*4320*/  ISETP.GE.AND P1, PT, R75, RZ, PT ;  /* 0x000000ff4b00720c */ /* 0x000fe20003f26270 */
[----:B------:R-:W-:Y:S01]  /*4330*/  @!P6 IMAD.MOV R112, RZ, RZ, -R112 ;  /* 0x000000ffff70e224 */ /* 0x000fe200078e0a70 */
[C---:B------:R-:W-:Y:S01]  /*4340*/  ISETP.GT.U32.AND P6, PT, R101.reuse, R108, PT ;  /* 0x0000006c6500720c */ /* 0x040fe20003fc4070 */
[----:B------:R-:W-:Y:S02]  /*4350*/  IMAD R107, R101, R55, R62 ;  /* 0x00000037656b7224 */ /* 0x000fe400078e023e */
[--C-:B------:R-:W-:Y:S01]  /*4360*/  @!P5 IMAD.IADD R109, R109, 0x1, -R101.reuse ;  /* 0x000000016d6dd824 */ /* 0x100fe200078e0a65 */
[----:B------:R-:W-:Y:S01]  /*4370*/  LOP3.LUT R71, R96, 0x1c0, RZ, 0xfc, !PT ;  /* 0x000001c060477812 */ /* 0x000fe200078efcff */
[----:B------:R-:W-:Y:S01]  /*4380*/  @!P3 IMAD.IADD R110, R110, 0x1, -R101 ;  /* 0x000000016e6eb824 */ /* 0x000fe200078e0a65 */
[----:B------:R-:W-:-:S02]  /*4390*/  ISETP.GT.U32.AND P3, PT, R101, R107, PT ;  /* 0x0000006b6500720c */ /* 0x000fc40003f64070 */
[----:B------:R-:W-:Y:S02]  /*43a0*/  ISETP.GT.U32.AND P5, PT, R101, R109, PT ;  /* 0x0000006d6500720c */ /* 0x000fe40003fa4070 */
[----:B------:R-:W-:Y:S01]  /*43b0*/  IABS R106, R71 ;  /* 0x00000047006a7213 */ /* 0x000fe20000000000 */
[----:B------:R-:W-:Y:S01]  /*43c0*/  @!P1 IMAD.MOV R111, RZ, RZ, -R111 ;  /* 0x000000ffff6f9224 */ /* 0x000fe200078e0a6f */
[----:B------:R-:W-:Y:S01]  /*43d0*/  ISETP.GE.AND P1, PT, R63, RZ, PT ;  /* 0x000000ff3f00720c */ /* 0x000fe20003f26270 */
[----:B------:R-:W-:Y:S01]  /*43e0*/  @!P6 IMAD.IADD R108, R108, 0x1, -R101 ;  /* 0x000000016c6ce824 */ /* 0x000fe200078e0a65 */
[----:B------:R-:W-:Y:S01]  /*43f0*/  ISETP.GE.AND P4, PT, R65, RZ, PT ;  /* 0x000000ff4100720c */ /* 0x000fe20003f86270 */
[----:B------:R-:W-:Y:S01]  /*4400*/  IMAD.HI.U32 R57, R95, R106, RZ ;  /* 0x0000006a5f397227 */ /* 0x000fe200078e00ff */
[C---:B------:R-:W-:Y:S02]  /*4410*/  LOP3.LUT R63, R96.reuse, 0x1d0, RZ, 0xfc, !PT ;  /* 0x000001d0603f7812 */ /* 0x040fe400078efcff */
[----:B------:R-:W-:Y:S01]  /*4420*/  LOP3.LUT R65, R96, 0x1c8, RZ, 0xfc, !PT ;  /* 0x000001c860417812 */ /* 0x000fe200078efcff */
[----:B------:R-:W-:Y:S01]  /*4430*/  IMAD.MOV R57, RZ, RZ, -R57 ;  /* 0x000000ffff397224 */ /* 0x000fe200078e0a39 */
[----:B------:R-:W-:Y:S01]  /*4440*/  IABS R104, R63 ;  /* 0x0000003f00687213 */ /* 0x000fe20000000000 */
[----:B------:R-:W-:Y:S01]  /*4450*/  @!P3 IMAD.IADD R107, R107, 0x1, -R101 ;  /* 0x000000016b6bb824 */ /* 0x000fe200078e0a65 */
[----:B------:R-:W-:-:S02]  /*4460*/  ISETP.GT.U32.AND P6, PT, R101, R108, PT ;  /* 0x0000006c6500720c */ /* 0x000fc40003fc4070 */
[----:B------:R-:W-:Y:S01]  /*4470*/  IABS R62, R65 ;  /* 0x00000041003e7213 */ /* 0x000fe20000000000 */
[----:B------:R-:W-:Y:S01]  /*4480*/  @!P5 IMAD.IADD R109, R109, 0x1, -R101 ;  /* 0x000000016d6dd824 */ /* 0x000fe200078e0a65 */
[----:B------:R-:W-:Y:S01]  /*4490*/  ISETP.GE.AND P5, PT, R67, RZ, PT ;  /* 0x000000ff4300720c */ /* 0x000fe20003fa6270 */
[C---:B------:R-:W-:Y:S01]  /*44a0*/  IMAD R106, R101.reuse, R57, R106 ;  /* 0x00000039656a7224 */ /* 0x040fe200078e026a */
[----:B------:R-:W-:Y:S01]  /*44b0*/  ISETP.GT.U32.AND P3, PT, R101, R107, PT ;  /* 0x0000006b6500720c */ /* 0x000fe20003f64070 */
[----:B------:R-:W-:-:S04]  /*44c0*/  IMAD.HI.U32 R57, R95, R104, RZ ;  /* 0x000000685f397227 */ /* 0x000fc800078e00ff */
[----:B------:R-:W-:-:S04]  /*44d0*/  IMAD.HI.U32 R55, R95, R62, RZ ;  /* 0x0000003e5f377227 */ /* 0x000fc800078e00ff */
[----:B------:R-:W-:Y:S02]  /*44e0*/  IMAD.MOV R57, RZ, RZ, -R57 ;  /* 0x000000ffff397224 */ /* 0x000fe400078e0a39 */
[----:B------:R-:W-:Y:S02]  /*44f0*/  IMAD.MOV R55, RZ, RZ, -R55 ;  /* 0x000000ffff377224 */ /* 0x000fe400078e0a37 */
[----:B------:R-:W-:Y:S01]  /*4500*/  @!P4 IMAD.MOV R110, RZ, RZ, -R110 ;  /* 0x000000ffff6ec224 */ /* 0x000fe200078e0a6e */
[C---:B------:R-:W-:Y:S01]  /*4510*/  ISETP.GT.U32.AND P4, PT, R101.reuse, R106, PT ;  /* 0x0000006a6500720c */ /* 0x040fe20003f84070 */
[----:B------:R-:W-:Y:S02]  /*4520*/  @!P6 IMAD.IADD R108, R108, 0x1, -R101 ;  /* 0x000000016c6ce824 */ /* 0x000fe400078e0a65 */
[C---:B------:R-:W-:Y:S02]  /*4530*/  IMAD R104, R101.reuse, R57, R104 ;  /* 0x0000003965687224 */ /* 0x040fe400078e0268 */
[----:B------:R-:W-:-:S02]  /*4540*/  IMAD R105, R101, R55, R62 ;  /* 0x0000003765697224 */ /* 0x000fc400078e023e */
[----:B------:R-:W-:Y:S01]  /*4550*/  @!P5 IMAD.MOV R108, RZ, RZ, -R108 ;  /* 0x000000ffff6cd224 */ /* 0x000fe200078e0a6c */
[----:B------:R-:W-:Y:S01]  /*4560*/  ISETP.GT.U32.AND P5, PT, R101, R104, PT ;  /* 0x000000686500720c */ /* 0x000fe20003fa4070 */
[--C-:B------:R-:W-:Y:S01]  /*4570*/  @!P3 IMAD.IADD R107, R107, 0x1, -R101.reuse ;  /* 0x000000016b6bb824 */ /* 0x100fe200078e0a65 */
[----:B------:R-:W-:Y:S02]  /*4580*/  LOP3.LUT R67, R96, 0x1d8, RZ, 0xfc, !PT ;  /* 0x000001d860437812 */ /* 0x000fe400078efcff */
[----:B------:R-:W-:Y:S02]  /*4590*/  ISETP.GT.U32.AND P3, PT, R101, R105, PT ;  /* 0x000000696500720c */ /* 0x000fe40003f64070 */
[----:B------:R-:W-:Y:S01]  /*45a0*/  IABS R62, R67 ;  /* 0x00000043003e7213 */ /* 0x000fe20000000000 */
[----:B------:R-:W-:Y:S02]  /*45b0*/  @!P4 IMAD.IADD R106, R106, 0x1, -R101 ;  /* 0x000000016a6ac824 */ /* 0x000fe400078e0a65 */
[----:B------:R-:W-:Y:S01]  /*45c0*/  @!P1 IMAD.MOV R109, RZ, RZ, -R109 ;  /* 0x000000ffff6d9224 */ /* 0x000fe200078e0a6d */
[----:B------:R-:W-:Y:S01]  /*45d0*/  ISETP.GE.AND P1, PT, R69, RZ, PT ;  /* 0x000000ff4500720c */ /* 0x000fe20003f26270 */
[----:B------:R-:W-:Y:S01]  /*45e0*/  IMAD.HI.U32 R55, R95, R62, RZ ;  /* 0x0000003e5f377227 */ /* 0x000fe200078e00ff */
[----:B------:R-:W-:-:S02]  /*45f0*/  LOP3.LUT R69, R96, 0x1e0, RZ, 0xfc, !PT ;  /* 0x000001e060457812 */ /* 0x000fc400078efcff */
[----:B------:R-:W-:Y:S01]  /*4600*/  ISETP.GT.U32.AND P4, PT, R101, R106, PT ;  /* 0x0000006a6500720c */ /* 0x000fe20003f84070 */
[----:B------:R-:W-:Y:S01]  /*4610*/  @!P5 IMAD.IADD R104, R104, 0x1, -R101 ;  /* 0x000000016868d824 */ /* 0x000fe200078e0a65 */
[----:B------:R-:W-:Y:S01]  /*4620*/  IABS R100, R69 ;  /* 0x0000004500647213 */ /* 0x000fe20000000000 */
[----:B------:R-:W-:Y:S02]  /*4630*/  IMAD.MOV R55, RZ, RZ, -R55 ;  /* 0x000000ffff377224 */ /* 0x000fe400078e0a37 */
[----:B------:R-:W-:Y:S01]  /*4640*/  @!P3 IMAD.IADD R105, R105, 0x1, -R101 ;  /* 0x000000016969b824 */ /* 0x000fe200078e0a65 */
[----:B------:R-:W-:Y:S01]  /*4650*/  ISETP.GE.AND P6, PT, R71, RZ, PT ;  /* 0x000000ff4700720c */ /* 0x000fe20003fc6270 */
[C---:B------:R-:W-:Y:S01]  /*4660*/  IMAD R103, R101.reuse, R55, R62 ;  /* 0x0000003765677224 */ /* 0x040fe200078e023e */
[----:B------:R-:W-:Y:S01]  /*4670*/  ISETP.GT.U32.AND P5, PT, R101, R104, PT ;  /* 0x000000686500720c */ /* 0x000fe20003fa4070 */
[----:B------:R-:W-:Y:S01]  /*4680*/  IMAD.HI.U32 R55, R95, R100, RZ ;  /* 0x000000645f377227 */ /* 0x000fe200078e00ff */
[----:B------:R-:W-:-:S03]  /*4690*/  ISETP.GT.U32.AND P3, PT, R101, R105, PT ;  /* 0x000000696500720c */ /* 0x000fc60003f64070 */
[----:B------:R-:W-:Y:S01]  /*46a0*/  @!P1 IMAD.MOV R107, RZ, RZ, -R107 ;  /* 0x000000ffff6b9224 */ /* 0x000fe200078e0a6b */
[----:B------:R-:W-:Y:S01]  /*46b0*/  ISETP.GE.AND P1, PT, R65, RZ, PT ;  /* 0x000000ff4100720c */ /* 0x000fe20003f26270 */
[----:B------:R-:W-:Y:S01]  /*46c0*/  IMAD.MOV R57, RZ, RZ, -R55 ;  /* 0x000000ffff397224 */ /* 0x000fe200078e0a37 */
[----:B------:R-:W-:Y:S01]  /*46d0*/  LOP3.LUT R65, R96, 0x1e8, RZ, 0xfc, !PT ;  /* 0x000001e860417812 */ /* 0x000fe200078efcff */
[--C-:B------:R-:W-:Y:S02]  /*46e0*/  @!P4 IMAD.IADD R106, R106, 0x1, -R101.reuse ;  /* 0x000000016a6ac824 */ /* 0x100fe400078e0a65 */
[C---:B------:R-:W-:Y:S01]  /*46f0*/  IMAD R100, R101.reuse, R57, R100 ;  /* 0x0000003965647224 */ /* 0x040fe200078e0264 */
[----:B------:R-:W-:Y:S01]  /*4700*/  IABS R62, R65 ;  /* 0x00000041003e7213 */ /* 0x000fe20000000000 */
[----:B------:R-:W-:Y:S01]  /*4710*/  @!P6 IMAD.MOV R106, RZ, RZ, -R106 ;  /* 0x000000ffff6ae224 */ /* 0x000fe200078e0a6a */
[C---:B------:R-:W-:Y:S01]  /*4720*/  ISETP.GT.U32.AND P6, PT, R101.reuse, R103, PT ;  /* 0x000000676500720c */ /* 0x040fe20003fc4070 */
[--C-:B------:R-:W-:Y:S01]  /*4730*/  @!P5 IMAD.IADD R104, R104, 0x1, -R101.reuse ;  /* 0x000000016868d824 */ /* 0x100fe200078e0a65 */
[----:B------:R-:W-:Y:S01]  /*4740*/  ISETP.GT.U32.AND P5, PT, R101, R100, PT ;  /* 0x000000646500720c */ /* 0x000fe20003fa4070 */
[----:B------:R-:W-:Y:S01]  /*4750*/  @!P3 IMAD.IADD R105, R105, 0x1, -R101 ;  /* 0x000000016969b824 */ /* 0x000fe200078e0a65 */
[----:B------:R-:W-:Y:S01]  /*4760*/  ISETP.NE.AND P3, PT, R97, RZ, PT ;  /* 0x000000ff6100720c */ /* 0x000fe20003f65270 */
[----:B------:R-:W-:Y:S01]  /*4770*/  IMAD.HI.U32 R55, R95, R62, RZ ;  /* 0x0000003e5f377227 */ /* 0x000fe200078e00ff */
[----:B------:R-:W-:-:S02]  /*4780*/  ISETP.GE.AND P4, PT, R63, RZ, PT ;  /* 0x000000ff3f00720c */ /* 0x000fc40003f86270 */
[----:B------:R-:W-:Y:S01]  /*4790*/  LOP3.LUT R97, RZ, R97, RZ, 0x33, !PT ;  /* 0x00000061ff617212 */ /* 0x000fe200078e33ff */
[----:B------:R-:W-:Y:S01]  /*47a0*/  IMAD.MOV R55, RZ, RZ, -R55 ;  /* 0x000000ffff377224 */ /* 0x000fe200078e0a37 */
[----:B------:R-:W-:Y:S02]  /*47b0*/  LOP3.LUT R63, R96, 0x1f0, RZ, 0xfc, !PT ;  /* 0x000001f0603f7812 */ /* 0x000fe400078efcff */
[----:B------:R-:W-:Y:S01]  /*47c0*/  SEL R56, R97, R56, !P3 ;  /* 0x0000003861387207 */ /* 0x000fe20005800000 */
[----:B------:R-:W-:Y:S01]  /*47d0*/  IMAD R99, R101, R55, R62 ;  /* 0x0000003765637224 */ /* 0x000fe200078e023e */
[----:B------:R-:W-:Y:S01]  /*47e0*/  IABS R102, R63 ;  /* 0x0000003f00667213 */ /* 0x000fe20000000000 */
[--C-:B------:R-:W-:Y:S02]  /*47f0*/  @!P6 IMAD.IADD R103, R103, 0x1, -R101.reuse ;  /* 0x000000016767e824 */ /* 0x100fe400078e0a65 */
[----:B------:R-:W-:Y:S02]  /*4800*/  IMAD R56, R56, UR6, RZ ;  /* 0x0000000638387c24 */ /* 0x000fe4000f8e02ff */
[----:B------:R-:W-:-:S02]  /*4810*/  @!P5 IMAD.IADD R100, R100, 0x1, -R101 ;  /* 0x000000016464d824 */ /* 0x000fc400078e0a65 */
[----:B------:R-:W-:Y:S01]  /*4820*/  @!P1 IMAD.MOV R105, RZ, RZ, -R105 ;  /* 0x000000ffff699224 */ /* 0x000fe200078e0a69 */
[C---:B------:R-:W-:Y:S01]  /*4830*/  ISETP.GT.U32.AND P1, PT, R101.reuse, R99, PT ;  /* 0x000000636500720c */ /* 0x040fe20003f24070 */
[----:B------:R-:W-:Y:S01]  /*4840*/  @!P4 IMAD.MOV R104, RZ, RZ, -R104 ;  /* 0x000000ffff68c224 */ /* 0x000fe200078e0a68 */
[----:B------:R-:W-:Y:S01]  /*4850*/  ISETP.GT.U32.AND P6, PT, R101, R103, PT ;  /* 0x000000676500720c */ /* 0x000fe20003fc4070 */
[----:B------:R-:W-:Y:S01]  /*4860*/  IMAD.HI.U32 R55, R95, R102, RZ ;  /* 0x000000665f377227 */ /* 0x000fe200078e00ff */
[C---:B------:R-:W-:Y:S02]  /*4870*/  IADD3 R77, P4, PT, R56.reuse, R126, RZ ;  /* 0x0000007e384d7210 */ /* 0x040fe40007f9e0ff */
[----:B------:R-:W-:Y:S01]  /*4880*/  ISETP.GT.U32.AND P5, PT, R101, R100, PT ;  /* 0x000000646500720c */ /* 0x000fe20003fa4070 */
[----:B------:R-:W-:Y:S01]  /*4890*/  IMAD.MOV R55, RZ, RZ, -R55 ;  /* 0x000000ffff377224 */ /* 0x000fe200078e0a37 */
[----:B------:R-:W-:Y:S02]  /*48a0*/  LEA.HI.X.SX32 R79, R56, R121, 0x1, P4 ;  /* 0x00000079384f7211 */ /* 0x000fe400020f0eff */
[----:B------:R-:W-:-:S02]  /*48b0*/  ISETP.GE.AND P4, PT, R67, RZ, PT ;  /* 0x000000ff4300720c */ /* 0x000fc40003f86270 */
[----:B------:R-:W-:Y:S01]  /*48c0*/  LOP3.LUT R71, R96, 0x1f8, RZ, 0xfc, !PT ;  /* 0x000001f860477812 */ /* 0x000fe200078efcff */
[----:B------:R-:W-:-:S03]  /*48d0*/  IMAD R102, R101, R55, R102 ;  /* 0x0000003765667224 */ /* 0x000fc600078e0266 */
[----:B------:R-:W-:Y:S01]  /*48e0*/  IABS R62, R71 ;  /* 0x00000047003e7213 */ /* 0x000fe20000000000 */
[--C-:B------:R-:W-:Y:S02]  /*48f0*/  @!P1 IMAD.IADD R99, R99, 0x1, -R101.reuse ;  /* 0x0000000163639824 */ /* 0x100fe400078e0a65 */
[----:B------:R-:W-:Y:S01]  /*4900*/  @!P6 IMAD.IADD R103, R103, 0x1, -R101 ;  /* 0x000000016767e824 */ /* 0x000fe200078e0a65 */
[----:B------:R-:W-:Y:S01]  /*4910*/  ISETP.GT.U32.AND P6, PT, R101, R102, PT ;  /* 0x000000666500720c */ /* 0x000fe20003fc4070 */
[----:B------:R-:W-:Y:S01]  /*4920*/  IMAD.HI.U32 R56, R95, R62, RZ ;  /* 0x0000003e5f387227 */ /* 0x000fe200078e00ff */
[----:B------:R-:W-:-:S03]  /*4930*/  ISETP.GT.U32.AND P1, PT, R101, R99, PT ;  /* 0x000000636500720c */ /* 0x000fc60003f24070 */
[----:B------:R-:W-:Y:S01]  /*4940*/  @!P5 IMAD.IADD R100, R100, 0x1, -R101 ;  /* 0x000000016464d824 */ /* 0x000fe200078e0a65 */
[----:B------:R-:W-:Y:S01]  /*4950*/  IADD3 R55, P5, PT, R61, R91, RZ ;  /* 0x0000005b3d377210 */ /* 0x000fe20007fbe0ff */
[----:B------:R-:W-:Y:S01]  /*4960*/  @!P4 IMAD.MOV R103, RZ, RZ, -R103 ;  /* 0x000000ffff67c224 */ /* 0x000fe200078e0a67 */
[----:B------:R-:W-:Y:S01]  /*4970*/  ISETP.GE.AND P4, PT, R69, RZ, PT ;  /* 0x000000ff4500720c */ /* 0x000fe20003f86270 */
[----:B------:R-:W-:Y:S01]  /*4980*/  IMAD.MOV R87, RZ, RZ, -R56 ;  /* 0x000000ffff577224 */ /* 0x000fe200078e0a38 */
[----:B------:R-:W-:Y:S02]  /*4990*/  LEA.HI.X.SX32 R56, R61, R92, 0x1, P5 ;  /* 0x0000005c3d387211 */ /* 0x000fe400028f0eff */
[----:B------:R-:W-:Y:S01]  /*49a0*/  ISETP.GE.AND P5, PT, R65, RZ, PT ;  /* 0x000000ff4100720c */ /* 0x000fe20003fa6270 */
[--C-:B------:R-:W-:Y:S02]  /*49b0*/  @!P6 IMAD.IADD R102, R102, 0x1, -R101.reuse ;  /* 0x000000016666e824 */ /* 0x100fe400078e0a65 */
[----:B------:R-:W-:Y:S01]  /*49c0*/  IMAD R87, R101, R87, R62 ;  /* 0x0000005765577224 */ /* 0x000fe200078e023e */
[----:B------:R-:W-:Y:S01]  /*49d0*/  SEL R62, R97, R58, !P3 ;  /* 0x0000003a613e7207 */ /* 0x000fe20005800000 */
[----:B------:R-:W-:Y:S01]  /*49e0*/  @!P1 IMAD.IADD R99, R99, 0x1, -R101 ;  /* 0x0000000163639824 */ /* 0x000fe200078e0a65 */
[----:B------:R-:W-:-:S02]  /*49f0*/  LOP3.LUT R159, R96, 0x4, RZ, 0xfc, !PT ;  /* 0x00000004609f7812 */ /* 0x000fc400078efcff */
[----:B------:R-:W-:Y:S01]  /*4a00*/  ISETP.GT.U32.AND P6, PT, R101, R102, PT ;  /* 0x000000666500720c */ /* 0x000fe20003fc4070 */
[----:B------:R-:W-:Y:S01]  /*4a10*/  @!P4 IMAD.MOV R100, RZ, RZ, -R100 ;  /* 0x000000ffff64c224 */ /* 0x000fe200078e0a64 */
[----:B------:R-:W-:Y:S01]  /*4a20*/  IADD3 R57, P4, PT, R59, R91, RZ ;  /* 0x0000005b3b397210 */ /* 0x000fe20007f9e0ff */
[----:B------:R-:W-:Y:S01]  /*4a30*/  IMAD R62, R62, UR6, RZ ;  /* 0x000000063e3e7c24 */ /* 0x000fe2000f8e02ff */
[----:B------:R-:W-:Y:S01]  /*4a40*/  ISETP.LT.AND P1, PT, R81, R124, P0 ;  /* 0x0000007c5100720c */ /* 0x000fe20000721270 */
[----:B------:R-:W-:Y:S01]  /*4a50*/  @!P5 IMAD.MOV R99, RZ, RZ, -R99 ;  /* 0x000000ffff63d224 */ /* 0x000fe200078e0a63 */
[----:B------:R-:W-:Y:S02]  /*4a60*/  IABS R152, R159 ;  /* 0x0000009f00987213 */ /* 0x000fe40000000000 */
[----:B------:R-:W-:Y:S01]  /*4a70*/  ISETP.GT.U32.AND P5, PT, R101, R87, PT ;  /* 0x000000576500720c */ /* 0x000fe20003fa4070 */
[----:B------:R-:W-:Y:S01]  /*4a80*/  STL [R1+0x1f0], R3 ;  /* 0x0001f00301007387 */ /* 0x000fe20000100800 */
[----:B------:R-:W-:-:S02]  /*4a90*/  LEA.HI.X.SX32 R58, R59, R92, 0x1, P4 ;  /* 0x0000005c3b3a7211 */ /* 0x000fc400020f0eff */
[C---:B------:R-:W-:Y:S01]  /*4aa0*/  IADD3 R59, P4, PT, R62.reuse, R126, RZ ;  /* 0x0000007e3e3b7210 */ /* 0x040fe20007f9e0ff */
[----:B------:R-:W-:Y:S01]  /*4ab0*/  STL [R1+0x1ec], R5 ;  /* 0x0001ec0501007387 */ /* 0x000fe20000100800 */
[----:B------:R-:W-:Y:S01]  /*4ac0*/  SEL R65, R97, R60, !P3 ;  /* 0x0000003c61417207 */ /* 0x000fe20005800000 */
[----:B------:R-:W-:Y:S02]  /*4ad0*/  IMAD.HI.U32 R61, R95, R152, RZ ;  /* 0x000000985f3d7227 */ /* 0x000fe400078e00ff */
[----:B------:R-:W-:Y:S01]  /*4ae0*/  STL [R1+0x1f8], R4 ;  /* 0x0001f80401007387 */ /* 0x000fe20000100800 */
[----:B------:R-:W-:-:S03]  /*4af0*/  LEA.HI.X.SX32 R60, R62, R121, 0x1, P4 ;  /* 0x000000793e3c7211 */ /* 0x000fc600020f0eff */
[----:B------:R-:W-:Y:S01]  /*4b00*/  STL [R1+0x1f4], R6 ;  /* 0x0001f40601007387 */ /* 0x000fe20000100800 */
[----:B------:R-:W-:-:S03]  /*4b10*/  IMAD.MOV R61, RZ, RZ, -R61 ;  /* 0x000000ffff3d7224 */ /* 0x000fc600078e0a3d */
[----:B------:R-:W-:Y:S01]  /*4b20*/  STL [R1+0x200], R7 ;  /* 0x0002000701007387 */ /* 0x000fe20000100800 */
[----:B------:R-:W-:-:S03]  /*4b30*/  IMAD R65, R65, UR6, RZ ;  /* 0x0000000641417c24 */ /* 0x000fc6000f8e02ff */
[----:B------:R-:W-:Y:S01]  /*4b40*/  STL [R1+0x1fc], R9 ;  /* 0x0001fc0901007387 */ /* 0x000fe20000100800 */
[----:B------:R-:W-:Y:S01]  /*4b50*/  @!P6 IMAD.IADD R102, R102, 0x1, -R101 ;  /* 0x000000016666e824 */ /* 0x000fe200078e0a65 */
[----:B------:R-:W-:Y:S02]  /*4b60*/  ISETP.GE.AND P6, PT, R63, RZ, PT ;  /* 0x000000ff3f00720c */ /* 0x000fe40003fc6270 */
[----:B------:R-:W-:Y:S01]  /*4b70*/  STL [R1+0x208], R8 ;  /* 0x0002080801007387 */ /* 0x000fe20000100800 */
[----:B------:R-:W-:Y:S01]  /*4b80*/  PRMT R190, RZ, 0x7610, R190 ;  /* 0x00007610ffbe7816 */ /* 0x000fe200000000be */
[----:B------:R-:W-:Y:S02]  /*4b90*/  @P1 IMAD.MOV.U32 R62, RZ, RZ, R59 ;  /* 0x000000ffff3e1224 */ /* 0x000fe400078e003b */
[----:B------:R-:W-:Y:S01]  /*4ba0*/  STL [R1+0x204], R10 ;  /* 0x0002040a01007387 */ /* 0x000fe20000100800 */
[----:B------:R-:W-:-:S03]  /*4bb0*/  @P1 IMAD.MOV.U32 R63, RZ, RZ, R60 ;  /* 0x000000ffff3f1224 */ /* 0x000fc600078e003c */
[----:B------:R-:W-:Y:S01]  /*4bc0*/  STL [R1+0x210], R11 ;  /* 0x0002100b01007387 */ /* 0x000fe20000100800 */
[----:B------:R-:W-:Y:S02]  /*4bd0*/  IMAD R152, R101, R61, R152 ;  /* 0x0000003d65987224 */ /* 0x000fe400078e0298 */
[----:B------:R-:W-:Y:S01]  /*4be0*/  @!P5 IMAD.IADD R87, R87, 0x1, -R101 ;  /* 0x000000015757d824 */ /* 0x000fe200078e0a65 */
[----:B------:R-:W-:Y:S01]  /*4bf0*/  STL [R1+0x20c], R12 ;  /* 0x00020c0c01007387 */ /* 0x000fe20000100800 */
[----:B------:R-:W-:-:S03]  /*4c00*/  IADD3 R61, P5, PT, R65, R126, RZ ;  /* 0x0000007e413d7210 */ /* 0x000fc60007fbe0ff */
[----:B------:R-:W-:Y:S01]  /*4c10*/  STL [R1+0x218], R13 ;  /* 0x0002180d01007387 */ /* 0x000fe20000100800 */
[----:B------:R-:W-:-:S03]  /*4c20*/  SEL R67, R97, R64, !P3 ;  /* 0x0000004061437207 */ /* 0x000fc60005800000 */
[----:B------:R-:W-:Y:S04]  /*4c30*/  STL [R1+0x214], R15 ;  /* 0x0002140f01007387 */ /* 0x000fe80000100800 */
[----:B------:R-:W-:Y:S01]  /*4c40*/  STL [R1+0x220], R14 ;  /* 0x0002200e01007387 */ /* 0x000fe20000100800 */
[----:B------:R-:W-:-:S03]  /*4c50*/  @P1 IMAD.MOV.U32 R64, RZ, RZ, R77 ;  /* 0x000000ffff401224 */ /* 0x000fc600078e004d */
[----:B------:R-:W-:Y:S04]  /*4c60*/  STL [R1+0x21c], R16 ;  /* 0x00021c1001007387 */ /* 0x000fe80000100800 */
[----:B------:R0:W-:Y:S04]  /*4c70*/  STL [R1+0x228], R17 ;  /* 0x0002281101007387 */ /* 0x0001e80000100800 */
[----:B------:R1:W2:Y:S01]  /*4c80*/  @P1 LDG.E.U8 R190, desc[UR20][R62.64] ;  /* 0x000000143ebe1981 */ /* 0x0002a2000c1e1100 */
[----:B------:R-:W-:Y:S01]  /*4c90*/  SEL R69, R97, R130, !P3 ;  /* 0x0000008261457207 */ /* 0x000fe20005800000 */
[----:B------:R-:W-:Y:S01]  /*4ca0*/  IMAD R67, R67, UR6, RZ ;  /* 0x0000000643437c24 */ /* 0x000fe2000f8e02ff */
[----:B0-----:R-:W-:-:S02]  /*4cb0*/  PRMT R17, RZ, 0x7610, R17 ;  /* 0x00007610ff117816 */ /* 0x001fc40000000011 */
[----:B-1----:R-:W-:Y:S01]  /*4cc0*/  LEA.HI.X.SX32 R62, R65, R121, 0x1, P5 ;  /* 0x00000079413e7211 */ /* 0x002fe200028f0eff */
[----:B------:R-:W-:Y:S01]  /*4cd0*/  @P1 IMAD.MOV.U32 R65, RZ, RZ, R79 ;  /* 0x000000ffff411224 */ /* 0x000fe200078e004f */
[----:B------:R-:W-:Y:S01]  /*4ce0*/  PRMT R193, RZ, 0x7610, R193 ;  /* 0x00007610ffc17816 */ /* 0x000fe200000000c1 */
[----:B------:R-:W-:-:S03]  /*4cf0*/  IMAD R69, R69, UR6, RZ ;  /* 0x0000000645457c24 */ /* 0x000fc6000f8e02ff */
[----:B------:R0:W2:Y:S01]  /*4d00*/  @P1 LDG.E.U8 R17, desc[UR20][R64.64] ;  /* 0x0000001440111981 */ /* 0x0000a2000c1e1100 */
[----:B------:R-:W-:Y:S01]  /*4d10*/  IADD3 R63, P5, PT, R67, R126, RZ ;  /* 0x0000007e433f7210 */ /* 0x000fe20007fbe0ff */
[----:B0-----:R-:W-:Y:S02]  /*4d20*/  @P1 IMAD.MOV.U32 R64, RZ, RZ, R61 ;  /* 0x000000ffff401224 */ /* 0x001fe400078e003d */
[----:B------:R-:W-:Y:S01]  /*4d30*/  @P1 IMAD.MOV.U32 R65, RZ, RZ, R62 ;  /* 0x000000ffff411224 */ /* 0x000fe200078e003e */
[----:B------:R-:W-:-:S04]  /*4d40*/  ISETP.GE.AND P4, PT, R71, RZ, PT ;  /* 0x000000ff4700720c */ /* 0x000fc80003f86270 */
[----:B------:R0:W2:Y:S01]  /*4d50*/  @P1 LDG.E.U8 R193, desc[UR20][R64.64] ;  /* 0x0000001440c11981 */ /* 0x0000a2000c1e1100 */
[C---:B------:R-:W-:Y:S02]  /*4d60*/  SEL R71, R97.reuse, R68, !P3 ;  /* 0x0000004461477207 */ /* 0x040fe40005800000 */
[----:B------:R-:W-:Y:S01]  /*4d70*/  SEL R73, R97, R66, !P3 ;  /* 0x0000004261497207 */ /* 0x000fe20005800000 */
[----:B------:R-:W-:Y:S01]  /*4d80*/  STL [R1+0x224], R19 ;  /* 0x0002241301007387 */ /* 0x000fe20000100800 */
[----:B------:R-:W-:Y:S02]  /*4d90*/  PRMT R194, RZ, 0x7610, R194 ;  /* 0x00007610ffc27816 */ /* 0x000fe400000000c2 */
[----:B0-----:R-:W-:Y:S02]  /*4da0*/  LEA.HI.X.SX32 R64, R67, R121, 0x1, P5 ;  /* 0x0000007943407211 */ /* 0x001fe400028f0eff */
[----:B------:R-:W-:Y:S01]  /*4db0*/  IADD3 R65, P5, PT, R69, R126, RZ ;  /* 0x0000007e45417210 */ /* 0x000fe20007fbe0ff */
[----:B------:R-:W-:Y:S01]  /*4dc0*/  STL [R1+0x230], R18 ;  /* 0x0002301201007387 */ /* 0x000fe20000100800 */
[----:B------:R-:W-:-:S02]  /*4dd0*/  @P1 IMAD.MOV.U32 R68, RZ, RZ, R63 ;  /* 0x000000ffff441224 */ /* 0x000fc400078e003f */
[----:B------:R-:W-:Y:S01]  /*4de0*/  LEA.HI.X.SX32 R66, R69, R121, 0x1, P5 ;  /* 0x0000007945427211 */ /* 0x000fe200028f0eff */
[----:B------:R-:W-:Y:S01]  /*4df0*/  STL [R1+0x22c], R20 ;  /* 0x00022c1401007387 */ /* 0x000fe20000100800 */
[----:B------:R-:W-:-:S03]  /*4e00*/  @P1 IMAD.MOV.U32 R69, RZ, RZ, R64 ;  /* 0x000000ffff451224 */ /* 0x000fc600078e0040 */
[----:B------:R-:W-:Y:S01]  /*4e10*/  STL [R1+0x238], R21 ;  /* 0x0002381501007387 */ /* 0x000fe20000100800 */
[----:B------:R-:W-:-:S03]  /*4e20*/  IMAD R71, R71, UR6, RZ ;  /* 0x0000000647477c24 */ /* 0x000fc6000f8e02ff */
[----:B------:R-:W-:Y:S01]  /*4e30*/  STL [R1+0x234], R23 ;  /* 0x0002341701007387 */ /* 0x000fe20000100800 */
[----:B------:R-:W-:-:S03]  /*4e40*/  PRMT R198, RZ, 0x7610, R198 ;  /* 0x00007610ffc67816 */ /* 0x000fc600000000c6 */
[----:B------:R-:W-:Y:S04]  /*4e50*/  STL [R1+0x240], R22 ;  /* 0x0002401601007387 */ /* 0x000fe80000100800 */
[----:B------:R-:W-:Y:S01]  /*4e60*/  STL [R1+0x23c], R24 ;  /* 0x00023c1801007387 */ /* 0x000fe20000100800 */
[----:B------:R-:W-:-:S03]  /*4e70*/  IMAD R73, R73, UR6, RZ ;  /* 0x0000000649497c24 */ /* 0x000fc6000f8e02ff */
[----:B------:R-:W-:Y:S01]  /*4e80*/  STL [R1+0x248], R25 ;  /* 0x0002481901007387 */ /* 0x000fe20000100800 */
[----:B------:R-:W-:-:S03]  /*4e90*/  IADD3 R67, P5, PT, R71, R126, RZ ;  /* 0x0000007e47437210 */ /* 0x000fc60007fbe0ff */
[----:B------:R0:W2:Y:S04]  /*4ea0*/  @P1 LDG.E.U8 R194, desc[UR20][R68.64] ;  /* 0x0000001444c21981 */ /* 0x0000a8000c1e1100 */
[----:B------:R-:W-:Y:S04]  /*4eb0*/  STL [R1+0x244], R27 ;  /* 0x0002441b01007387 */ /* 0x000fe80000100800 */
[----:B------:R-:W-:Y:S01]  /*4ec0*/  STL [R1+0x250], R26 ;  /* 0x0002501a01007387 */ /* 0x000fe20000100800 */
[----:B0-----:R-:W-:Y:S02]  /*4ed0*/  @P1 IMAD.MOV.U32 R68, RZ, RZ, R65 ;  /* 0x000000ffff441224 */ /* 0x001fe400078e0041 */
[----:B------:R-:W-:Y:S01]  /*4ee0*/  @P1 IMAD.MOV.U32 R69, RZ, RZ, R66 ;  /* 0x000000ffff451224 */ /* 0x000fe200078e0042 */
[----:B------:R-:W-:Y:S04]  /*4ef0*/  STL [R1+0x24c], R28 ;  /* 0x00024c1c01007387 */ /* 0x000fe80000100800 */
[----:B------:R-:W-:Y:S04]  /*4f00*/  STL [R1+0x258], R29 ;  /* 0x0002581d01007387 */ /* 0x000fe80000100800 */
[----:B------:R-:W-:Y:S04]  /*4f10*/  STL [R1+0x254], R31 ;  /* 0x0002541f01007387 */ /* 0x000fe80000100800 */
[----:B------:R-:W-:Y:S04]  /*4f20*/  STL [R1+0x260], R30 ;  /* 0x0002601e01007387 */ /* 0x000fe80000100800 */
[----:B------:R0:W2:Y:S04]  /*4f30*/  @P1 LDG.E.U8 R198, desc[UR20][R68.64] ;  /* 0x0000001444c61981 */ /* 0x0000a8000c1e1100 */
[----:B------:R-:W-:Y:S01]  /*4f40*/  STL [R1+0x25c], R32 ;  /* 0x00025c2001007387 */ /* 0x000fe20000100800 */
[----:B------:R-:W-:-:S03]  /*4f50*/  SEL R75, R97, R72, !P3 ;  /* 0x00000048614b7207 */ /* 0x000fc60005800000 */
[----:B------:R-:W-:Y:S01]  /*4f60*/  STL [R1+0x268], R33 ;  /* 0x0002682101007387 */ /* 0x000fe20000100800 */
[----:B0-----:R-:W-:Y:S02]  /*4f70*/  LEA.HI.X.SX32 R68, R71, R121, 0x1, P5 ;  /* 0x0000007947447211 */ /* 0x001fe400028f0eff */
[----:B------:R-:W-:Y:S01]  /*4f80*/  IADD3 R69, P5, PT, R73, R126, RZ ;  /* 0x0000007e49457210 */ /* 0x000fe20007fbe0ff */
[----:B------:R-:W-:Y:S01]  /*4f90*/  STL [R1+0x264], R35 ;  /* 0x0002642301007387 */ /* 0x000fe20000100800 */
[----:B------:R-:W-:-:S03]  /*4fa0*/  PRMT R197, RZ, 0x7610, R197 ;  /* 0x00007610ffc57816 */ /* 0x000fc600000000c5 */
[----:B------:R0:W-:Y:S01]  /*4fb0*/  STL [R1+0x1d4], R77 ;  /* 0x0001d44d01007387 */ /* 0x0001e20000100800 */
[----:B------:R-:W-:Y:S02]  /*4fc0*/  @P1 IMAD.MOV.U32 R72, RZ, RZ, R67 ;  /* 0x000000ffff481224 */ /* 0x000fe400078e0043 */
[----:B------:R-:W-:Y:S01]  /*4fd0*/  IMAD R75, R75, UR6, RZ ;  /* 0x000000064b4b7c24 */ /* 0x000fe2000f8e02ff */
[----:B0-----:R-:W-:Y:S02]  /*4fe0*/  SEL R77, R97, R70, !P3 ;  /* 0x00000046614d7207 */ /* 0x001fe40005800000 */
[----:B------:R-:W-:Y:S01]  /*4ff0*/  LEA.HI.X.SX32 R70, R73, R121, 0x1, P5 ;  /* 0x0000007949467211 */ /* 0x000fe200028f0eff */
[----:B------:R-:W-:Y:S01]  /*5000*/  @P1 IMAD.MOV.U32 R73, RZ, RZ, R68 ;  /* 0x000000ffff491224 */ /* 0x000fe200078e0044 */
[----:B------:R-:W-:Y:S01]  /*5010*/  PRMT R201, RZ, 0x7610, R201 ;  /* 0x00007610ffc97816 */ /* 0x000fe200000000c9 */
[----:B------:R-:W-:-:S03]  /*5020*/  IMAD R77, R77, UR6, RZ ;  /* 0x000000064d4d7c24 */ /* 0x000fc6000f8e02ff */
[----:B------:R0:W2:Y:S01]  /*5030*/  @P1 LDG.E.U8 R197, desc[UR20][R72.64] ;  /* 0x0000001448c51981 */ /* 0x0000a2000c1e1100 */
[----:B------:R-:W-:Y:S01]  /*5040*/  IADD3 R71, P5, PT, R75, R126, RZ ;  /* 0x0000007e4b477210 */ /* 0x000fe20007fbe0ff */
[----:B0-----:R-:W-:Y:S02]  /*5050*/  @P1 IMAD.MOV.U32 R72, RZ, RZ, R69 ;  /* 0x000000ffff481224 */ /* 0x001fe400078e0045 */
[----:B------:R-:W-:Y:S01]  /*5060*/  @P1 IMAD.MOV.U32 R73, RZ, RZ, R70 ;  /* 0x000000ffff491224 */ /* 0x000fe200078e0046 */
[----:B------:R0:W-:Y:S04]  /*5070*/  STL [R1+0x1d0], R79 ;  /* 0x0001d04f01007387 */ /* 0x0001e80000100800 */
[----:B------:R1:W2:Y:S01]  /*5080*/  @P1 LDG.E.U8 R201, desc[UR20][R72.64] ;  /* 0x0000001448c91981 */ /* 0x0002a2000c1e1100 */
[----:B------:R-:W-:-:S02]  /*5090*/  SEL R81, R97, R74, !P3 ;  /* 0x0000004a61517207 */ /* 0x000fc40005800000 */
[----:B------:R-:W-:Y:S02]  /*50a0*/  PRMT R202, RZ, 0x7610, R202 ;  /* 0x00007610ffca7816 */ /* 0x000fe400000000ca */
[----:B0-----:R-:W-:Y:S02]  /*50b0*/  SEL R79, R97, R76, !P3 ;  /* 0x0000004c614f7207 */ /* 0x001fe40005800000 */
[----:B-1----:R-:W-:Y:S02]  /*50c0*/  LEA.HI.X.SX32 R72, R75, R121, 0x1, P5 ;  /* 0x000000794b487211 */ /* 0x002fe400028f0eff */
[----:B------:R-:W-:Y:S01]  /*50d0*/  IADD3 R73, P5, PT, R77, R126, RZ ;  /* 0x0000007e4d497210 */ /* 0x000fe20007fbe0ff */
[----:B------:R-:W-:-:S03]  /*50e0*/  @P1 IMAD.MOV.U32 R76, RZ, RZ, R71 ;  /* 0x000000ffff4c1224 */ /* 0x000fc600078e0047 */
[----:B------:R-:W-:Y:S01]  /*50f0*/  LEA.HI.X.SX32 R74, R77, R121, 0x1, P5 ;  /* 0x000000794d4a7211 */ /* 0x000fe200028f0eff */
[----:B------:R-:W-:Y:S02]  /*5100*/  @P1 IMAD.MOV.U32 R77, RZ, RZ, R72 ;  /* 0x000000ffff4d1224 */ /* 0x000fe400078e0048 */
[----:B------:R-:W-:Y:S01]  /*5110*/  IMAD R79, R79, UR6, RZ ;  /* 0x000000064f4f7c24 */ /* 0x000fe2000f8e02ff */
[----:B------:R-:W-:Y:S02]  /*5120*/  PRMT R206, RZ, 0x7610, R206 ;  /* 0x00007610ffce7816 */ /* 0x000fe400000000ce */
[----:B------:R0:W2:Y:S01]  /*5130*/  @P1 LDG.E.U8 R202, desc[UR20][R76.64] ;  /* 0x000000144cca1981 */ /* 0x0000a2000c1e1100 */
[----:B------:R-:W-:Y:S01]  /*5140*/  IMAD R81, R81, UR6, RZ ;  /* 0x0000000651517c24 */ /* 0x000fe2000f8e02ff */
[----:B------:R-:W-:Y:S01]  /*5150*/  IADD3 R75, P5, PT, R79, R126, RZ ;  /* 0x0000007e4f4b7210 */ /* 0x000fe20007fbe0ff */
[----:B0-----:R-:W-:Y:S02]  /*5160*/  @P1 IMAD.MOV.U32 R76, RZ, RZ, R73 ;  /* 0x000000ffff4c1224 */ /* 0x001fe400078e0049 */
[----:B------:R-:W-:-:S05]  /*5170*/  @P1 IMAD.MOV.U32 R77, RZ, RZ, R74 ;  /* 0x000000ffff4d1224 */ /* 0x000fca00078e004a */
[----:B------:R0:W2:Y:S01]  /*5180*/  @P1 LDG.E.U8 R206, desc[UR20][R76.64] ;  /* 0x000000144cce1981 */ /* 0x0000a2000c1e1100 */
[C---:B------:R-:W-:Y:S02]  /*5190*/  SEL R83, R97.reuse, R80, !P3 ;  /* 0x0000005061537207 */ /* 0x040fe40005800000 */
[----:B------:R-:W-:Y:S01]  /*51a0*/  SEL R85, R97, R78, !P3 ;  /* 0x0000004e61557207 */ /* 0x000fe20005800000 */
[----:B------:R-:W-:Y:S01]  /*51b0*/  @P1 IMAD.MOV.U32 R80, RZ, RZ, R75 ;  /* 0x000000ffff501224 */ /* 0x000fe200078e004b */
[----:B------:R-:W-:Y:S02]  /*51c0*/  PRMT R214, RZ, 0x7610, R214 ;  /* 0x00007610ffd67816 */ /* 0x000fe400000000d6 */
[----:B0-----:R-:W-:Y:S02]  /*51d0*/  LEA.HI.X.SX32 R76, R79, R121, 0x1, P5 ;  /* 0x000000794f4c7211 */ /* 0x001fe400028f0eff */
[----:B------:R-:W-:-:S04]  /*51e0*/  IADD3 R77, P5, PT, R81, R126, RZ ;  /* 0x0000007e514d7210 */ /* 0x000fc80007fbe0ff */
        /* <DEDUP_REMOVED lines=22> */
[----:B------:R-:W-:Y:S02]  /*5350*/  IADD3 R83, P5, PT, R89, R126, RZ ;  /* 0x0000007e59537210 */ /* 0x000fe40007fbe0ff */
[----:B------:R-:W-:Y:S01]  /*5360*/  SEL R134, R97, R88, !P3 ;  /* 0x0000005861867207 */ /* 0x000fe20005800000 */
[----:B0-----:R-:W-:-:S02]  /*5370*/  @P1 IMAD.MOV.U32 R84, RZ, RZ, R81 ;  /* 0x000000ffff541224 */ /* 0x001fc400078e0051 */
[----:B------:R-:W-:-:S05]  /*5380*/  @P1 IMAD.MOV.U32 R85, RZ, RZ, R82 ;  /* 0x000000ffff551224 */ /* 0x000fca00078e0052 */
[----:B------:R0:W2:Y:S01]  /*5390*/  @P1 LDG.E.U8 R218, desc[UR20][R84.64] ;  /* 0x0000001454da1981 */ /* 0x0000a2000c1e1100 */
[----:B------:R-:W-:Y:S01]  /*53a0*/  IMAD R134, R134, UR6, RZ ;  /* 0x0000000686867c24 */ /* 0x000fe2000f8e02ff */
[----:B------:R-:W-:Y:S01]  /*53b0*/  PRMT R230, RZ, 0x7610, R230 ;  /* 0x00007610ffe67816 */ /* 0x000fe200000000e6 */
[----:B------:R-:W-:Y:S01]  /*53c0*/  @P1 IMAD.MOV.U32 R88, RZ, RZ, R83 ;  /* 0x000000ffff581224 */ /* 0x000fe200078e0053 */
[----:B------:R-:W-:Y:S02]  /*53d0*/  SEL R179, R97, R86, !P3 ;  /* 0x0000005661b37207 */ /* 0x000fe40005800000 */
[----:B0-----:R-:W-:Y:S02]  /*53e0*/  LEA.HI.X.SX32 R84, R89, R121, 0x1, P5 ;  /* 0x0000007959547211 */ /* 0x001fe400028f0eff */
[----:B------:R-:W-:-:S03]  /*53f0*/  IADD3 R85, P5, PT, R130, R126, RZ ;  /* 0x0000007e82557210 */ /* 0x000fc60007fbe0ff */
[----:B------:R-:W-:Y:S01]  /*5400*/  @P1 IMAD.MOV.U32 R89, RZ, RZ, R84 ;  /* 0x000000ffff591224 */ /* 0x000fe200078e0054 */
[----:B------:R-:W-:Y:S01]  /*5410*/  LEA.HI.X.SX32 R86, R130, R121, 0x1, P5 ;  /* 0x0000007982567211 */ /* 0x000fe200028f0eff */
[----:B------:R-:W-:Y:S01]  /*5420*/  IMAD R179, R179, UR6, RZ ;  /* 0x00000006b3b37c24 */ /* 0x000fe2000f8e02ff */
[CC--:B------:R-:W-:Y:S02]  /*5430*/  IADD3 R130, P5, PT, R134.reuse, R126.reuse, RZ ;  /* 0x0000007e86827210 */ /* 0x0c0fe40007fbe0ff */
[----:B------:R-:W-:Y:S01]  /*5440*/  PRMT R226, RZ, 0x7610, R226 ;  /* 0x00007610ffe27816 */ /* 0x000fe200000000e2 */
[----:B------:R0:W2:Y:S01]  /*5450*/  @P1 LDG.E.U8 R230, desc[UR20][R88.64] ;  /* 0x0000001458e61981 */ /* 0x0000a2000c1e1100 */
[----:B------:R-:W-:Y:S02]  /*5460*/  SEL R183, R97, R129, !P3 ;  /* 0x0000008161b77207 */ /* 0x000fe40005800000 */
[----:B------:R-:W-:Y:S02]  /*5470*/  LEA.HI.X.SX32 R129, R134, R121, 0x1, P5 ;  /* 0x0000007986817211 */ /* 0x000fe400028f0eff */
[----:B------:R-:W-:Y:S01]  /*5480*/  IADD3 R134, P5, PT, R179, R126, RZ ;  /* 0x0000007eb3867210 */ /* 0x000fe20007fbe0ff */
[----:B------:R-:W-:-:S02]  /*5490*/  IMAD R183, R183, UR6, RZ ;  /* 0x00000006b7b77c24 */ /* 0x000fc4000f8e02ff */
[----:B0-----:R-:W-:Y:S02]  /*54a0*/  @P1 IMAD.MOV.U32 R88, RZ, RZ, R85 ;  /* 0x000000ffff581224 */ /* 0x001fe400078e0055 */
[----:B------:R-:W-:Y:S01]  /*54b0*/  @P1 IMAD.MOV.U32 R89, RZ, RZ, R86 ;  /* 0x000000ffff591224 */ /* 0x000fe200078e0056 */
[----:B------:R-:W-:Y:S02]  /*54c0*/  PRMT R238, RZ, 0x7610, R238 ;  /* 0x00007610ffee7816 */ /* 0x000fe400000000ee */
[----:B------:R-:W-:Y:S02]  /*54d0*/  SEL R187, R97, R133, !P3 ;  /* 0x0000008561bb7207 */ /* 0x000fe40005800000 */
[----:B------:R0:W2:Y:S01]  /*54e0*/  @P1 LDG.E.U8 R226, desc[UR20][R88.64] ;  /* 0x0000001458e21981 */ /* 0x0000a2000c1e1100 */
[----:B------:R-:W-:Y:S02]  /*54f0*/  LEA.HI.X.SX32 R133, R179, R121, 0x1, P5 ;  /* 0x00000079b3857211 */ /* 0x000fe400028f0eff */
[----:B------:R-:W-:Y:S01]  /*5500*/  IADD3 R180, P5, PT, R183, R126, RZ ;  /* 0x0000007eb7b47210 */ /* 0x000fe20007fbe0ff */
[----:B------:R-:W-:Y:S01]  /*5510*/  IMAD R187, R187, UR6, RZ ;  /* 0x00000006bbbb7c24 */ /* 0x000fe2000f8e02ff */
[----:B------:R-:W-:Y:S01]  /*5520*/  PRMT R234, RZ, 0x7610, R234 ;  /* 0x00007610ffea7816 */ /* 0x000fe200000000ea */
[----:B0-----:R-:W-:-:S02]  /*5530*/  @P1 IMAD.MOV.U32 R88, RZ, RZ, R130 ;  /* 0x000000ffff581224 */ /* 0x001fc400078e0082 */
[----:B------:R-:W-:Y:S01]  /*5540*/  @P1 IMAD.MOV.U32 R89, RZ, RZ, R129 ;  /* 0x000000ffff591224 */ /* 0x000fe200078e0081 */
[----:B------:R-:W-:Y:S02]  /*5550*/  SEL R171, R97, R171, !P3 ;  /* 0x000000ab61ab7207 */ /* 0x000fe40005800000 */
[----:B------:R-:W-:Y:S02]  /*5560*/  LEA.HI.X.SX32 R179, R183, R121, 0x1, P5 ;  /* 0x00000079b7b37211 */ /* 0x000fe400028f0eff */
[----:B------:R0:W2:Y:S01]  /*5570*/  @P1 LDG.E.U8 R238, desc[UR20][R88.64] ;  /* 0x0000001458ee1981 */ /* 0x0000a2000c1e1100 */
[----:B------:R-:W-:Y:S02]  /*5580*/  IADD3 R184, P5, PT, R187, R126, RZ ;  /* 0x0000007ebbb87210 */ /* 0x000fe40007fbe0ff */
[----:B------:R-:W-:Y:S01]  /*5590*/  SEL R191, R97, R170, !P3 ;  /* 0x000000aa61bf7207 */ /* 0x000fe20005800000 */
[----:B------:R-:W-:Y:S01]  /*55a0*/  IMAD R170, R171, UR6, RZ ;  /* 0x00000006abaa7c24 */ /* 0x000fe2000f8e02ff */
[----:B------:R-:W-:Y:S01]  /*55b0*/  PRMT R0, RZ, 0x7610, R0 ;  /* 0x00007610ff007816 */ /* 0x000fe20000000000 */
[----:B0-----:R-:W-:-:S02]  /*55c0*/  @P1 IMAD.MOV.U32 R88, RZ, RZ, R134 ;  /* 0x000000ffff581224 */ /* 0x001fc400078e0086 */
[----:B------:R-:W-:Y:S01]  /*55d0*/  @P1 IMAD.MOV.U32 R89, RZ, RZ, R133 ;  /* 0x000000ffff591224 */ /* 0x000fe200078e0085 */
[----:B------:R-:W-:-:S04]  /*55e0*/  LEA.HI.X.SX32 R183, R187, R121, 0x1, P5 ;  /* 0x00000079bbb77211 */ /* 0x000fc800028f0eff */
[----:B------:R0:W2:Y:S01]  /*55f0*/  @P1 LDG.E.U8 R234, desc[UR20][R88.64] ;  /* 0x0000001458ea1981 */ /* 0x0000a2000c1e1100 */
[C---:B------:R-:W-:Y:S01]  /*5600*/  IADD3 R188, P5, PT, R170.reuse, R126, RZ ;  /* 0x0000007eaabc7210 */ /* 0x040fe20007fbe0ff */
[----:B------:R-:W-:Y:S01]  /*5610*/  IMAD R191, R191, UR6, RZ ;  /* 0x00000006bfbf7c24 */ /* 0x000fe2000f8e02ff */
[----:B------:R-:W-:Y:S02]  /*5620*/  PRMT R250, RZ, 0x7610, R250 ;  /* 0x00007610fffa7816 */ /* 0x000fe400000000fa */
[----:B------:R-:W-:Y:S01]  /*5630*/  SEL R195, R97, R169, !P3 ;  /* 0x000000a961c37207 */ /* 0x000fe20005800000 */
[----:B0-----:R-:W-:Y:S02]  /*5640*/  @P1 IMAD.MOV.U32 R88, RZ, RZ, R180 ;  /* 0x000000ffff581224 */ /* 0x001fe400078e00b4 */
[----:B------:R-:W-:Y:S01]  /*5650*/  @P1 IMAD.MOV.U32 R89, RZ, RZ, R179 ;  /* 0x000000ffff591224 */ /* 0x000fe200078e00b3 */
[----:B------:R-:W-:-:S04]  /*5660*/  LEA.HI.X.SX32 R187, R170, R121, 0x1, P5 ;  /* 0x00000079aabb7211 */ /* 0x000fc800028f0eff */
[----:B------:R0:W2:Y:S01]  /*5670*/  @P1 LDG.E.U8 R0, desc[UR20][R88.64] ;  /* 0x0000001458001981 */ /* 0x0000a2000c1e1100 */
[----:B------:R-:W-:Y:S01]  /*5680*/  IADD3 R192, P5, PT, R191, R126, RZ ;  /* 0x0000007ebfc07210 */ /* 0x000fe20007fbe0ff */
        /* <DEDUP_REMOVED lines=145> */
[----:B------:R-:W-:Y:S01]  /*5fa0*/  PRMT R6, RZ, 0x7610, R6 ;  /* 0x00007610ff067816 */ /* 0x000fe20000000006 */
[----:B------:R-:W-:Y:S01]  /*5fb0*/  STL [R1+0xc], R169 ;  /* 0x00000ca901007387 */ /* 0x000fe20000100800 */
[----:B------:R-:W-:Y:S01]  /*5fc0*/  SEL R143, R97, R143, !P3 ;  /* 0x0000008f618f7207 */ /* 0x000fe20005800000 */
[----:B0-----:R-:W-:Y:S02]  /*5fd0*/  @P1 IMAD.MOV.U32 R88, RZ, RZ, R169 ;  /* 0x000000ffff581224 */ /* 0x001fe400078e00a9 */
[----:B------:R-:W-:Y:S01]  /*5fe0*/  @P1 IMAD.MOV.U32 R89, RZ, RZ, R170 ;  /* 0x000000ffff591224 */ /* 0x000fe200078e00aa */
[----:B------:R-:W-:Y:S01]  /*5ff0*/  STL [R1+0x8], R170 ;  /* 0x000008aa01007387 */ /* 0x000fe20000100800 */
[----:B------:R-:W-:-:S03]  /*6000*/  LEA.HI.X.SX32 R155, R145, R121, 0x1, P5 ;  /* 0x00000079919b7211 */ /* 0x000fc600028f0eff */
[----:B------:R0:W2:Y:S01]  /*6010*/  @P1 LDG.E.U8 R2, desc[UR20][R88.64] ;  /* 0x0000001458021981 */ /* 0x0000a2000c1e1100 */
[----:B------:R-:W-:-:S03]  /*6020*/  IMAD R143, R143, UR6, RZ ;  /* 0x000000068f8f7c24 */ /* 0x000fc6000f8e02ff */
[----:B------:R-:W-:Y:S01]  /*6030*/  STL [R1+0x1c], R171 ;  /* 0x00001cab01007387 */ /* 0x000fe20000100800 */
[----:B------:R-:W-:-:S03]  /*6040*/  PRMT R4, RZ, 0x7610, R4 ;  /* 0x00007610ff047816 */ /* 0x000fc60000000004 */
[----:B------:R1:W-:Y:S01]  /*6050*/  STL [R1+0x18], R156 ;  /* 0x0000189c01007387 */ /* 0x0003e20000100800 */
[----:B0-----:R-:W-:Y:S02]  /*6060*/  @P1 IMAD.MOV.U32 R88, RZ, RZ, R171 ;  /* 0x000000ffff581224 */ /* 0x001fe400078e00ab */
[----:B------:R-:W-:Y:S01]  /*6070*/  @P1 IMAD.MOV.U32 R89, RZ, RZ, R156 ;  /* 0x000000ffff591224 */ /* 0x000fe200078e009c */
[----:B------:R-:W-:Y:S01]  /*6080*/  SEL R141, R97, R141, !P3 ;  /* 0x0000008d618d7207 */ /* 0x000fe20005800000 */
[----:B------:R0:W-:Y:S01]  /*6090*/  STL [R1+0x2c], R154 ;  /* 0x00002c9a01007387 */ /* 0x0001e20000100800 */
[----:B-1----:R-:W-:-:S03]  /*60a0*/  IADD3 R156, P5, PT, R144, R126, RZ ;  /* 0x0000007e909c7210 */ /* 0x002fc60007fbe0ff */
[----:B------:R1:W2:Y:S01]  /*60b0*/  @P1 LDG.E.U8 R6, desc[UR20][R88.64] ;  /* 0x0000001458061981 */ /* 0x0002a2000c1e1100 */
[----:B------:R-:W-:Y:S01]  /*60c0*/  LEA.HI.X.SX32 R157, R144, R121, 0x1, P5 ;  /* 0x00000079909d7211 */ /* 0x000fe200028f0eff */
[----:B------:R-:W-:Y:S01]  /*60d0*/  IMAD R141, R141, UR6, RZ ;  /* 0x000000068d8d7c24 */ /* 0x000fe2000f8e02ff */
[----:B------:R-:W-:Y:S01]  /*60e0*/  PRMT R213, RZ, 0x7610, R213 ;  /* 0x00007610ffd57816 */ /* 0x000fe200000000d5 */
[----:B-1----:R-:W-:Y:S02]  /*60f0*/  @P1 IMAD.MOV.U32 R88, RZ, RZ, R154 ;  /* 0x000000ffff581224 */ /* 0x002fe400078e009a */
[----:B------:R-:W-:Y:S01]  /*6100*/  @P1 IMAD.MOV.U32 R89, RZ, RZ, R155 ;  /* 0x000000ffff591224 */ /* 0x000fe200078e009b */
[----:B0-----:R-:W-:Y:S01]  /*6110*/  IADD3 R154, P5, PT, R143, R126, RZ ;  /* 0x0000007e8f9a7210 */ /* 0x001fe20007fbe0ff */
[----:B------:R0:W-:Y:S01]  /*6120*/  STL [R1+0x28], R155 ;  /* 0x0000289b01007387 */ /* 0x0001e20000100800 */
[----:B------:R-:W-:-:S03]  /*6130*/  SEL R138, R97, R138, !P3 ;  /* 0x0000008a618a7207 */ /* 0x000fc60005800000 */
[----:B------:R1:W2:Y:S01]  /*6140*/  @P1 LDG.E.U8 R4, desc[UR20][R88.64] ;  /* 0x0000001458041981 */ /* 0x0002a2000c1e1100 */
[----:B------:R-:W-:Y:S01]  /*6150*/  PRMT R20, RZ, 0x7610, R20 ;  /* 0x00007610ff147816 */ /* 0x000fe20000000014 */
[----:B------:R-:W-:Y:S02]  /*6160*/  IMAD R138, R138, UR6, RZ ;  /* 0x000000068a8a7c24 */ /* 0x000fe4000f8e02ff */
[----:B------:R3:W-:Y:S01]  /*6170*/  STL [R1+0x3c], R156 ;  /* 0x00003c9c01007387 */ /* 0x0007e20000100800 */
[----:B0-----:R-:W-:Y:S01]  /*6180*/  LEA.HI.X.SX32 R155, R143, R121, 0x1, P5 ;  /* 0x000000798f9b7211 */ /* 0x001fe200028f0eff */
[----:B-1----:R-:W-:Y:S02]  /*6190*/  @P1 IMAD.MOV.U32 R88, RZ, RZ, R156 ;  /* 0x000000ffff581224 */ /* 0x002fe400078e009c */
[----:B------:R-:W-:Y:S01]  /*61a0*/  @P1 IMAD.MOV.U32 R89, RZ, RZ, R157 ;  /* 0x000000ffff591224 */ /* 0x000fe200078e009d */
[----:B---3--:R-:W-:Y:S02]  /*61b0*/  IADD3 R156, P5, PT, R141, R126, RZ ;  /* 0x0000007e8d9c7210 */ /* 0x008fe40007fbe0ff */
[----:B------:R-:W-:-:S02]  /*61c0*/  SEL R136, R97, R136, !P3 ;  /* 0x0000008861887207 */ /* 0x000fc40005800000 */
[----:B------:R0:W3:Y:S01]  /*61d0*/  @P1 LDG.E.U8 R213, desc[UR20][R88.64] ;  /* 0x0000001458d51981 */ /* 0x0000e2000c1e1100 */
[----:B------:R-:W-:-:S03]  /*61e0*/  LEA.HI.X.SX32 R141, R141, R121, 0x1, P5 ;  /* 0x000000798d8d7211 */ /* 0x000fc600028f0eff */
[----:B------:R-:W-:Y:S01]  /*61f0*/  STL [R1+0x38], R157 ;  /* 0x0000389d01007387 */ /* 0x000fe20000100800 */
[----:B------:R-:W-:-:S03]  /*6200*/  IMAD R136, R136, UR6, RZ ;  /* 0x0000000688887c24 */ /* 0x000fc6000f8e02ff */
[----:B------:R1:W-:Y:S01]  /*6210*/  STL [R1+0x4c], R154 ;  /* 0x00004c9a01007387 */ /* 0x0003e20000100800 */
[----:B0-----:R-:W-:Y:S02]  /*6220*/  @P1 IMAD.MOV.U32 R88, RZ, RZ, R154 ;  /* 0x000000ffff581224 */ /* 0x001fe400078e009a */
[----:B------:R-:W-:Y:S01]  /*6230*/  @P1 IMAD.MOV.U32 R89, RZ, RZ, R155 ;  /* 0x000000ffff591224 */ /* 0x000fe200078e009b */
[----:B------:R-:W-:Y:S01]  /*6240*/  PRMT R29, RZ, 0x7610, R29 ;  /* 0x00007610ff1d7816 */ /* 0x000fe2000000001d */
[----:B------:R0:W-:Y:S01]  /*6250*/  STL [R1+0x48], R155 ;  /* 0x0000489b01007387 */ /* 0x0001e20000100800 */
[----:B------:R-:W-:Y:S02]  /*6260*/  SEL R132, R97, R132, !P3 ;  /* 0x0000008461847207 */ /* 0x000fe40005800000 */
[----:B-1----:R-:W-:Y:S01]  /*6270*/  IADD3 R154, P5, PT, R138, R126, RZ ;  /* 0x0000007e8a9a7210 */ /* 0x002fe20007fbe0ff */
[----:B------:R1:W2:Y:S02]  /*6280*/  @P1 LDG.E.U8 R20, desc[UR20][R88.64] ;  /* 0x0000001458141981 */ /* 0x0002a4000c1e1100 */
[----:B------:R-:W-:Y:S01]  /*6290*/  IMAD R132, R132, UR6, RZ ;  /* 0x0000000684847c24 */ /* 0x000fe2000f8e02ff */
[----:B0-----:R-:W-:-:S02]  /*62a0*/  LEA.HI.X.SX32 R155, R138, R121, 0x1, P5 ;  /* 0x000000798a9b7211 */ /* 0x001fc400028f0eff */
[C---:B------:R-:W-:Y:S01]  /*62b0*/  IADD3 R138, P5, PT, R136.reuse, R126, RZ ;  /* 0x0000007e888a7210 */ /* 0x040fe20007fbe0ff */
[----:B-1----:R-:W-:Y:S02]  /*62c0*/  @P1 IMAD.MOV.U32 R88, RZ, RZ, R156 ;  /* 0x000000ffff581224 */ /* 0x002fe400078e009c */
[----:B------:R-:W-:Y:S01]  /*62d0*/  @P1 IMAD.MOV.U32 R89, RZ, RZ, R141 ;  /* 0x000000ffff591224 */ /* 0x000fe200078e008d */
[----:B------:R-:W-:Y:S02]  /*62e0*/  PRMT R33, RZ, 0x7610, R33 ;  /* 0x00007610ff217816 */ /* 0x000fe40000000021 */
[----:B------:R-:W-:Y:S02]  /*62f0*/  SEL R128, R97, R128, !P3 ;  /* 0x0000008061807207 */ /* 0x000fe40005800000 */
[----:B------:R0:W2:Y:S01]  /*6300*/  @P1 LDG.E.U8 R29, desc[UR20][R88.64] ;  /* 0x00000014581d1981 */ /* 0x0000a2000c1e1100 */
        /* <DEDUP_REMOVED lines=11> */
[----:B------:R-:W-:-:S02]  /*63c0*/  IMAD R125, R125, UR6, RZ ;  /* 0x000000067d7d7c24 */ /* 0x000fc4000f8e02ff */
[----:B------:R-:W-:Y:S01]  /*63d0*/  STL [R1+0x68], R155 ;  /* 0x0000689b01007387 */ /* 0x000fe20000100800 */
[----:B0-----:R-:W-:-:S03]  /*63e0*/  LEA.HI.X.SX32 R154, R132, R121, 0x1, P5 ;  /* 0x00000079849a7211 */ /* 0x001fc600028f0eff */
[----:B------:R0:W-:Y:S01]  /*63f0*/  STL [R1+0x7c], R138 ;  /* 0x00007c8a01007387 */ /* 0x0001e20000100800 */
[----:B-1----:R-:W-:Y:S02]  /*6400*/  @P1 IMAD.MOV.U32 R88, RZ, RZ, R138 ;  /* 0x000000ffff581224 */ /* 0x002fe400078e008a */
[----:B------:R-:W-:Y:S01]  /*6410*/  @P1 IMAD.MOV.U32 R89, RZ, RZ, R136 ;  /* 0x000000ffff591224 */ /* 0x000fe200078e0088 */
[----:B------:R-:W-:Y:S02]  /*6420*/  PRMT R209, RZ, 0x7610, R209 ;  /* 0x00007610ffd17816 */ /* 0x000fe400000000d1 */
[----:B------:R-:W-:Y:S02]  /*6430*/  SEL R119, R97, R119, !P3 ;  /* 0x0000007761777207 */ /* 0x000fe40005800000 */
[----:B------:R1:W2:Y:S01]  /*6440*/  @P1 LDG.E.U8 R25, desc[UR20][R88.64] ;  /* 0x0000001458191981 */ /* 0x0002a2000c1e1100 */
[----:B0-----:R-:W-:-:S04]  /*6450*/  IADD3 R138, P5, PT, R128, R126, RZ ;  /* 0x0000007e808a7210 */ /* 0x001fc80007fbe0ff */
[----:B------:R-:W-:Y:S01]  /*6460*/  LEA.HI.X.SX32 R128, R128, R121, 0x1, P5 ;  /* 0x0000007980807211 */ /* 0x000fe200028f0eff */
[----:B------:R-:W-:Y:S01]  /*6470*/  IMAD R119, R119, UR6, RZ ;  /* 0x0000000677777c24 */ /* 0x000fe2000f8e02ff */
[----:B------:R-:W-:Y:S01]  /*6480*/  IADD3 R132, P5, PT, R125, R126, RZ ;  /* 0x0000007e7d847210 */ /* 0x000fe20007fbe0ff */
[----:B-1----:R-:W-:Y:S02]  /*6490*/  @P1 IMAD.MOV.U32 R88, RZ, RZ, R141 ;  /* 0x000000ffff581224 */ /* 0x002fe400078e008d */
[----:B------:R-:W-:Y:S01]  /*64a0*/  @P1 IMAD.MOV.U32 R89, RZ, RZ, R154 ;  /* 0x000000ffff591224 */ /* 0x000fe200078e009a */
[----:B------:R-:W-:Y:S01]  /*64b0*/  PRMT R221, RZ, 0x7610, R221 ;  /* 0x00007610ffdd7816 */ /* 0x000fe200000000dd */
[----:B------:R0:W-:Y:S01]  /*64c0*/  STL [R1+0x78], R136 ;  /* 0x0000788801007387 */ /* 0x0001e20000100800 */
[----:B------:R-:W-:-:S03]  /*64d0*/  SEL R117, R97, R117, !P3 ;  /* 0x0000007561757207 */ /* 0x000fc60005800000 */
[----:B------:R1:W2:Y:S01]  /*64e0*/  @P1 LDG.E.U8 R209, desc[UR20][R88.64] ;  /* 0x0000001458d11981 */ /* 0x0002a2000c1e1100 */
[----:B------:R-:W-:Y:S01]  /*64f0*/  PRMT R9, RZ, 0x7610, R9 ;  /* 0x00007610ff097816 */ /* 0x000fe20000000009 */
[----:B------:R-:W-:Y:S01]  /*6500*/  IMAD R117, R117, UR6, RZ ;  /* 0x0000000675757c24 */ /* 0x000fe2000f8e02ff */
[----:B0-----:R-:W-:Y:S01]  /*6510*/  LEA.HI.X.SX32 R136, R125, R121, 0x1, P5 ;  /* 0x000000797d887211 */ /* 0x001fe200028f0eff */
[----:B-1----:R-:W-:Y:S02]  /*6520*/  @P1 IMAD.MOV.U32 R88, RZ, RZ, R138 ;  /* 0x000000ffff581224 */ /* 0x002fe400078e008a */
[----:B------:R-:W-:Y:S01]  /*6530*/  @P1 IMAD.MOV.U32 R89, RZ, RZ, R128 ;  /* 0x000000ffff591224 */ /* 0x000fe200078e0080 */
[----:B------:R-:W-:Y:S01]  /*6540*/  IADD3 R125, P5, PT, R119, R126, RZ ;  /* 0x0000007e777d7210 */ /* 0x000fe20007fbe0ff */
[----:B------:R-:W-:Y:S01]  /*6550*/  STL [R1+0x8c], R141 ;  /* 0x00008c8d01007387 */ /* 0x000fe20000100800 */
[----:B------:R-:W-:-:S03]  /*6560*/  SEL R115, R97, R115, !P3 ;  /* 0x0000007361737207 */ /* 0x000fc60005800000 */
[----:B------:R0:W2:Y:S01]  /*6570*/  @P1 LDG.E.U8 R221, desc[UR20][R88.64] ;  /* 0x0000001458dd1981 */ /* 0x0000a2000c1e1100 */
[----:B------:R-:W-:-:S03]  /*6580*/  LEA.HI.X.SX32 R119, R119, R121, 0x1, P5 ;  /* 0x0000007977777211 */ /* 0x000fc600028f0eff */
[----:B------:R-:W-:Y:S01]  /*6590*/  STL [R1+0x88], R154 ;  /* 0x0000889a01007387 */ /* 0x000fe20000100800 */
[----:B------:R-:W-:-:S03]  /*65a0*/  IMAD R115, R115, UR6, RZ ;  /* 0x0000000673737c24 */ /* 0x000fc6000f8e02ff */
[----:B------:R-:W-:Y:S01]  /*65b0*/  STL [R1+0x9c], R138 ;  /* 0x00009c8a01007387 */ /* 0x000fe20000100800 */
[----:B0-----:R-:W-:Y:S02]  /*65c0*/  @P1 IMAD.MOV.U32 R88, RZ, RZ, R132 ;  /* 0x000000ffff581224 */ /* 0x001fe400078e0084 */
[----:B------:R-:W-:Y:S01]  /*65d0*/  @P1 IMAD.MOV.U32 R89, RZ, RZ, R136 ;  /* 0x000000ffff591224 */ /* 0x000fe200078e0088 */
[----:B------:R0:W-:Y:S01]  /*65e0*/  STL [R1+0x98], R128 ;  /* 0x0000988001007387 */ /* 0x0001e20000100800 */
[----:B------:R-:W-:Y:S02]  /*65f0*/  PRMT R5, RZ, 0x7610, R5 ;  /* 0x00007610ff057816 */ /* 0x000fe40000000005 */
[----:B------:R-:W-:Y:S01]  /*6600*/  SEL R113, R97, R113, !P3 ;  /* 0x0000007161717207 */ /* 0x000fe20005800000 */
[----:B------:R1:W2:Y:S01]  /*6610*/  @P1 LDG.E.U8 R9, desc[UR20][R88.64] ;  /* 0x0000001458091981 */ /* 0x0002a2000c1e1100 */
[----:B0-----:R-:W-:-:S03]  /*6620*/  IADD3 R128, P5, PT, R117, R126, RZ ;  /* 0x0000007e75807210 */ /* 0x001fc60007fbe0ff */
[----:B------:R0:W-:Y:S01]  /*6630*/  STL [R1+0xb4], R132 ;  /* 0x0000b48401007387 */ /* 0x0001e20000100800 */
[----:B-1----:R-:W-:-:S03]  /*6640*/  @P1 IMAD.MOV.U32 R88, RZ, RZ, R125 ;  /* 0x000000ffff581224 */ /* 0x002fc600078e007d */
[----:B------:R-:W-:Y:S01]  /*6650*/  STL [R1+0xb0], R136 ;  /* 0x0000b08801007387 */ /* 0x000fe20000100800 */
[----:B------:R-:W-:-:S03]  /*6660*/  @P1 IMAD.MOV.U32 R89, RZ, RZ, R119 ;  /* 0x000000ffff591224 */ /* 0x000fc600078e0077 */
[----:B------:R1:W-:Y:S01]  /*6670*/  STL [R1+0xc4], R125 ;  /* 0x0000c47d01007387 */ /* 0x0003e20000100800 */
[----:B0-----:R-:W-:Y:S01]  /*6680*/  LEA.HI.X.SX32 R132, R117, R121, 0x1, P5 ;  /* 0x0000007975847211 */ /* 0x001fe200028f0eff */
[----:B------:R-:W-:Y:S01]  /*6690*/  IMAD R113, R113, UR6, RZ ;  /* 0x0000000671717c24 */ /* 0x000fe2000f8e02ff */
[----:B------:R-:W-:Y:S01]  /*66a0*/  PRMT R13, RZ, 0x7610, R13 ;  /* 0x00007610ff0d7816 */ /* 0x000fe2000000000d */
[----:B------:R0:W2:Y:S01]  /*66b0*/  @P1 LDG.E.U8 R5, desc[UR20][R88.64] ;  /* 0x0000001458051981 */ /* 0x0000a2000c1e1100 */
[----:B------:R-:W-:Y:S02]  /*66c0*/  SEL R112, R97, R112, !P3 ;  /* 0x0000007061707207 */ /* 0x000fe40005800000 */
[----:B-1----:R-:W-:-:S03]  /*66d0*/  IADD3 R125, P5, PT, R115, R126, RZ ;  /* 0x0000007e737d7210 */ /* 0x002fc60007fbe0ff */
[----:B------:R-:W-:Y:S01]  /*66e0*/  IMAD R112, R112, UR6, RZ ;  /* 0x0000000670707c24 */ /* 0x000fe2000f8e02ff */
[----:B------:R-:W-:Y:S01]  /*66f0*/  LEA.HI.X.SX32 R115, R115, R121, 0x1, P5 ;  /* 0x0000007973737211 */ /* 0x000fe200028f0eff */
[----:B0-----:R-:W-:Y:S02]  /*6700*/  @P1 IMAD.MOV.U32 R88, RZ, RZ, R128 ;  /* 0x000000ffff581224 */ /* 0x001fe400078e0080 */
[----:B------:R-:W-:Y:S01]  /*6710*/  @P1 IMAD.MOV.U32 R89, RZ, RZ, R132 ;  /* 0x000000ffff591224 */ /* 0x000fe200078e0084 */
[----:B------:R-:W-:Y:S01]  /*6720*/  IADD3 R117, P5, PT, R113, R126, RZ ;  /* 0x0000007e71757210 */ /* 0x000fe20007fbe0ff */
[----:B------:R0:W-:Y:S01]  /*6730*/  STL [R1+0xc0], R119 ;  /* 0x0000c07701007387 */ /* 0x0001e20000100800 */
[----:B------:R-:W-:Y:S02]  /*6740*/  PRMT R26, RZ, 0x7610, R26 ;  /* 0x00007610ff1a7816 */ /* 0x000fe4000000001a */
[----:B------:R-:W-:Y:S01]  /*6750*/  SEL R111, R97, R111, !P3 ;  /* 0x0000006f616f7207 */ /* 0x000fe20005800000 */
[----:B------:R1:W2:Y:S01]  /*6760*/  @P1 LDG.E.U8 R13, desc[UR20][R88.64] ;  /* 0x00000014580d1981 */ /* 0x0002a2000c1e1100 */
[----:B------:R-:W-:-:S02]  /*6770*/  PRMT R19, RZ, 0x7610, R19 ;  /* 0x00007610ff137816 */ /* 0x000fc40000000013 */
[----:B0-----:R-:W-:Y:S01]  /*6780*/  LEA.HI.X.SX32 R119, R113, R121, 0x1, P5 ;  /* 0x0000007971777211 */ /* 0x001fe200028f0eff */
[----:B-1----:R-:W-:Y:S02]  /*6790*/  @P1 IMAD.MOV.U32 R88, RZ, RZ, R125 ;  /* 0x000000ffff581224 */ /* 0x002fe400078e007d */
[----:B------:R-:W-:Y:S01]  /*67a0*/  @P1 IMAD.MOV.U32 R89, RZ, RZ, R115 ;  /* 0x000000ffff591224 */ /* 0x000fe200078e0073 */
[----:B------:R-:W-:Y:S01]  /*67b0*/  IADD3 R113, P5, PT, R112, R126, RZ ;  /* 0x0000007e70717210 */ /* 0x000fe20007fbe0ff */
[----:B------:R-:W-:Y:S01]  /*67c0*/  IMAD R111, R111, UR6, RZ ;  /* 0x000000066f6f7c24 */ /* 0x000fe2000f8e02ff */
        /* <DEDUP_REMOVED lines=35> */
[-C--:B0-----:R-:W-:Y:S01]  /*6a00*/  LEA.HI.X.SX32 R112, R109, R121.reuse, 0x1, P5 ;  /* 0x000000796d707211 */ /* 0x081fe200028f0eff */
[----:B-1----:R-:W-:Y:S02]  /*6a10*/  @P1 IMAD.MOV.U32 R88, RZ, RZ, R113 ;  /* 0x000000ffff581224 */ /* 0x002fe400078e0071 */
[----:B------:R-:W-:Y:S01]  /*6a20*/  @P1 IMAD.MOV.U32 R89, RZ, RZ, R110 ;  /* 0x000000ffff591224 */ /* 0x000fe200078e006e */
[C---:B------:R-:W-:Y:S01]  /*6a30*/  IADD3 R109, P5, PT, R108.reuse, R126, RZ ;  /* 0x0000007e6c6d7210 */ /* 0x040fe20007fbe0ff */
[----:B------:R-:W-:Y:S01]  /*6a40*/  STL [R1+0x114], R115 ;  /* 0x0001147301007387 */ /* 0x000fe20000100800 */
[----:B------:R-:W-:Y:S01]  /*6a50*/  IMAD R107, R107, UR6, RZ ;  /* 0x000000066b6b7c24 */ /* 0x000fe2000f8e02ff */
[----:B------:R-:W-:Y:S02]  /*6a60*/  SEL R106, R97, R106, !P3 ;  /* 0x0000006a616a7207 */ /* 0x000fe40005800000 */
[----:B------:R-:W-:Y:S01]  /*6a70*/  STL [R1+0x110], R117 ;  /* 0x0001107501007387 */ /* 0x000fe20000100800 */
[----:B------:R-:W-:-:S03]  /*6a80*/  LEA.HI.X.SX32 R108, R108, R121, 0x1, P5 ;  /* 0x000000796c6c7211 */ /* 0x000fc600028f0eff */
[----:B------:R0:W2:Y:S04]  /*6a90*/  @P1 LDG.E.U8 R30, desc[UR20][R88.64] ;  /* 0x00000014581e1981 */ /* 0x0000a8000c1e1100 */
        /* <DEDUP_REMOVED lines=10> */
[----:B------:R-:W-:Y:S01]  /*6b40*/  STL [R1+0x130], R112 ;  /* 0x0001307001007387 */ /* 0x000fe20000100800 */
[----:B-1----:R-:W-:Y:S01]  /*6b50*/  @P1 IMAD.MOV.U32 R88, RZ, RZ, R109 ;  /* 0x000000ffff581224 */ /* 0x002fe200078e006d */
[----:B------:R-:W-:Y:S01]  /*6b60*/  LEA.HI.X.SX32 R107, R107, R121, 0x1, P5 ;  /* 0x000000796b6b7211 */ /* 0x000fe200028f0eff */
[----:B------:R-:W-:Y:S01]  /*6b70*/  @P1 IMAD.MOV.U32 R89, RZ, RZ, R108 ;  /* 0x000000ffff591224 */ /* 0x000fe200078e006c */
[----:B------:R0:W-:Y:S01]  /*6b80*/  STL [R1+0x144], R109 ;  /* 0x0001446d01007387 */ /* 0x0001e20000100800 */
[----:B------:R-:W-:Y:S01]  /*6b90*/  IMAD R105, R105, UR6, RZ ;  /* 0x0000000669697c24 */ /* 0x000fe2000f8e02ff */
[----:B------:R-:W-:Y:S02]  /*6ba0*/  SEL R104, R97, R104, !P3 ;  /* 0x0000006861687207 */ /* 0x000fe40005800000 */
[----:B------:R1:W2:Y:S01]  /*6bb0*/  @P1 LDG.E.U8 R15, desc[UR20][R88.64] ;  /* 0x00000014580f1981 */ /* 0x0002a2000c1e1100 */
[----:B------:R-:W-:Y:S02]  /*6bc0*/  PRMT R22, RZ, 0x7610, R22 ;  /* 0x00007610ff167816 */ /* 0x000fe40000000016 */
[----:B0-----:R-:W-:Y:S01]  /*6bd0*/  IADD3 R109, P5, PT, R106, R126, RZ ;  /* 0x0000007e6a6d7210 */ /* 0x001fe20007fbe0ff */
[----:B------:R0:W-:Y:S01]  /*6be0*/  STL [R1+0x140], R108 ;  /* 0x0001406c01007387 */ /* 0x0001e20000100800 */
[----:B-1----:R-:W-:-:S02]  /*6bf0*/  @P1 IMAD.MOV.U32 R88, RZ, RZ, R111 ;  /* 0x000000ffff581224 */ /* 0x002fc400078e006f */
[----:B------:R-:W-:Y:S01]  /*6c00*/  LEA.HI.X.SX32 R110, R106, R121, 0x1, P5 ;  /* 0x000000796a6e7211 */ /* 0x000fe200028f0eff */
[----:B------:R-:W-:Y:S01]  /*6c10*/  @P1 IMAD.MOV.U32 R89, RZ, RZ, R107 ;  /* 0x000000ffff591224 */ /* 0x000fe200078e006b */
[----:B------:R-:W-:Y:S01]  /*6c20*/  STL [R1+0x154], R111 ;  /* 0x0001546f01007387 */ /* 0x000fe20000100800 */
[----:B------:R-:W-:Y:S01]  /*6c30*/  IMAD R104, R104, UR6, RZ ;  /* 0x0000000668687c24 */ /* 0x000fe2000f8e02ff */
[----:B------:R-:W-:Y:S02]  /*6c40*/  SEL R103, R97, R103, !P3 ;  /* 0x0000006761677207 */ /* 0x000fe40005800000 */
[----:B0-----:R-:W-:Y:S01]  /*6c50*/  IADD3 R108, P5, PT, R105, R126, RZ ;  /* 0x0000007e696c7210 */ /* 0x001fe20007fbe0ff */
[----:B------:R0:W2:Y:S01]  /*6c60*/  @P1 LDG.E.U8 R22, desc[UR20][R88.64] ;  /* 0x0000001458161981 */ /* 0x0000a2000c1e1100 */
[----:B------:R-:W-:-:S03]  /*6c70*/  PRMT R205, RZ, 0x7610, R205 ;  /* 0x00007610ffcd7816 */ /* 0x000fc600000000cd */
[----:B------:R1:W-:Y:S01]  /*6c80*/  STL [R1+0x150], R107 ;  /* 0x0001506b01007387 */ /* 0x0003e20000100800 */
[----:B------:R-:W-:Y:S02]  /*6c90*/  IMAD R103, R103, UR6, RZ ;  /* 0x0000000667677c24 */ /* 0x000fe4000f8e02ff */
[----:B0-----:R-:W-:Y:S02]  /*6ca0*/  @P1 IMAD.MOV.U32 R88, RZ, RZ, R109 ;  /* 0x000000ffff581224 */ /* 0x001fe400078e006d */
[----:B------:R-:W-:Y:S01]  /*6cb0*/  @P1 IMAD.MOV.U32 R89, RZ, RZ, R110 ;  /* 0x000000ffff591224 */ /* 0x000fe200078e006e */
[----:B-1----:R-:W-:Y:S02]  /*6cc0*/  LEA.HI.X.SX32 R107, R105, R121, 0x1, P5 ;  /* 0x00000079696b7211 */ /* 0x002fe400028f0eff */
[----:B------:R-:W-:Y:S02]  /*6cd0*/  IADD3 R106, P5, PT, R104, R126, RZ ;  /* 0x0000007e686a7210 */ /* 0x000fe40007fbe0ff */
[----:B------:R0:W2:Y:S01]  /*6ce0*/  @P1 LDG.E.U8 R205, desc[UR20][R88.64] ;  /* 0x0000001458cd1981 */ /* 0x0000a2000c1e1100 */
[----:B------:R-:W-:-:S02]  /*6cf0*/  PRMT R233, RZ, 0x7610, R233 ;  /* 0x00007610ffe97816 */ /* 0x000fc400000000e9 */
[-C--:B------:R-:W-:Y:S02]  /*6d00*/  LEA.HI.X.SX32 R104, R104, R121.reuse, 0x1, P5 ;  /* 0x0000007968687211 */ /* 0x080fe400028f0eff */
[C---:B------:R-:W-:Y:S01]  /*6d10*/  IADD3 R105, P5, PT, R103.reuse, R126, RZ ;  /* 0x0000007e67697210 */ /* 0x040fe20007fbe0ff */
[----:B0-----:R-:W-:Y:S02]  /*6d20*/  @P1 IMAD.MOV.U32 R88, RZ, RZ, R108 ;  /* 0x000000ffff581224 */ /* 0x001fe400078e006c */
[----:B------:R-:W-:Y:S01]  /*6d30*/  @P1 IMAD.MOV.U32 R89, RZ, RZ, R107 ;  /* 0x000000ffff591224 */ /* 0x000fe200078e006b */
[----:B------:R-:W-:Y:S02]  /*6d40*/  PRMT R24, RZ, 0x7610, R24 ;  /* 0x00007610ff187816 */ /* 0x000fe40000000018 */
[----:B------:R-:W-:Y:S02]  /*6d50*/  LEA.HI.X.SX32 R103, R103, R121, 0x1, P5 ;  /* 0x0000007967677211 */ /* 0x000fe400028f0eff */
[----:B------:R0:W2:Y:S01]  /*6d60*/  @P1 LDG.E.U8 R233, desc[UR20][R88.64] ;  /* 0x0000001458e91981 */ /* 0x0000a2000c1e1100 */
[----:B------:R-:W-:Y:S01]  /*6d70*/  PRMT R21, RZ, 0x7610, R21 ;  /* 0x00007610ff157816 */ /* 0x000fe20000000015 */
[----:B0-----:R-:W-:-:S02]  /*6d80*/  @P1 IMAD.MOV.U32 R88, RZ, RZ, R106 ;  /* 0x000000ffff581224 */ /* 0x001fc400078e006a */
[----:B------:R-:W-:Y:S01]  /*6d90*/  @P1 IMAD.MOV.U32 R89, RZ, RZ, R104 ;  /* 0x000000ffff591224 */ /* 0x000fe200078e0068 */
[----:B------:R-:W-:-:S04]  /*6da0*/  ISETP.GT.U32.AND P5, PT, R101, R87, PT ;  /* 0x000000576500720c */ /* 0x000fc80003fa4070 */
[----:B------:R0:W2:Y:S01]  /*6db0*/  @P1 LDG.E.U8 R24, desc[UR20][R88.64] ;  /* 0x0000001458181981 */ /* 0x0000a2000c1e1100 */
[----:B------:R-:W-:-:S03]  /*6dc0*/  SEL R100, R97, R100, !P3 ;  /* 0x0000006461647207 */ /* 0x000fc60005800000 */
[----:B------:R-:W-:Y:S01]  /*6dd0*/  STL [R1+0x164], R109 ;  /* 0x0001646d01007387 */ /* 0x000fe20000100800 */
[----:B0-----:R-:W-:Y:S02]  /*6de0*/  @P1 IMAD.MOV.U32 R88, RZ, RZ, R105 ;  /* 0x000000ffff581224 */ /* 0x001fe400078e0069 */
[----:B------:R-:W-:Y:S01]  /*6df0*/  @P1 IMAD.MOV.U32 R89, RZ, RZ, R103 ;  /* 0x000000ffff591224 */ /* 0x000fe200078e0067 */
[----:B------:R-:W-:Y:S01]  /*6e00*/  STL [R1+0x160], R110 ;  /* 0x0001606e01007387 */ /* 0x000fe20000100800 */
[----:B------:R-:W-:-:S03]  /*6e10*/  IMAD R100, R100, UR6, RZ ;  /* 0x0000000664647c24 */ /* 0x000fc6000f8e02ff */
[----:B------:R0:W2:Y:S01]  /*6e20*/  @P1 LDG.E.U8 R21, desc[UR20][R88.64] ;  /* 0x0000001458151981 */ /* 0x0000a2000c1e1100 */
[----:B------:R-:W-:-:S03]  /*6e30*/  @!P6 IMAD.MOV R102, RZ, RZ, -R102 ;  /* 0x000000ffff66e224 */ /* 0x000fc600078e0a66 */
[----:B------:R-:W-:Y:S01]  /*6e40*/  STL [R1+0x174], R108 ;  /* 0x0001746c01007387 */ /* 0x000fe20000100800 */
[----:B0-----:R-:W-:-:S03]  /*6e50*/  SEL R88, R97, R99, !P3 ;  /* 0x0000006361587207 */ /* 0x001fc60005800000 */
[----:B------:R0:W-:Y:S04]  /*6e60*/  STL [R1+0x170], R107 ;  /* 0x0001706b01007387 */ /* 0x0001e80000100800 */
[----:B------:R-:W-:Y:S01]  /*6e70*/  STL [R1+0x184], R106 ;  /* 0x0001846a01007387 */ /* 0x000fe20000100800 */
[----:B------:R-:W-:-:S03]  /*6e80*/  IMAD R88, R88, UR6, RZ ;  /* 0x0000000658587c24 */ /* 0x000fc6000f8e02ff */
[----:B------:R1:W-:Y:S01]  /*6e90*/  STL [R1+0x180], R104 ;  /* 0x0001806801007387 */ /* 0x0003e20000100800 */
[----:B------:R-:W-:Y:S01]  /*6ea0*/  @!P5 IMAD.IADD R87, R87, 0x1, -R101 ;  /* 0x000000015757d824 */ /* 0x000fe200078e0a65 */
[----:B0-----:R-:W-:Y:S02]  /*6eb0*/  LOP3.LUT R107, R140, 0x1e, RZ, 0xfc, !PT ;  /* 0x0000001e8c6b7812 */ /* 0x001fe400078efcff */
[----:B------:R0:W-:Y:S01]  /*6ec0*/  STL [R1+0x194], R105 ;  /* 0x0001946901007387 */ /* 0x0001e20000100800 */
[----:B-1----:R-:W-:-:S03]  /*6ed0*/  IADD3 R104, P6, PT, R100, R126, RZ ;  /* 0x0000007e64687210 */ /* 0x002fc60007fde0ff */
[----:B------:R1:W-:Y:S01]  /*6ee0*/  STL [R1+0x190], R103 ;  /* 0x0001906701007387 */ /* 0x0003e20000100800 */
[-C--:B0-----:R-:W-:Y:S02]  /*6ef0*/  LEA.HI.X.SX32 R105, R100, R121.reuse, 0x1, P6 ;  /* 0x0000007964697211 */ /* 0x081fe400030f0eff */
[----:B------:R-:W-:Y:S02]  /*6f00*/  PRMT R23, RZ, 0x7610, R23 ;  /* 0x00007610ff177816 */ /* 0x000fe40000000017 */
[C---:B-1----:R-:W-:Y:S01]  /*6f10*/  IADD3 R103, P5, PT, R88.reuse, R126, RZ ;  /* 0x0000007e58677210 */ /* 0x042fe20007fbe0ff */
[----:B------:R-:W-:Y:S01]  /*6f20*/  @P1 IMAD.MOV.U32 R89, RZ, RZ, R105 ;  /* 0x000000ffff591224 */ /* 0x000fe200078e0069 */
[----:B------:R-:W-:Y:S02]  /*6f30*/  ISETP.LT.AND P6, PT, R107, R124, P0 ;  /* 0x0000007c6b00720c */ /* 0x000fe400007c1270 */
[----:B------:R-:W-:Y:S01]  /*6f40*/  LEA.HI.X.SX32 R99, R88, R121, 0x1, P5 ;  /* 0x0000007958637211 */ /* 0x000fe200028f0eff */
[----:B------:R-:W-:Y:S01]  /*6f50*/  @P1 IMAD.MOV.U32 R88, RZ, RZ, R104 ;  /* 0x000000ffff581224 */ /* 0x000fe200078e0068 */
[----:B------:R-:W-:-:S02]  /*6f60*/  LOP3.LUT R106, R140, 0x26, RZ, 0xfc, !PT ;  /* 0x000000268c6a7812 */ /* 0x000fc400078efcff */
[----:B------:R-:W-:Y:S02]  /*6f70*/  PRMT R18, RZ, 0x7610, R18 ;  /* 0x00007610ff127816 */ /* 0x000fe40000000012 */
[----:B------:R-:W-:Y:S01]  /*6f80*/  ISETP.LT.AND P5, PT, R106, R124, P0 ;  /* 0x0000007c6a00720c */ /* 0x000fe200007a1270 */
[----:B------:R0:W2:Y:S01]  /*6f90*/  @P1 LDG.E.U8 R23, desc[UR20][R88.64] ;  /* 0x0000001458171981 */ /* 0x0000a2000c1e1100 */
[----:B------:R-:W-:Y:S01]  /*6fa0*/  PRMT R100, RZ, 0x7610, R100 ;  /* 0x00007610ff647816 */ /* 0x000fe20000000064 */
[----:B------:R-:W-:Y:S01]  /*6fb0*/  @!P4 IMAD.MOV R87, RZ, RZ, -R87 ;  /* 0x000000ffff57c224 */ /* 0x000fe200078e0a57 */
[----:B------:R-:W-:Y:S01]  /*6fc0*/  SEL R102, R97, R102, !P3 ;  /* 0x0000006661667207 */ /* 0x000fe20005800000 */
[----:B0-----:R-:W-:Y:S02]  /*6fd0*/  @P1 IMAD.MOV.U32 R88, RZ, RZ, R103 ;  /* 0x000000ffff581224 */ /* 0x001fe400078e0067 */
[----:B------:R-:W-:-:S05]  /*6fe0*/  @P1 IMAD.MOV.U32 R89, RZ, RZ, R99 ;  /* 0x000000ffff591224 */ /* 0x000fca00078e0063 */
[----:B------:R0:W2:Y:S01]  /*6ff0*/  @P1 LDG.E.U8 R18, desc[UR20][R88.64] ;  /* 0x0000001458121981 */ /* 0x0000a2000c1e1100 */
[----:B------:R-:W-:Y:S01]  /*7000*/  PRMT R143, RZ, 0x7610, R143 ;  /* 0x00007610ff8f7816 */ /* 0x000fe2000000008f */
[----:B------:R-:W-:Y:S01]  /*7010*/  IMAD R102, R102, UR6, RZ ;  /* 0x0000000666667c24 */ /* 0x000fe2000f8e02ff */
[----:B------:R-:W-:Y:S01]  /*7020*/  SEL R87, R97, R87, !P3 ;  /* 0x0000005761577207 */ /* 0x000fe20005800000 */
[----:B0-----:R-:W-:Y:S02]  /*7030*/  @P6 IMAD.MOV.U32 R88, RZ, RZ, R55 ;  /* 0x000000ffff586224 */ /* 0x001fe400078e0037 */
[----:B------:R-:W-:Y:S01]  /*7040*/  @P6 IMAD.MOV.U32 R89, RZ, RZ, R56 ;  /* 0x000000ffff596224 */ /* 0x000fe200078e0038 */
[----:B------:R-:W-:Y:S04]  /*7050*/  STL [R1+0x1a4], R104 ;  /* 0x0001a46801007387 */ /* 0x000fe80000100800 */
[----:B------:R0:W2:Y:S04]  /*7060*/  @P6 LDG.E.U8 R100, desc[UR20][R88.64] ;  /* 0x0000001458646981 */ /* 0x0000a8000c1e1100 */
[----:B------:R1:W-:Y:S01]  /*7070*/  STL [R1+0x1b4], R103 ;  /* 0x0001b46701007387 */ /* 0x0003e20000100800 */
[----:B0-----:R-:W-:-:S02]  /*7080*/  @P5 IMAD.MOV.U32 R88, RZ, RZ, R57 ;  /* 0x000000ffff585224 */ /* 0x001fc400078e0039 */
[----:B------:R-:W-:Y:S01]  /*7090*/  @P5 IMAD.MOV.U32 R89, RZ, RZ, R58 ;  /* 0x000000ffff595224 */ /* 0x000fe200078e003a */
[----:B-1----:R-:W-:-:S04]  /*70a0*/  IADD3 R103, P6, PT, R102, R126, RZ ;  /* 0x0000007e66677210 */ /* 0x002fc80007fde0ff */
[----:B------:R0:W2:Y:S01]  /*70b0*/  @P5 LDG.E.U8 R143, desc[UR20][R88.64] ;  /* 0x00000014588f5981 */ /* 0x0000a2000c1e1100 */
[----:B------:R-:W-:-:S03]  /*70c0*/  LOP3.LUT R106, R140, 0x2e, RZ, 0xfc, !PT ;  /* 0x0000002e8c6a7812 */ /* 0x000fc600078efcff */
[----:B------:R1:W-:Y:S01]  /*70d0*/  STL [R1+0x1a0], R105 ;  /* 0x0001a06901007387 */ /* 0x0003e20000100800 */
[----:B------:R-:W-:Y:S01]  /*70e0*/  LOP3.LUT R104, R140, 0x36, RZ, 0xfc, !PT ;  /* 0x000000368c687812 */ /* 0x000fe200078efcff */
[----:B0-----:R-:W-:Y:S01]  /*70f0*/  IMAD R89, R87, UR6, RZ ;  /* 0x0000000657597c24 */ /* 0x001fe2000f8e02ff */
[----:B------:R-:W-:Y:S01]  /*7100*/  IADD3 R87, P5, PT, R94, R91, RZ ;  /* 0x0000005b5e577210 */ /* 0x000fe20007fbe0ff */
[----:B------:R0:W-:Y:S01]  /*7110*/  STL [R1+0x1b0], R99 ;  /* 0x0001b06301007387 */ /* 0x0001e20000100800 */
[----:B-1----:R-:W-:Y:S01]  /*7120*/  LEA.HI.X.SX32 R105, R102, R121, 0x1, P6 ;  /* 0x0000007966697211 */ /* 0x002fe200030f0eff */
[----:B------:R-:W-:Y:S01]  /*7130*/  @P1 IMAD.MOV.U32 R102, RZ, RZ, R103 ;  /* 0x000000ffff661224 */ /* 0x000fe200078e0067 */
[----:B------:R-:W-:Y:S01]  /*7140*/  PRMT R246, RZ, 0x7610, R246 ;  /* 0x00007610fff67816 */ /* 0x000fe200000000f6 */
[----:B------:R1:W-:Y:S01]  /*7150*/  STL [R1+0x1c4], R103 ;  /* 0x0001c46701007387 */ /* 0x0003e20000100800 */
[----:B------:R-:W-:Y:S02]  /*7160*/  LEA.HI.X.SX32 R88, R94, R92, 0x1, P5 ;  /* 0x0000005c5e587211 */ /* 0x000fe400028f0eff */
[----:B------:R-:W-:-:S02]  /*7170*/  ISETP.LT.AND P6, PT, R106, R124, P0 ;  /* 0x0000007c6a00720c */ /* 0x000fc400007c1270 */
[C---:B0-----:R-:W-:Y:S02]  /*7180*/  IADD3 R99, P4, PT, R89.reuse, R126, RZ ;  /* 0x0000007e59637210 */ /* 0x041fe40007f9e0ff */
[----:B------:R-:W-:Y:S02]  /*7190*/  ISETP.LT.AND P5, PT, R104, R124, P0 ;  /* 0x0000007c6800720c */ /* 0x000fe400007a1270 */
[----:B------:R-:W-:Y:S01]  /*71a0*/  LEA.HI.X.SX32 R104, R89, R121, 0x1, P4 ;  /* 0x0000007959687211 */ /* 0x000fe200020f0eff */
[----:B-1----:R-:W-:Y:S01]  /*71b0*/  @P1 IMAD.MOV.U32 R103, RZ, RZ, R105 ;  /* 0x000000ffff671224 */ /* 0x002fe200078e0069 */
[----:B------:R-:W-:-:S04]  /*71c0*/  PRMT R242, RZ, 0x7610, R242 ;  /* 0x00007610fff27816 */ /* 0x000fc800000000f2 */
[----:B------:R0:W2:Y:S01]  /*71d0*/  @P1 LDG.E.U8 R246, desc[UR20][R102.64] ;  /* 0x0000001466f61981 */ /* 0x0000a2000c1e1100 */
[C---:B------:R-:W-:Y:S02]  /*71e0*/  IADD3 R89, P4, PT, R90.reuse, R91, RZ ;  /* 0x0000005b5a597210 */ /* 0x040fe40007f9e0ff */
[----:B------:R-:W-:Y:S01]  /*71f0*/  PRMT R144, RZ, 0x7610, R144 ;  /* 0x00007610ff907816 */ /* 0x000fe20000000090 */
[----:B0-----:R-:W-:Y:S02]  /*7200*/  @P1 IMAD.MOV.U32 R102, RZ, RZ, R99 ;  /* 0x000000ffff661224 */ /* 0x001fe400078e0063 */
[----:B------:R-:W-:Y:S01]  /*7210*/  @P1 IMAD.MOV.U32 R103, RZ, RZ, R104 ;  /* 0x000000ffff671224 */ /* 0x000fe200078e0068 */
[----:B------:R-:W-:Y:S01]  /*7220*/  LEA.HI.X.SX32 R90, R90, R92, 0x1, P4 ;  /* 0x0000005c5a5a7211 */ /* 0x000fe200020f0eff */
[----:B------:R-:W-:-:S03]  /*7230*/  VIADD R94, R98, 0xc ;  /* 0x0000000c625e7836 */ /* 0x000fc60000000000 */
[----:B------:R0:W2:Y:S01]  /*7240*/  @P1 LDG.E.U8 R242, desc[UR20][R102.64] ;  /* 0x0000001466f21981 */ /* 0x0000a2000c1e1100 */
[----:B------:R-:W-:-:S03]  /*7250*/  PRMT R145, RZ, 0x7610, R145 ;  /* 0x00007610ff917816 */ /* 0x000fc60000000091 */
[----:B------:R1:W-:Y:S01]  /*7260*/  STL [R1+0x1cc], R99 ;  /* 0x0001cc6301007387 */ /* 0x0003e20000100800 */
[----:B0-----:R-:W-:Y:S02]  /*7270*/  @P6 IMAD.MOV.U32 R102, RZ, RZ, R87 ;  /* 0x000000ffff666224 */ /* 0x001fe400078e0057 */
[----:B------:R-:W-:Y:S01]  /*7280*/  @P6 IMAD.MOV.U32 R103, RZ, RZ, R88 ;  /* 0x000000ffff676224 */ /* 0x000fe200078e0058 */
[----:B------:R-:W-:Y:S01]  /*7290*/  STL [R1+0x1c0], R105 ;  /* 0x0001c06901007387 */ /* 0x000fe20000100800 */
[----:B-1----:R-:W-:-:S03]  /*72a0*/  IABS R99, R94 ;  /* 0x0000005e00637213 */ /* 0x002fc60000000000 */
[----:B------:R0:W2:Y:S01]  /*72b0*/  @P6 LDG.E.U8 R144, desc[UR20][R102.64] ;  /* 0x0000001466906981 */ /* 0x0000a2000c1e1100 */
[----:B------:R-:W-:-:S03]  /*72c0*/  ISETP.GT.U32.AND P4, PT, R101, R152, PT ;  /* 0x000000986500720c */ /* 0x000fc60003f84070 */
[----:B------:R1:W-:Y:S01]  /*72d0*/  STL [R1+0x1c8], R104 ;  /* 0x0001c86801007387 */ /* 0x0003e20000100800 */
[----:B------:R-:W-:Y:S02]  /*72e0*/  IMAD R93, R122, 0x2, R93 ;  /* 0x000000027a5d7824 */ /* 0x000fe400078e025d */
[----:B0-----:R-:W-:Y:S02]  /*72f0*/  @P5 IMAD.MOV.U32 R102, RZ, RZ, R89 ;  /* 0x000000ffff665224 */ /* 0x001fe400078e0059 */
[----:B------:R-:W-:Y:S01]  /*7300*/  @P5 IMAD.MOV.U32 R103, RZ, RZ, R90 ;  /* 0x000000ffff675224 */ /* 0x000fe200078e005a */
[----:B-1----:R-:W-:-:S04]  /*7310*/  LOP3.LUT R104, R140, 0x3e, RZ, 0xfc, !PT ;  /* 0x0000003e8c687812 */ /* 0x002fc800078efcff */
[----:B------:R0:W2:Y:S01]  /*7320*/  @P5 LDG.E.U8 R145, desc[UR20][R102.64] ;  /* 0x0000001466915981 */ /* 0x0000a2000c1e1100 */
[----:B------:R-:W-:Y:S02]  /*7330*/  ISETP.LT.AND P0, PT, R104, R124, P0 ;  /* 0x0000007c6800720c */ /* 0x000fe40000701270 */
[----:B------:R-:W-:Y:S01]  /*7340*/  IADD3 R91, P5, PT, R93, R91, RZ ;  /* 0x0000005b5d5b7210 */ /* 0x000fe20007fbe0ff */
[----:B0-----:R-:W-:-:S03]  /*7350*/  IMAD.HI.U32 R102, R95, R99, RZ ;  /* 0x000000635f667227 */ /* 0x001fc600078e00ff */
[----:B------:R-:W-:Y:S01]  /*7360*/  LEA.HI.X.SX32 R92, R93, R92, 0x1, P5 ;  /* 0x0000005c5d5c7211 */ /* 0x000fe200028f0eff */
[----:B------:R-:W-:Y:S01]  /*7370*/  IMAD.MOV R102, RZ, RZ, -R102 ;  /* 0x000000ffff667224 */ /* 0x000fe200078e0a66 */
[----:B------:R-:W-:Y:S01]  /*7380*/  LOP3.LUT R93, R96, 0x14, RZ, 0xfc, !PT ;  /* 0x00000014605d7812 */ /* 0x000fe200078efcff */
[----:B------:R-:W-:Y:S02]  /*7390*/  @!P4 IMAD.IADD R152, R152, 0x1, -R101 ;  /* 0x000000019898c824 */ /* 0x000fe400078e0a65 */
[C---:B------:R-:W-:Y:S01]  /*73a0*/  IMAD R171, R101.reuse, R102, R99 ;  /* 0x0000006665ab7224 */ /* 0x040fe200078e0263 */
[----:B------:R-:W-:Y:S01]  /*73b0*/  PRMT R146, RZ, 0x7610, R146 ;  /* 0x00007610ff927816 */ /* 0x000fe20000000092 */
[----:B------:R-:W-:Y:S02]  /*73c0*/  @P0 IMAD.MOV.U32 R102, RZ, RZ, R91 ;  /* 0x000000ffff660224 */ /* 0x000fe400078e005b */
[----:B------:R-:W-:Y:S01]  /*73d0*/  @P0 IMAD.MOV.U32 R103, RZ, RZ, R92 ;  /* 0x000000ffff670224 */ /* 0x000fe200078e005c */
[----:B------:R-:W-:-:S02]  /*73e0*/  ISETP.GT.U32.AND P6, PT, R101, R171, PT ;  /* 0x000000ab6500720c */ /* 0x000fc40003fc4070 */
[----:B------:R-:W-:Y:S02]  /*73f0*/  ISETP.GT.U32.AND P4, PT, R101, R152, PT ;  /* 0x000000986500720c */ /* 0x000fe40003f84070 */
[----:B------:R-:W-:Y:S01]  /*7400*/  IABS R170, R93 ;  /* 0x0000005d00aa7213 */ /* 0x000fe20000000000 */
[----:B------:R0:W2:Y:S01]  /*7410*/  @P0 LDG.E.U8 R146, desc[UR20][R102.64] ;  /* 0x0000001466920981 */ /* 0x0000a2000c1e1100 */
[----:B------:R-:W-:Y:S02]  /*7420*/  ISETP.GE.AND P0, PT, R159, RZ, PT ;  /* 0x000000ff9f00720c */ /* 0x000fe40003f06270 */
[----:B------:R-:W-:Y:S01]  /*7430*/  ISETP.GE.AND P5, PT, R94, RZ, PT ;  /* 0x000000ff5e00720c */ /* 0x000fe20003fa6270 */
[----:B------:R-:W-:-:S04]  /*7440*/  IMAD.HI.U32 R94, R95, R170, RZ ;  /* 0x000000aa5f5e7227 */ /* 0x000fc800078e00ff */
[----:B------:R-:W-:Y:S02]  /*7450*/  IMAD.MOV R94, RZ, RZ, -R94 ;  /* 0x000000ffff5e7224 */ /* 0x000fe400078e0a5e */
[--C-:B------:R-:W-:Y:S02]  /*7460*/  @!P6 IMAD.IADD R171, R171, 0x1, -R101.reuse ;  /* 0x00000001ababe824 */ /* 0x100fe400078e0a65 */
[----:B------:R-:W-:Y:S01]  /*7470*/  @!P4 IMAD.IADD R152, R152, 0x1, -R101 ;  /* 0x000000019898c824 */ /* 0x000fe200078e0a65 */
[----:B------:R-:W-:Y:S01]  /*7480*/  ISETP.GE.AND P4, PT, R93, RZ, PT ;  /* 0x000000ff5d00720c */ /* 0x000fe20003f86270 */
[C---:B------:R-:W-:Y:S02]  /*7490*/  IMAD R170, R101.reuse, R94, R170 ;  /* 0x0000005e65aa7224 */ /* 0x040fe400078e02aa */
[----:B------:R-:W-:Y:S01]  /*74a0*/  VIADD R93, R98, 0x1c ;  /* 0x0000001c625d7836 */ /* 0x000fe20000000000 */
[C---:B------:R-:W-:Y:S01]  /*74b0*/  ISETP.GT.U32.AND P6, PT, R101.reuse, R171, PT ;  /* 0x000000ab6500720c */ /* 0x040fe20003fc4070 */
[----:B------:R-:W-:Y:S01]  /*74c0*/  @!P0 IMAD.MOV R152, RZ, RZ, -R152 ;  /* 0x000000ffff988224 */ /* 0x000fe200078e0a98 */
[----:B------:R-:W-:-:S02]  /*74d0*/  ISETP.GT.U32.AND P0, PT, R101, R170, PT ;  /* 0x000000aa6500720c */ /* 0x000fc40003f04070 */
[----:B------:R-:W-:-:S05]  /*74e0*/  IABS R169, R93 ;  /* 0x0000005d00a97213 */ /* 0x000fca0000000000 */
[----:B------:R-:W-:-:S04]  /*74f0*/  IMAD.HI.U32 R94, R95, R169, RZ ;  /* 0x000000a95f5e7227 */ /* 0x000fc800078e00ff */
[----:B------:R-:W-:Y:S02]  /*7500*/  IMAD.MOV R94, RZ, RZ, -R94 ;  /* 0x000000ffff5e7224 */ /* 0x000fe400078e0a5e */
[--C-:B------:R-:W-:Y:S01]  /*7510*/  @!P6 IMAD.IADD R171, R171, 0x1, -R101.reuse ;  /* 0x00000001ababe824 */ /* 0x100fe200078e0a65 */
[----:B------:R-:W-:Y:S01]  /*7520*/  ISETP.GE.AND P6, PT, R93, RZ, PT ;  /* 0x000000ff5d00720c */ /* 0x000fe20003fc6270 */
[----:B------:R-:W-:Y:S01]  /*7530*/  @!P0 IMAD.IADD R170, R170, 0x1, -R101 ;  /* 0x00000001aaaa8824 */ /* 0x000fe200078e0a65 */
[----:B------:R-:W-:Y:S01]  /*7540*/  LOP3.LUT R93, R96, 0x24, RZ, 0xfc, !PT ;  /* 0x00000024605d7812 */ /* 0x000fe200078efcff */
[C---:B------:R-:W-:Y:S02]  /*7550*/  IMAD R169, R101.reuse, R94, R169 ;  /* 0x0000005e65a97224 */ /* 0x040fe400078e02a9 */
[----:B------:R-:W-:Y:S01]  /*7560*/  @!P5 IMAD.MOV R171, RZ, RZ, -R171 ;  /* 0x000000ffffabd224 */ /* 0x000fe200078e0aab */
[----:B------:R-:W-:Y:S02]  /*7570*/  IABS R168, R93 ;  /* 0x0000005d00a87213 */ /* 0x000fe40000000000 */
[----:B------:R-:W-:-:S02]  /*7580*/  ISETP.GT.U32.AND P0, PT, R101, R170, PT ;  /* 0x000000aa6500720c */ /* 0x000fc40003f04070 */
[----:B------:R-:W-:Y:S01]  /*7590*/  ISETP.GT.U32.AND P5, PT, R101, R169, PT ;  /* 0x000000a96500720c */ /* 0x000fe20003fa4070 */
[----:B------:R-:W-:-:S04]  /*75a0*/  IMAD.HI.U32 R94, R95, R168, RZ ;  /* 0x000000a85f5e7227 */ /* 0x000fc800078e00ff */
[----:B------:R-:W-:-:S04]  /*75b0*/  IMAD.MOV R94, RZ, RZ, -R94 ;  /* 0x000000ffff5e7224 */ /* 0x000fc800078e0a5e */
[----:B------:R-:W-:Y:S02]  /*75c0*/  IMAD R168, R101, R94, R168 ;  /* 0x0000005e65a87224 */ /* 0x000fe400078e02a8 */
[--C-:B------:R-:W-:Y:S01]  /*75d0*/  @!P0 IMAD.IADD R170, R170, 0x1, -R101.reuse ;  /* 0x00000001aaaa8824 */ /* 0x100fe200078e0a65 */
[----:B------:R-:W-:Y:S01]  /*75e0*/  ISETP.GE.AND P0, PT, R93, RZ, PT ;  /* 0x000000ff5d00720c */ /* 0x000fe20003f06270 */
[----:B------:R-:W-:Y:S02]  /*75f0*/  VIADD R93, R98, 0x2c ;  /* 0x0000002c625d7836 */ /* 0x000fe40000000000 */
[----:B------:R-:W-:Y:S02]  /*7600*/  @!P5 IMAD.IADD R169, R169, 0x1, -R101 ;  /* 0x00000001a9a9d824 */ /* 0x000fe400078e0a65 */
[----:B------:R-:W-:Y:S01]  /*7610*/  @!P4 IMAD.MOV R170, RZ, RZ, -R170 ;  /* 0x000000ffffaac224 */ /* 0x000fe200078e0aaa */
[----:B------:R-:W-:Y:S02]  /*7620*/  ISETP.GT.U32.AND P4, PT, R101, R168, PT ;  /* 0x000000a86500720c */ /* 0x000fe40003f84070 */
[----:B------:R-:W-:-:S02]  /*7630*/  IABS R94, R93 ;  /* 0x0000005d005e7213 */ /* 0x000fc40000000000 */
[----:B------:R-:W-:-:S03]  /*7640*/  ISETP.GT.U32.AND P5, PT, R101, R169, PT ;  /* 0x000000a96500720c */ /* 0x000fc60003fa4070 */
[----:B------:R-:W-:-:S04]  /*7650*/  IMAD.HI.U32 R99, R95, R94, RZ ;  /* 0x0000005e5f637227 */ /* 0x000fc800078e00ff */
[----:B------:R-:W-:Y:S02]  /*7660*/  IMAD.MOV R99, RZ, RZ, -R99 ;  /* 0x000000ffff637224 */ /* 0x000fe400078e0a63 */
[--C-:B------:R-:W-:Y:S02]  /*7670*/  @!P4 IMAD.IADD R168, R168, 0x1, -R101.reuse ;  /* 0x00000001a8a8c824 */ /* 0x100fe400078e0a65 */
[----:B------:R-:W-:Y:S02]  /*7680*/  IMAD R167, R101, R99, R94 ;  /* 0x0000006365a77224 */ /* 0x000fe400078e025e */
[----:B------:R-:W-:Y:S01]  /*7690*/  @!P5 IMAD.IADD R169, R169, 0x1, -R101 ;  /* 0x00000001a9a9d824 */ /* 0x000fe200078e0a65 */
[----:B------:R-:W-:Y:S02]  /*76a0*/  ISETP.GE.AND P5, PT, R93, RZ, PT ;  /* 0x000000ff5d00720c */ /* 0x000fe40003fa6270 */
[----:B------:R-:W-:Y:S01]  /*76b0*/  LOP3.LUT R93, R96, 0x34, RZ, 0xfc, !PT ;  /* 0x00000034605d7812 */ /* 0x000fe200078efcff */
[----:B------:R-:W-:Y:S01]  /*76c0*/  @!P6 IMAD.MOV R169, RZ, RZ, -R169 ;  /* 0x000000ffffa9e224 */ /* 0x000fe200078e0aa9 */
[----:B------:R-:W-:-:S02]  /*76d0*/  ISETP.GT.U32.AND P4, PT, R101, R168, PT ;  /* 0x000000a86500720c */ /* 0x000fc40003f84070 */
[----:B------:R-:W-:Y:S02]  /*76e0*/  ISETP.GT.U32.AND P6, PT, R101, R167, PT ;  /* 0x000000a76500720c */ /* 0x000fe40003fc4070 */
[----:B------:R-:W-:-:S05]  /*76f0*/  IABS R166, R93 ;  /* 0x0000005d00a67213 */ /* 0x000fca0000000000 */
[----:B------:R-:W-:-:S04]  /*7700*/  IMAD.HI.U32 R94, R95, R166, RZ ;  /* 0x000000a65f5e7227 */ /* 0x000fc800078e00ff */
[----:B------:R-:W-:Y:S02]  /*7710*/  IMAD.MOV R94, RZ, RZ, -R94 ;  /* 0x000000ffff5e7224 */ /* 0x000fe400078e0a5e */
[--C-:B------:R-:W-:Y:S01]  /*7720*/  @!P4 IMAD.IADD R168, R168, 0x1, -R101.reuse ;  /* 0x00000001a8a8c824 */ /* 0x100fe200078e0a65 */
[----:B------:R-:W-:Y:S01]  /*7730*/  ISETP.GE.AND P4, PT, R93, RZ, PT ;  /* 0x000000ff5d00720c */ /* 0x000fe20003f86270 */
[----:B------:R-:W-:Y:S02]  /*7740*/  @!P6 IMAD.IADD R167, R167, 0x1, -R101 ;  /* 0x00000001a7a7e824 */ /* 0x000fe400078e0a65 */
[----:B------:R-:W-:Y:S02]  /*7750*/  VIADD R93, R98, 0x3c ;  /* 0x0000003c625d7836 */ /* 0x000fe40000000000 */
[C---:B------:R-:W-:Y:S01]  /*7760*/  IMAD R166, R101.reuse, R94, R166 ;  /* 0x0000005e65a67224 */ /* 0x040fe200078e02a6 */
[----:B------:R-:W-:Y:S01]  /*7770*/  ISETP.GT.U32.AND P6, PT, R101, R167, PT ;  /* 0x000000a76500720c */ /* 0x000fe20003fc4070 */
[----:B------:R-:W-:Y:S01]  /*7780*/  @!P0 IMAD.MOV R168, RZ, RZ, -R168 ;  /* 0x000000ffffa88224 */ /* 0x000fe200078e0aa8 */
[----:B------:R-:W-:-:S02]  /*7790*/  IABS R165, R93 ;  /* 0x0000005d00a57213 */ /* 0x000fc40000000000 */
[----:B------:R-:W-:-:S03]  /*77a0*/  ISETP.GT.U32.AND P0, PT, R101, R166, PT ;  /* 0x000000a66500720c */ /* 0x000fc60003f04070 */
[----:B------:R-:W-:-:S04]  /*77b0*/  IMAD.HI.U32 R94, R95, R165, RZ ;  /* 0x000000a55f5e7227 */ /* 0x000fc800078e00ff */
[----:B------:R-:W-:Y:S02]  /*77c0*/  IMAD.MOV R94, RZ, RZ, -R94 ;  /* 0x000000ffff5e7224 */ /* 0x000fe400078e0a5e */
[----:B------:R-:W-:Y:S01]  /*77d0*/  @!P6 IMAD.IADD R167, R167, 0x1, -R101 ;  /* 0x00000001a7a7e824 */ /* 0x000fe200078e0a65 */
[----:B------:R-:W-:Y:S01]  /*77e0*/  ISETP.GE.AND P6, PT, R93, RZ, PT ;  /* 0x000000ff5d00720c */ /* 0x000fe20003fc6270 */
[C---:B------:R-:W-:Y:S01]  /*77f0*/  IMAD R165, R101.reuse, R94, R165 ;  /* 0x0000005e65a57224 */ /* 0x040fe200078e02a5 */
[----:B------:R-:W-:Y:S01]  /*7800*/  LOP3.LUT R93, R96, 0x44, RZ, 0xfc, !PT ;  /* 0x00000044605d7812 */ /* 0x000fe200078efcff */
        /* <DEDUP_REMOVED lines=10> */
[----:B------:R-:W-:Y:S01]  /*78b0*/  ISETP.GE.AND P0, PT, R93, RZ, PT ;  /* 0x000000ff5d00720c */ /* 0x000fe20003f06270 */
        /* <DEDUP_REMOVED lines=13> */
[----:B------:R-:W-:Y:S02]  /*7990*/  ISETP.GT.U32.AND P4, PT, R101, R164, PT ;  /* 0x000000a46500720c */ /* 0x000fe40003f84070 */
[----:B------:R-:W-:-:S02]  /*79a0*/  IABS R162, R93 ;  /* 0x0000005d00a27213 */ /* 0x000fc40000000000 */
[----:B------:R-:W-:-:S03]  /*79b0*/  ISETP.GT.U32.AND P6, PT, R101, R163, PT ;  /* 0x000000a36500720c */ /* 0x000fc60003fc4070 */
[----:B------:R-:W-:-:S04]  /*79c0*/  IMAD.HI.U32 R94, R95, R162, RZ ;  /* 0x000000a25f5e7227 */ /* 0x000fc800078e00ff */
[----:B------:R-:W-:Y:S02]  /*79d0*/  IMAD.MOV R94, RZ, RZ, -R94 ;  /* 0x000000ffff5e7224 */ /* 0x000fe400078e0a5e */
[--C-:B------:R-:W-:Y:S01]  /*79e0*/  @!P4 IMAD.IADD R164, R164, 0x1, -R101.reuse ;  /* 0x00000001a4a4c824 */ /* 0x100fe200078e0a65 */
[----:B------:R-:W-:Y:S01]  /*79f0*/  ISETP.GE.AND P4, PT, R93, RZ, PT ;  /* 0x000000ff5d00720c */ /* 0x000fe20003f86270 */
[----:B------:R-:W-:Y:S02]  /*7a00*/  IMAD R162, R101, R94, R162 ;  /* 0x0000005e65a27224 */ /* 0x000fe400078e02a2 */
[----:B------:R-:W-:Y:S02]  /*7a10*/  @!P6 IMAD.IADD R163, R163, 0x1, -R101 ;  /* 0x00000001a3a3e824 */ /* 0x000fe400078e0a65 */
[----:B------:R-:W-:Y:S02]  /*7a20*/  VIADD R93, R98, 0x5c ;  /* 0x0000005c625d7836 */ /* 0x000fe40000000000 */
[----:B------:R-:W-:Y:S01]  /*7a30*/  @!P0 IMAD.MOV R164, RZ, RZ, -R164 ;  /* 0x000000ffffa48224 */ /* 0x000fe200078e0aa4 */
[----:B------:R-:W-:-:S02]  /*7a40*/  ISETP.GT.U32.AND P0, PT, R101, R162, PT ;  /* 0x000000a26500720c */ /* 0x000fc40003f04070 */
[----:B------:R-:W-:Y:S02]  /*7a50*/  IABS R161, R93 ;  /* 0x0000005d00a17213 */ /* 0x000fe40000000000 */
[----:B------:R-:W-:-:S03]  /*7a60*/  ISETP.GT.U32.AND P6, PT, R101, R163, PT ;  /* 0x000000a36500720c */ /* 0x000fc60003fc4070 */
[----:B------:R-:W-:-:S04]  /*7a70*/  IMAD.HI.U32 R94, R95, R161, RZ ;  /* 0x000000a15f5e7227 */ /* 0x000fc800078e00ff */
[----:B------:R-:W-:Y:S02]  /*7a80*/  IMAD.MOV R94, RZ, RZ, -R94 ;  /* 0x000000ffff5e7224 */ /* 0x000fe400078e0a5e */
[----:B------:R-:W-:Y:S02]  /*7a90*/  @!P0 IMAD.IADD R162, R162, 0x1, -R101 ;  /* 0x00000001a2a28824 */ /* 0x000fe400078e0a65 */
        /* <DEDUP_REMOVED lines=12> */
[----:B------:R-:W-:Y:S02]  /*7b60*/  VIADD R93, R98, 0x6c ;  /* 0x0000006c625d7836 */ /* 0x000fe40000000000 */
[----:B------:R-:W-:Y:S02]  /*7b70*/  @!P5 IMAD.IADD R161, R161, 0x1, -R101 ;  /* 0x00000001a1a1d824 */ /* 0x000fe400078e0a65 */
[C---:B------:R-:W-:Y:S01]  /*7b80*/  IMAD R160, R101.reuse, R94, R160 ;  /* 0x0000005e65a07224 */ /* 0x040fe200078e02a0 */
[----:B------:R-:W-:Y:S01]  /*7b90*/  IABS R159, R93 ;  /* 0x0000005d009f7213 */ /* 0x000fe20000000000 */
[----:B------:R-:W-:Y:S01]  /*7ba0*/  @!P4 IMAD.MOV R162, RZ, RZ, -R162 ;  /* 0x000000ffffa2c224 */ /* 0x000fe200078e0aa2 */
[----:B------:R-:W-:-:S02]  /*7bb0*/  ISETP.GT.U32.AND P5, PT, R101, R161, PT ;  /* 0x000000a16500720c */ /* 0x000fc40003fa4070 */
[----:B------:R-:W-:Y:S01]  /*7bc0*/  ISETP.GT.U32.AND P4, PT, R101, R160, PT ;  /* 0x000000a06500720c */ /* 0x000fe20003f84070 */
[----:B------:R-:W-:-:S04]  /*7bd0*/  IMAD.HI.U32 R94, R95, R159, RZ ;  /* 0x0000009f5f5e7227 */ /* 0x000fc800078e00ff */
[----:B------:R-:W-:-:S04]  /*7be0*/  IMAD.MOV R94, RZ, RZ, -R94 ;  /* 0x000000ffff5e7224 */ /* 0x000fc800078e0a5e */
[----:B------:R-:W-:Y:S02]  /*7bf0*/  IMAD R159, R101, R94, R159 ;  /* 0x0000005e659f7224 */ /* 0x000fe400078e029f */
[--C-:B------:R-:W-:Y:S01]  /*7c00*/  @!P5 IMAD.IADD R161, R161, 0x1, -R101.reuse ;  /* 0x00000001a1a1d824 */ /* 0x100fe200078e0a65 */
[----:B------:R-:W-:Y:S01]  /*7c10*/  ISETP.GE.AND P5, PT, R93, RZ, PT ;  /* 0x000000ff5d00720c */ /* 0x000fe20003fa6270 */
[----:B------:R-:W-:Y:S01]  /*7c20*/  @!P4 IMAD.IADD R160, R160, 0x1, -R101 ;  /* 0x00000001a0a0c824 */ /* 0x000fe200078e0a65 */
[----:B------:R-:W-:Y:S01]  /*7c30*/  LOP3.LUT R93, R96, 0x74, RZ, 0xfc, !PT ;  /* 0x00000074605d7812 */ /* 0x000fe200078efcff */
[----:B------:R-:W-:Y:S01]  /*7c40*/  @!P6 IMAD.MOV R161, RZ, RZ, -R161 ;  /* 0x000000ffffa1e224 */ /* 0x000fe200078e0aa1 */
[C---:B------:R-:W-:Y:S02]  /*7c50*/  ISETP.GT.U32.AND P6, PT, R101.reuse, R159, PT ;  /* 0x0000009f6500720c */ /* 0x040fe40003fc4070 */
[----:B------:R-:W-:Y:S02]  /*7c60*/  ISETP.GT.U32.AND P4, PT, R101, R160, PT ;  /* 0x000000a06500720c */ /* 0x000fe40003f84070 */
[----:B------:R-:W-:-:S05]  /*7c70*/  IABS R158, R93 ;  /* 0x0000005d009e7213 */ /* 0x000fca0000000000 */
        /* <DEDUP_REMOVED lines=53> */
[----:B0-----:R-:W-:-:S02]  /*7fd0*/  IABS R102, R93 ;  /* 0x0000005d00667213 */ /* 0x001fc40000000000 */
[----:B------:R-:W-:-:S03]  /*7fe0*/  ISETP.GT.U32.AND P0, PT, R101, R154, PT ;  /* 0x0000009a6500720c */ /* 0x000fc60003f04070 */
[----:B------:R-:W-:-:S04]  /*7ff0*/  IMAD.HI.U32 R94, R95, R102, RZ ;  /* 0x000000665f5e7227 */ /* 0x000fc800078e00ff */
[----:B------:R-:W-:Y:S02]  /*8000*/  IMAD.MOV R94, RZ, RZ, -R94 ;  /* 0x000000ffff5e7224 */ /* 0x000fe400078e0a5e */
[--C-:B------:R-:W-:Y:S01]  /*8010*/  @!P6 IMAD.IADD R155, R155, 0x1, -R101.reuse ;  /* 0x000000019b9be824 */ /* 0x100fe200078e0a65 */
        /* <DEDUP_REMOVED lines=11> */
[C---:B------:R-:W-:Y:S02]  /*80d0*/  IMAD R103, R101.reuse, R94, R103 ;  /* 0x0000005e65677224 */ /* 0x040fe400078e0267 */
[----:B------:R-:W-:Y:S01]  /*80e0*/  @!P0 IMAD.IADD R154, R154, 0x1, -R101 ;  /* 0x000000019a9a8824 */ /* 0x000fe200078e0a65 */
[----:B------:R-:W-:-:S03]  /*80f0*/  ISETP.GT.U32.AND P5, PT, R101, R102, PT ;  /* 0x000000666500720c */ /* 0x000fc60003fa4070 */
[----:B------:R-:W-:Y:S01]  /*8100*/  @!P4 IMAD.MOV R154, RZ, RZ, -R154 ;  /* 0x000000ffff9ac224 */ /* 0x000fe200078e0a9a */
[----:B------:R-:W-:Y:S02]  /*8110*/  ISETP.GT.U32.AND P4, PT, R101, R103, PT ;  /* 0x000000676500720c */ /* 0x000fe40003f84070 */
[----:B------:R-:W-:Y:S01]  /*8120*/  ISETP.GE.AND P0, PT, R93, RZ, PT ;  /* 0x000000ff5d00720c */ /* 0x000fe20003f06270 */
[----:B------:R-:W-:-:S05]  /*8130*/  VIADD R93, R98, 0xac ;  /* 0x000000ac625d7836 */ /* 0x000fca0000000000 */
[----:B------:R-:W-:Y:S01]  /*8140*/  IABS R104, R93 ;  /* 0x0000005d00687213 */ /* 0x000fe20000000000 */
[--C-:B------:R-:W-:Y:S01]  /*8150*/  @!P5 IMAD.IADD R102, R102, 0x1, -R101.reuse ;  /* 0x000000016666d824 */ /* 0x100fe200078e0a65 */
[----:B------:R-:W-:Y:S02]  /*8160*/  ISETP.GE.AND P5, PT, R93, RZ, PT ;  /* 0x000000ff5d00720c */ /* 0x000fe40003fa6270 */
[----:B------:R-:W-:Y:S01]  /*8170*/  LOP3.LUT R93, R96, 0xb4, RZ, 0xfc, !PT ;  /* 0x000000b4605d7812 */ /* 0x000fe200078efcff */
[----:B------:R-:W-:Y:S02]  /*8180*/  @!P4 IMAD.IADD R103, R103, 0x1, -R101 ;  /* 0x000000016767c824 */ /* 0x000fe400078e0a65 */
[----:B------:R-:W-:Y:S01]  /*8190*/  IMAD.HI.U32 R94, R95, R104, RZ ;  /* 0x000000685f5e7227 */ /* 0x000fe200078e00ff */
[----:B------:R-:W-:Y:S02]  /*81a0*/  IABS R105, R93 ;  /* 0x0000005d00697213 */ /* 0x000fe40000000000 */
[----:B------:R-:W-:Y:S01]  /*81b0*/  ISETP.GT.U32.AND P4, PT, R101, R103, PT ;  /* 0x000000676500720c */ /* 0x000fe20003f84070 */
[----:B------:R-:W-:-:S04]  /*81c0*/  IMAD.MOV R94, RZ, RZ, -R94 ;  /* 0x000000ffff5e7224 */ /* 0x000fc800078e0a5e */
[----:B------:R-:W-:Y:S02]  /*81d0*/  IMAD R104, R101, R94, R104 ;  /* 0x0000005e65687224 */ /* 0x000fe400078e0268 */
[----:B------:R-:W-:-:S04]  /*81e0*/  IMAD.HI.U32 R94, R95, R105, RZ ;  /* 0x000000695f5e7227 */ /* 0x000fc800078e00ff */
[----:B------:R-:W-:Y:S02]  /*81f0*/  IMAD.MOV R94, RZ, RZ, -R94 ;  /* 0x000000ffff5e7224 */ /* 0x000fe400078e0a5e */
[----:B------:R-:W-:Y:S01]  /*8200*/  @!P6 IMAD.MOV R102, RZ, RZ, -R102 ;  /* 0x000000ffff66e224 */ /* 0x000fe200078e0a66 */
[----:B------:R-:W-:Y:S01]  /*8210*/  ISETP.GT.U32.AND P6, PT, R101, R104, PT ;  /* 0x000000686500720c */ /* 0x000fe20003fc4070 */
[----:B------:R-:W-:Y:S02]  /*8220*/  @!P4 IMAD.IADD R103, R103, 0x1, -R101 ;  /* 0x000000016767c824 */ /* 0x000fe400078e0a65 */
[----:B------:R-:W-:Y:S02]  /*8230*/  IMAD R105, R101, R94, R105 ;  /* 0x0000005e65697224 */ /* 0x000fe400078e0269 */
[----:B------:R-:W-:-:S03]  /*8240*/  @!P0 IMAD.MOV R103, RZ, RZ, -R103 ;  /* 0x000000ffff678224 */ /* 0x000fc600078e0a67 */
[----:B------:R-:W-:Y:S02]  /*8250*/  ISETP.GT.U32.AND P0, PT, R101, R105, PT ;  /* 0x000000696500720c */ /* 0x000fe40003f04070 */
[----:B------:R-:W-:Y:S01]  /*8260*/  ISETP.GE.AND P4, PT, R93, RZ, PT ;  /* 0x000000ff5d00720c */ /* 0x000fe20003f86270 */
[----:B------:R-:W-:Y:S02]  /*8270*/  VIADD R93, R98, 0xbc ;  /* 0x000000bc625d7836 */ /* 0x000fe40000000000 */
[----:B------:R-:W-:-:S03]  /*8280*/  @!P6 IMAD.IADD R104, R104, 0x1, -R101 ;  /* 0x000000016868e824 */ /* 0x000fc600078e0a65 */
[----:B------:R-:W-:Y:S02]  /*8290*/  IABS R106, R93 ;  /* 0x0000005d006a7213 */ /* 0x000fe40000000000 */
[----:B------:R-:W-:-:S03]  /*82a0*/  ISETP.GT.U32.AND P6, PT, R101, R104, PT ;  /* 0x000000686500720c */ /* 0x000fc60003fc4070 */
[----:B------:R-:W-:Y:S02]  /*82b0*/  @!P0 IMAD.IADD R105, R105, 0x1, -R101 ;  /* 0x0000000169698824 */ /* 0x000fe400078e0a65 */
[----:B------:R-:W-:-:S03]  /*82c0*/  IMAD.HI.U32 R94, R95, R106, RZ ;  /* 0x0000006a5f5e7227 */ /* 0x000fc600078e00ff */
[----:B------:R-:W-:Y:S01]  /*82d0*/  ISETP.GT.U32.AND P0, PT, R101, R105, PT ;  /* 0x000000696500720c */ /* 0x000fe20003f04070 */
[----:B------:R-:W-:-:S04]  /*82e0*/  IMAD.MOV R94, RZ, RZ, -R94 ;  /* 0x000000ffff5e7224 */ /* 0x000fc800078e0a5e */
[----:B------:R-:W-:Y:S01]  /*82f0*/  @!P6 IMAD.IADD R104, R104, 0x1, -R101 ;  /* 0x000000016868e824 */ /* 0x000fe200078e0a65 */
[----:B------:R-:W-:Y:S01]  /*8300*/  ISETP.GE.AND P6, PT, R93, RZ, PT ;  /* 0x000000ff5d00720c */ /* 0x000fe20003fc6270 */
[----:B------:R-:W-:Y:S01]  /*8310*/  IMAD R106, R101, R94, R106 ;  /* 0x0000005e656a7224 */ /* 0x000fe200078e026a */
[----:B------:R-:W-:-:S05]  /*8320*/  LOP3.LUT R93, R96, 0xc4, RZ, 0xfc, !PT ;  /* 0x000000c4605d7812 */ /* 0x000fca00078efcff */
[----:B------:R-:W-:Y:S01]  /*8330*/  @!P0 IMAD.IADD R105, R105, 0x1, -R101 ;  /* 0x0000000169698824 */ /* 0x000fe200078e0a65 */
[----:B------:R-:W-:Y:S02]  /*8340*/  ISETP.GT.U32.AND P0, PT, R101, R106, PT ;  /* 0x0000006a6500720c */ /* 0x000fe40003f04070 */
[----:B------:R-:W-:-:S05]  /*8350*/  IABS R107, R93 ;  /* 0x0000005d006b7213 */ /* 0x000fca0000000000 */
[----:B------:R-:W-:-:S04]  /*8360*/  IMAD.HI.U32 R94, R95, R107, RZ ;  /* 0x0000006b5f5e7227 */ /* 0x000fc800078e00ff */
[----:B------:R-:W-:Y:S02]  /*8370*/  IMAD.MOV R94, RZ, RZ, -R94 ;  /* 0x000000ffff5e7224 */ /* 0x000fe400078e0a5e */
[----:B------:R-:W-:Y:S02]  /*8380*/  @!P0 IMAD.IADD R106, R106, 0x1, -R101 ;  /* 0x000000016a6a8824 */ /* 0x000fe400078e0a65 */
[C---:B------:R-:W-:Y:S02]  /*8390*/  IMAD R107, R101.reuse, R94, R107 ;  /* 0x0000005e656b7224 */ /* 0x040fe400078e026b */
[----:B------:R-:W-:Y:S01]  /*83a0*/  VIADD R94, R98, 0xcc ;  /* 0x000000cc625e7836 */ /* 0x000fe20000000000 */
[C---:B------:R-:W-:Y:S01]  /*83b0*/  ISETP.GT.U32.AND P0, PT, R101.reuse, R106, PT ;  /* 0x0000006a6500720c */ /* 0x040fe20003f04070 */
[----:B------:R-:W-:Y:S01]  /*83c0*/  @!P4 IMAD.MOV R105, RZ, RZ, -R105 ;  /* 0x000000ffff69c224 */ /* 0x000fe200078e0a69 */
[----:B------:R-:W-:Y:S02]  /*83d0*/  ISETP.GT.U32.AND P4, PT, R101, R107, PT ;  /* 0x0000006b6500720c */ /* 0x000fe40003f84070 */
        /* <DEDUP_REMOVED lines=10> */
[C---:B------:R-:W-:Y:S01]  /*8480*/  ISETP.GT.U32.AND P4, PT, R101.reuse, R107, PT ;  /* 0x0000006b6500720c */ /* 0x040fe20003f84070 */
[----:B------:R-:W-:Y:S01]  /*8490*/  @!P5 IMAD.MOV R104, RZ, RZ, -R104 ;  /* 0x000000ffff68d224 */ /* 0x000fe200078e0a68 */
[----:B------:R-:W-:Y:S01]  /*84a0*/  ISETP.GT.U32.AND P6, PT, R101, R108, PT ;  /* 0x0000006c6500720c */ /* 0x000fe20003fc4070 */
[----:B------:R-:W-:Y:S01]  /*84b0*/  IMAD.HI.U32 R99, R95, R109, RZ ;  /* 0x0000006d5f637227 */ /* 0x000fe200078e00ff */
[----:B------:R-:W-:-:S03]  /*84c0*/  ISETP.GE.AND P5, PT, R93, RZ, PT ;  /* 0x000000ff5d00720c */ /* 0x000fc60003fa6270 */
        /* <DEDUP_REMOVED lines=13> */
[C---:B------:R-:W-:Y:S02]  /*85a0*/  IMAD R110, R101.reuse, R99, R110 ;  /* 0x00000063656e7224 */ /* 0x040fe400078e026e */
[----:B------:R-:W-:Y:S01]  /*85b0*/  @!P6 IMAD.IADD R108, R108, 0x1, -R101 ;  /* 0x000000016c6ce824 */ /* 0x000fe200078e0a65 */
[----:B------:R-:W-:-:S03]  /*85c0*/  ISETP.GT.U32.AND P5, PT, R101, R109, PT ;  /* 0x0000006d6500720c */ /* 0x000fc60003fa4070 */
[----:B------:R-:W-:Y:S01]  /*85d0*/  @!P0 IMAD.MOV R108, RZ, RZ, -R108 ;  /* 0x000000ffff6c8224 */ /* 0x000fe200078e0a6c */
[----:B------:R-:W-:Y:S02]  /*85e0*/  ISETP.GT.U32.AND P0, PT, R101, R110, PT ;  /* 0x0000006e6500720c */ /* 0x000fe40003f04070 */
[----:B------:R-:W-:Y:S02]  /*85f0*/  ISETP.GE.AND P6, PT, R94, RZ, PT ;  /* 0x000000ff5e00720c */ /* 0x000fe40003fc6270 */
[----:B------:R-:W-:-:S04]  /*8600*/  LOP3.LUT R94, R96, 0xe4, RZ, 0xfc, !PT ;  /* 0x000000e4605e7812 */ /* 0x000fc800078efcff */
[----:B------:R-:W-:Y:S01]  /*8610*/  IABS R111, R94 ;  /* 0x0000005e006f7213 */ /* 0x000fe20000000000 */
[--C-:B------:R-:W-:Y:S01]  /*8620*/  @!P5 IMAD.IADD R109, R109, 0x1, -R101.reuse ;  /* 0x000000016d6dd824 */ /* 0x100fe200078e0a65 */
[----:B------:R-:W-:Y:S01]  /*8630*/  ISETP.GE.AND P5, PT, R94, RZ, PT ;  /* 0x000000ff5e00720c */ /* 0x000fe20003fa6270 */
[----:B------:R-:W-:Y:S02]  /*8640*/  VIADD R94, R98, 0xec ;  /* 0x000000ec625e7836 */ /* 0x000fe40000000000 */
        /* <DEDUP_REMOVED lines=9> */
[C---:B------:R-:W-:Y:S01]  /*86e0*/  ISETP.GT.U32.AND P4, PT, R101.reuse, R111, PT ;  /* 0x0000006f6500720c */ /* 0x040fe20003f84070 */
[----:B------:R-:W-:Y:S02]  /*86f0*/  @!P0 IMAD.IADD R110, R110, 0x1, -R101 ;  /* 0x000000016e6e8824 */ /* 0x000fe400078e0a65 */
[----:B------:R-:W-:Y:S02]  /*8700*/  IMAD R112, R101, R99, R112 ;  /* 0x0000006365707224 */ /* 0x000fe400078e0270 */
[----:B------:R-:W-:-:S03]  /*8710*/  @!P6 IMAD.MOV R110, RZ, RZ, -R110 ;  /* 0x000000ffff6ee224 */ /* 0x000fc600078e0a6e */
[----:B------:R-:W-:Y:S02]  /*8720*/  ISETP.GT.U32.AND P6, PT, R101, R112, PT ;  /* 0x000000706500720c */ /* 0x000fe40003fc4070 */
[----:B------:R-:W-:Y:S02]  /*8730*/  ISETP.GE.AND P0, PT, R94, RZ, PT ;  /* 0x000000ff5e00720c */ /* 0x000fe40003f06270 */
[----:B------:R-:W-:Y:S01]  /*8740*/  LOP3.LUT R94, R96, 0xf4, RZ, 0xfc, !PT ;  /* 0x000000f4605e7812 */ /* 0x000fe200078efcff */
[----:B------:R-:W-:Y:S01]  /*8750*/  @!P4 IMAD.IADD R111, R111, 0x1, -R101 ;  /* 0x000000016f6fc824 */ /* 0x000fe200078e0a65 */
[----:B------:R-:W-:Y:S02]  /*8760*/  SHF.R.S32.HI R93, RZ, 0x7, R249 ;  /* 0x00000007ff5d7819 */ /* 0x000fe400000114f9 */
[----:B------:R-:W-:Y:S02]  /*8770*/  IABS R113, R94 ;  /* 0x0000005e00717213 */ /* 0x000fe40000000000 */
[----:B------:R-:W-:-:S03]  /*8780*/  ISETP.GT.U32.AND P4, PT, R101, R111, PT ;  /* 0x0000006f6500720c */ /* 0x000fc60003f84070 */
[----:B------:R-:W-:Y:S01]  /*8790*/  @!P6 IMAD.IADD R112, R112, 0x1, -R101 ;  /* 0x000000017070e824 */ /* 0x000fe200078e0a65 */
[----:B------:R-:W-:Y:S01]  /*87a0*/  SGXT R93, R93, 0x1 ;  /* 0x000000015d5d781a */ /* 0x000fe20000000200 */
[----:B------:R-:W-:Y:S01]  /*87b0*/  IMAD.HI.U32 R99, R95, R113, RZ ;  /* 0x000000715f637227 */ /* 0x000fe200078e00ff */
[----:B------:R-:W-:-:S04]  /*87c0*/  @!UP1 UIADD3 UR4, UPT, UPT, -UR5, 0x100000, URZ ;  /* 0x0010000005049890 */ /* 0x000fc8000fffe1ff */
[----:B------:R-:W-:Y:S02]  /*87d0*/  @!UP1 USHF.L.U32 UR5, UR4, 0xb, URZ ;  /* 0x0000000b04059899 */ /* 0x000fe400080006ff */
[----:B------:R-:W-:Y:S01]  /*87e0*/  @!UP1 USHF.L.U32 UR4, UR4, 0x1, URZ ;  /* 0x0000000104049899 */ /* 0x000fe200080006ff */
[----:B------:R-:W-:Y:S01]  /*87f0*/  ISETP.GT.U32.AND P6, PT, R101, R112, PT ;  /* 0x000000706500720c */ /* 0x000fe20003fc4070 */
[----:B------:R-:W-:Y:S01]  /*8800*/  IMAD.MOV R99, RZ, RZ, -R99 ;  /* 0x000000ffff637224 */ /* 0x000fe200078e0a63 */
[----:B------:R-:W-:Y:S01]  /*8810*/  LOP3.LUT R93, R93, 0x90, RZ, 0xc0, !PT ;  /* 0x000000905d5d7812 */ /* 0x000fe200078ec0ff */
[----:B------:R-:W-:Y:S01]  /*8820*/  VOTEU.ALL UP1, P2 ;  /* 0x0000000000ff7886 */ /* 0x000fe20001020000 */
[----:B------:R-:W-:Y:S02]  /*8830*/  @!P4 IMAD.IADD R111, R111, 0x1, -R101 ;  /* 0x000000016f6fc824 */ /* 0x000fe400078e0a65 */
[----:B------:R-:W-:Y:S01]  /*8840*/  LOP3.LUT R93, R93, 0x7f, R249, 0x78, !PT ;  /* 0x0000007f5d5d7812 */ /* 0x000fe200078e78f9 */
[----:B------:R-:W-:Y:S01]  /*8850*/  IMAD R113, R101, R99, R113 ;  /* 0x0000006365717224 */ /* 0x000fe200078e0271 */
[----:B------:R-:W-:Y:S01]  /*8860*/  ISETP.GE.AND P4, PT, R94, RZ, PT ;  /* 0x000000ff5e00720c */ /* 0x000fe20003f86270 */
[----:B------:R-:W-:-:S02]  /*8870*/  VIADD R94, R98, 0xfc ;  /* 0x000000fc625e7836 */ /* 0x000fc40000000000 */
[----:B------:R0:W1:Y:S01]  /*8880*/  @!UP1 SYNCS.EXCH.64 URZ, [UR9+0x14008], UR4 ;  /* 0x0140080409ff95b2 */ /* 0x0000620008000100 */
[----:B------:R0:W-:Y:S01]  /*8890*/  STS.U8 [R93+UR9+0x10000], R114 ;  /* 0x010000725d007988 */ /* 0x0001e20008000009 */
[----:B------:R-:W-:Y:S01]  /*88a0*/  @!P6 IMAD.IADD R112, R112, 0x1, -R101 ;  /* 0x000000017070e824 */ /* 0x000fe200078e0a65 */
[----:B------:R-:W-:Y:S02]  /*88b0*/  ISETP.GT.U32.AND P6, PT, R101, R113, PT ;  /* 0x000000716500720c */ /* 0x000fe40003fc4070 */
[----:B0-----:R-:W-:-:S05]  /*88c0*/  IABS R114, R94 ;  /* 0x0000005e00727213 */ /* 0x001fca0000000000 */
[----:B------:R-:W-:-:S04]  /*88d0*/  IMAD.HI.U32 R99, R95, R114, RZ ;  /* 0x000000725f637227 */ /* 0x000fc800078e00ff */
[----:B------:R-:W-:Y:S02]  /*88e0*/  IMAD.MOV R99, RZ, RZ, -R99 ;  /* 0x000000ffff637224 */ /* 0x000fe400078e0a63 */
[----:B------:R-:W-:Y:S02]  /*88f0*/  @!P6 IMAD.IADD R113, R113, 0x1, -R101 ;  /* 0x000000017171e824 */ /* 0x000fe400078e0a65 */
[C---:B------:R-:W-:Y:S01]  /*8900*/  IMAD R114, R101.reuse, R99, R114 ;  /* 0x0000006365727224 */ /* 0x040fe200078e0272 */
[----:B------:R-:W-:Y:S01]  /*8910*/  LOP3.LUT R99, R96, 0x104, RZ, 0xfc, !PT ;  /* 0x0000010460637812 */ /* 0x000fe200078efcff */
[----:B------:R-:W-:Y:S01]  /*8920*/  @!P0 IMAD.MOV R112, RZ, RZ, -R112 ;  /* 0x000000ffff708224 */ /* 0x000fe200078e0a70 */
[C---:B------:R-:W-:Y:S02]  /*8930*/  ISETP.GT.U32.AND P6, PT, R101.reuse, R113, PT ;  /* 0x000000716500720c */ /* 0x040fe40003fc4070 */
[----:B------:R-:W-:Y:S02]  /*8940*/  ISETP.GT.U32.AND P0, PT, R101, R114, PT ;  /* 0x000000726500720c */ /* 0x000fe40003f04070 */
[----:B------:R-:W-:Y:S01]  /*8950*/  IABS R115, R99 ;  /* 0x0000006300737213 */ /* 0x000fe20000000000 */
[----:B------:R0:W-:Y:S04]  /*8960*/  STS.U8 [R93+UR9+0x10400], R116 ;  /* 0x010400745d007988 */ /* 0x0001e80008000009 */
[----:B0-----:R-:W-:-:S04]  /*8970*/  IMAD.HI.U32 R116, R95, R115, RZ ;  /* 0x000000735f747227 */ /* 0x001fc800078e00ff */
        /* <DEDUP_REMOVED lines=10> */
[----:B------:R-:W-:Y:S01]  /*8a20*/  @!P5 IMAD.MOV R111, RZ, RZ, -R111 ;  /* 0x000000ffff6fd224 */ /* 0x000fe200078e0a6f */
[----:B------:R-:W-:Y:S01]  /*8a30*/  ISETP.GE.AND P5, PT, R94, RZ, PT ;  /* 0x000000ff5e00720c */ /* 0x000fe20003fa6270 */
[----:B------:R-:W-:-:S04]  /*8a40*/  IMAD.HI.U32 R117, R95, R116, RZ ;  /* 0x000000745f757227 */ /* 0x000fc800078e00ff */
[----:B------:R-:W-:-:S04]  /*8a50*/  IMAD.MOV R117, RZ, RZ, -R117 ;  /* 0x000000ffff757224 */ /* 0x000fc800078e0a75 */
[--C-:B------:R-:W-:Y:S01]  /*8a60*/  @!P0 IMAD.IADD R114, R114, 0x1, -R101.reuse ;  /* 0x0000000172728824 */ /* 0x100fe200078e0a65 */
[----:B------:R-:W-:Y:S01]  /*8a70*/  ISETP.GE.AND P0, PT, R99, RZ, PT ;  /* 0x000000ff6300720c */ /* 0x000fe20003f06270 */
[----:B------:R-:W-:Y:S01]  /*8a80*/  IMAD R116, R101, R117, R116 ;  /* 0x0000007565747224 */ /* 0x000fe200078e0274 */
[----:B------:R-:W-:Y:S01]  /*8a90*/  LOP3.LUT R99, R96, 0x114, RZ, 0xfc, !PT ;  /* 0x0000011460637812 */ /* 0x000fe200078efcff */
[----:B------:R-:W-:Y:S02]  /*8aa0*/  @!P4 IMAD.IADD R115, R115, 0x1, -R101 ;  /* 0x000000017373c824 */ /* 0x000fe400078e0a65 */
[----:B------:R-:W-:Y:S01]  /*8ab0*/  @!P5 IMAD.MOV R114, RZ, RZ, -R114 ;  /* 0x000000ffff72d224 */ /* 0x000fe200078e0a72 */
[C---:B------:R-:W-:Y:S02]  /*8ac0*/  ISETP.GT.U32.AND P5, PT, R101.reuse, R116, PT ;  /* 0x000000746500720c */ /* 0x040fe40003fa4070 */
[----:B------:R-:W-:Y:S02]  /*8ad0*/  IABS R117, R99 ;  /* 0x0000006300757213 */ /* 0x000fe40000000000 */
[----:B------:R-:W-:Y:S01]  /*8ae0*/  ISETP.GT.U32.AND P4, PT, R101, R115, PT ;  /* 0x000000736500720c */ /* 0x000fe20003f84070 */
[----:B----4-:R0:W-:Y:S02]  /*8af0*/  STS.U8 [R93+UR9+0x10800], R118 ;  /* 0x010800765d007988 */ /* 0x0101e40008000009 */
[----:B0-----:R-:W-:-:S04]  /*8b00*/  IMAD.HI.U32 R118, R95, R117, RZ ;  /* 0x000000755f767227 */ /* 0x001fc800078e00ff */
[----:B------:R-:W-:Y:S02]  /*8b10*/  IMAD.MOV R118, RZ, RZ, -R118 ;  /* 0x000000ffff767224 */ /* 0x000fe400078e0a76 */
[----:B------:R-:W-:-:S04]  /*8b20*/  @!P5 IMAD.IADD R116, R116, 0x1, -R101 ;  /* 0x000000017474d824 */ /* 0x000fc800078e0a65 */
[----:B------:R-:W-:Y:S02]  /*8b30*/  @!P4 IMAD.IADD R115, R115, 0x1, -R101 ;  /* 0x000000017373c824 */ /* 0x000fe400078e0a65 */
[----:B------:R-:W-:Y:S01]  /*8b40*/  IMAD R117, R101, R118, R117 ;  /* 0x0000007665757224 */ /* 0x000fe200078e0275 */
[----:B------:R-:W-:Y:S01]  /*8b50*/  ISETP.GE.AND P4, PT, R99, RZ, PT ;  /* 0x000000ff6300720c */ /* 0x000fe20003f86270 */
[----:B------:R-:W-:Y:S01]  /*8b60*/  VIADD R99, R98, 0x11c ;  /* 0x0000011c62637836 */ /* 0x000fe20000000000 */
[C---:B------:R-:W-:Y:S01]  /*8b70*/  ISETP.GT.U32.AND P5, PT, R101.reuse, R116, PT ;  /* 0x000000746500720c */ /* 0x040fe20003fa4070 */
[----:B------:R-:W-:Y:S01]  /*8b80*/  @!P6 IMAD.MOV R115, RZ, RZ, -R115 ;  /* 0x000000ffff73e224 */ /* 0x000fe200078e0a73 */
[----:B------:R-:W-:Y:S02]  /*8b90*/  ISETP.GT.U32.AND P6, PT, R101, R117, PT ;  /* 0x000000756500720c */ /* 0x000fe40003fc4070 */
[----:B------:R-:W-:-:S05]  /*8ba0*/  IABS R118, R99 ;  /* 0x0000006300767213 */ /* 0x000fca0000000000 */
[----:B------:R-:W-:-:S04]  /*8bb0*/  IMAD.HI.U32 R119, R95, R118, RZ ;  /* 0x000000765f777227 */ /* 0x000fc800078e00ff */
[----:B------:R-:W-:Y:S01]  /*8bc0*/  @!P5 IMAD.IADD R116, R116, 0x1, -R101 ;  /* 0x000000017474d824 */ /* 0x000fe200078e0a65 */
[----:B------:R-:W-:Y:S01]  /*8bd0*/  ISETP.GE.AND P5, PT, R99, RZ, PT ;  /* 0x000000ff6300720c */ /* 0x000fe20003fa6270 */
[----:B------:R-:W-:Y:S01]  /*8be0*/  IMAD.MOV R119, RZ, RZ, -R119 ;  /* 0x000000ffff777224 */ /* 0x000fe200078e0a77 */
[----:B------:R-:W-:Y:S01]  /*8bf0*/  LOP3.LUT R99, R96, 0x124, RZ, 0xfc, !PT ;  /* 0x0000012460637812 */ /* 0x000fe200078efcff */
[----:B------:R-:W-:Y:S02]  /*8c00*/  @!P6 IMAD.IADD R117, R117, 0x1, -R101 ;  /* 0x000000017575e824 */ /* 0x000fe400078e0a65 */
[C---:B------:R-:W-:Y:S01]  /*8c10*/  IMAD R118, R101.reuse, R119, R118 ;  /* 0x0000007765767224 */ /* 0x040fe200078e0276 */
[----:B------:R-:W-:Y:S02]  /*8c20*/  IABS R119, R99 ;  /* 0x0000006300777213 */ /* 0x000fe40000000000 */
[----:B------:R-:W-:Y:S01]  /*8c30*/  ISETP.GT.U32.AND P6, PT, R101, R117, PT ;  /* 0x000000756500720c */ /* 0x000fe20003fc4070 */
[----:B--2---:R0:W-:Y:S02]  /*8c40*/  STS.U8 [R93+UR9+0x10c00], R120 ;  /* 0x010c00785d007988 */ /* 0x0041e40008000009 */
[----:B0-----:R-:W-:-:S04]  /*8c50*/  IMAD.HI.U32 R120, R95, R119, RZ ;  /* 0x000000775f787227 */ /* 0x001fc800078e00ff */
[----:B------:R-:W-:-:S06]  /*8c60*/  IMAD.MOV R120, RZ, RZ, -R120 ;  /* 0x000000ffff787224 */ /* 0x000fcc00078e0a78 */
[----:B------:R-:W-:Y:S02]  /*8c70*/  @!P6 IMAD.IADD R117, R117, 0x1, -R101 ;  /* 0x000000017575e824 */ /* 0x000fe400078e0a65 */
[----:B------:R-:W-:Y:S02]  /*8c80*/  IMAD R119, R101, R120, R119 ;  /* 0x0000007865777224 */ /* 0x000fe400078e0277 */
[----:B------:R-:W-:-:S03]  /*8c90*/  @!P4 IMAD.MOV R117, RZ, RZ, -R117 ;  /* 0x000000ffff75c224 */ /* 0x000fc600078e0a75 */
[C---:B------:R-:W-:Y:S01]  /*8ca0*/  ISETP.GT.U32.AND P4, PT, R101.reuse, R119, PT ;  /* 0x000000776500720c */ /* 0x040fe20003f84070 */
[----:B------:R-:W-:Y:S01]  /*8cb0*/  @!P0 IMAD.MOV R116, RZ, RZ, -R116 ;  /* 0x000000ffff748224 */ /* 0x000fe200078e0a74 */
[----:B------:R-:W-:Y:S02]  /*8cc0*/  ISETP.GT.U32.AND P0, PT, R101, R118, PT ;  /* 0x000000766500720c */ /* 0x000fe40003f04070 */
[----:B------:R-:W-:Y:S01]  /*8cd0*/  ISETP.GE.AND P6, PT, R99, RZ, PT ;  /* 0x000000ff6300720c */ /* 0x000fe20003fc6270 */
[----:B------:R-:W-:-:S05]  /*8ce0*/  VIADD R99, R98, 0x12c ;  /* 0x0000012c62637836 */ /* 0x000fca0000000000 */
[----:B------:R-:W-:-:S03]  /*8cf0*/  IABS R120, R99 ;  /* 0x0000006300787213 */ /* 0x000fc60000000000 */
[--C-:B------:R-:W-:Y:S02]  /*8d00*/  @!P4 IMAD.IADD R119, R119, 0x1, -R101.reuse ;  /* 0x000000017777c824 */ /* 0x100fe400078e0a65 */
[----:B------:R-:W-:Y:S02]  /*8d10*/  @!P0 IMAD.IADD R118, R118, 0x1, -R101 ;  /* 0x0000000176768824 */ /* 0x000fe400078e0a65 */
[----:B------:R-:W-:Y:S01]  /*8d20*/  IMAD.HI.U32 R125, R95, R120, RZ ;  /* 0x000000785f7d7227 */ /* 0x000fe200078e00ff */
[C---:B------:R-:W-:Y:S02]  /*8d30*/  ISETP.GT.U32.AND P4, PT, R101.reuse, R119, PT ;  /* 0x000000776500720c */ /* 0x040fe40003f84070 */
[C---:B------:R-:W-:Y:S01]  /*8d40*/  ISETP.GT.U32.AND P0, PT, R101.reuse, R118, PT ;  /* 0x000000766500720c */ /* 0x040fe20003f04070 */
[----:B------:R-:W-:Y:S01]  /*8d50*/  IMAD.MOV R125, RZ, RZ, -R125 ;  /* 0x000000ffff7d7224 */ /* 0x000fe200078e0a7d */
[----:B------:R0:W-:Y:S03]  /*8d60*/  STS.U8 [R93+UR9+0x11000], R127 ;  /* 0x0110007f5d007988 */ /* 0x0001e60008000009 */
[----:B------:R-:W-:Y:S01]  /*8d70*/  IMAD R120, R101, R125, R120 ;  /* 0x0000007d65787224 */ /* 0x000fe200078e0278 */
[----:B0-----:R-:W-:-:S05]  /*8d80*/  LOP3.LUT R127, R96, 0x134, RZ, 0xfc, !PT ;  /* 0x00000134607f7812 */ /* 0x001fca00078efcff */
[--C-:B------:R-:W-:Y:S01]  /*8d90*/  @!P4 IMAD.IADD R119, R119, 0x1, -R101.reuse ;  /* 0x000000017777c824 */ /* 0x100fe200078e0a65 */
[----:B------:R-:W-:Y:S02]  /*8da0*/  ISETP.GT.U32.AND P4, PT, R101, R120, PT ;  /* 0x000000786500720c */ /* 0x000fe40003f84070 */
[----:B------:R-:W-:Y:S01]  /*8db0*/  IABS R125, R127 ;  /* 0x0000007f007d7213 */ /* 0x000fe20000000000 */
[----:B------:R-:W-:Y:S01]  /*8dc0*/  @!P0 IMAD.IADD R118, R118, 0x1, -R101 ;  /* 0x0000000176768824 */ /* 0x000fe200078e0a65 */
[----:B------:R-:W-:-:S03]  /*8dd0*/  ISETP.GE.AND P0, PT, R99, RZ, PT ;  /* 0x000000ff6300720c */ /* 0x000fc60003f06270 */
[----:B------:R-:W-:-:S04]  /*8de0*/  IMAD.HI.U32 R99, R95, R125, RZ ;  /* 0x0000007d5f637227 */ /* 0x000fc800078e00ff */
[----:B------:R-:W-:Y:S02]  /*8df0*/  IMAD.MOV R99, RZ, RZ, -R99 ;  /* 0x000000ffff637224 */ /* 0x000fe400078e0a63 */
[----:B------:R-:W-:Y:S02]  /*8e00*/  @!P4 IMAD.IADD R120, R120, 0x1, -R101 ;  /* 0x000000017878c824 */ /* 0x000fe400078e0a65 */
[----:B------:R-:W-:Y:S02]  /*8e10*/  IMAD R125, R101, R99, R125 ;  /* 0x00000063657d7224 */ /* 0x000fe400078e027d */
[----:B------:R-:W-:Y:S02]  /*8e20*/  VIADD R99, R98, 0x13c ;  /* 0x0000013c62637836 */ /* 0x000fe40000000000 */
[----:B------:R-:W-:Y:S01]  /*8e30*/  @!P5 IMAD.MOV R118, RZ, RZ, -R118 ;  /* 0x000000ffff76d224 */ /* 0x000fe200078e0a76 */
[----:B------:R-:W-:Y:S02]  /*8e40*/  ISETP.GE.AND P5, PT, R127, RZ, PT ;  /* 0x000000ff7f00720c */ /* 0x000fe40003fa6270 */
[----:B------:R-:W-:-:S02]  /*8e50*/  IABS R127, R99 ;  /* 0x00000063007f7213 */ /* 0x000fc40000000000 */
[C---:B------:R-:W-:Y:S01]  /*8e60*/  ISETP.GT.U32.AND P4, PT, R101.reuse, R120, PT ;  /* 0x000000786500720c */ /* 0x040fe20003f84070 */
[----:B------:R-:W-:Y:S01]  /*8e70*/  @!P6 IMAD.MOV R119, RZ, RZ, -R119 ;  /* 0x000000ffff77e224 */ /* 0x000fe200078e0a77 */
[----:B------:R-:W-:Y:S01]  /*8e80*/  ISETP.GT.U32.AND P6, PT, R101, R125, PT ;  /* 0x0000007d6500720c */ /* 0x000fe20003fc4070 */
[----:B------:R-:W-:Y:S01]  /*8e90*/  IMAD.HI.U32 R128, R95, R127, RZ ;  /* 0x0000007f5f807227 */ /* 0x000fe200078e00ff */
[----:B------:R0:W-:Y:S03]  /*8ea0*/  STS.U8 [R93+UR9+0x11400], R131 ;  /* 0x011400835d007988 */ /* 0x0001e60008000009 */
[----:B------:R-:W-:-:S04]  /*8eb0*/  IMAD.MOV R128, RZ, RZ, -R128 ;  /* 0x000000ffff807224 */ /* 0x000fc800078e0a80 */
[----:B------:R-:W-:Y:S02]  /*8ec0*/  IMAD R127, R101, R128, R127 ;  /* 0x00000080657f7224 */ /* 0x000fe400078e027f */
[--C-:B------:R-:W-:Y:S01]  /*8ed0*/  @!P4 IMAD.IADD R120, R120, 0x1, -R101.reuse ;  /* 0x000000017878c824 */ /* 0x100fe200078e0a65 */
[----:B0-----:R-:W-:Y:S01]  /*8ee0*/  LOP3.LUT R131, R96, 0x144, RZ, 0xfc, !PT ;  /* 0x0000014460837812 */ /* 0x001fe200078efcff */
[----:B------:R-:W-:Y:S02]  /*8ef0*/  @!P6 IMAD.IADD R125, R125, 0x1, -R101 ;  /* 0x000000017d7de824 */ /* 0x000fe400078e0a65 */
[----:B------:R-:W-:Y:S01]  /*8f00*/  @!P0 IMAD.MOV R120, RZ, RZ, -R120 ;  /* 0x000000ffff788224 */ /* 0x000fe200078e0a78 */
[----:B------:R-:W-:Y:S02]  /*8f10*/  IABS R128, R131 ;  /* 0x0000008300807213 */ /* 0x000fe40000000000 */
[----:B------:R-:W-:Y:S02]  /*8f20*/  ISETP.GT.U32.AND P0, PT, R101, R127, PT ;  /* 0x0000007f6500720c */ /* 0x000fe40003f04070 */
[----:B------:R-:W-:Y:S01]  /*8f30*/  ISETP.GE.AND P4, PT, R99, RZ, PT ;  /* 0x000000ff6300720c */ /* 0x000fe20003f86270 */
[----:B------:R-:W-:Y:S01]  /*8f40*/  IMAD.HI.U32 R99, R95, R128, RZ ;  /* 0x000000805f637227 */ /* 0x000fe200078e00ff */
[----:B------:R-:W-:-:S03]  /*8f50*/  ISETP.GT.U32.AND P6, PT, R101, R125, PT ;  /* 0x0000007d6500720c */ /* 0x000fc60003fc4070 */
[----:B------:R-:W-:-:S04]  /*8f60*/  IMAD.MOV R99, RZ, RZ, -R99 ;  /* 0x000000ffff637224 */ /* 0x000fc800078e0a63 */
[----:B------:R-:W-:Y:S02]  /*8f70*/  IMAD R128, R101, R99, R128 ;  /* 0x0000006365807224 */ /* 0x000fe400078e0280 */
[----:B------:R-:W-:Y:S02]  /*8f80*/  VIADD R99, R98, 0x14c ;  /* 0x0000014c62637836 */ /* 0x000fe40000000000 */
[--C-:B------:R-:W-:Y:S02]  /*8f90*/  @!P0 IMAD.IADD R127, R127, 0x1, -R101.reuse ;  /* 0x000000017f7f8824 */ /* 0x100fe400078e0a65 */
[----:B------:R-:W-:Y:S01]  /*8fa0*/  @!P6 IMAD.IADD R125, R125, 0x1, -R101 ;  /* 0x000000017d7de824 */ /* 0x000fe200078e0a65 */
[----:B------:R-:W-:Y:S02]  /*8fb0*/  ISETP.GE.AND P6, PT, R131, RZ, PT ;  /* 0x000000ff8300720c */ /* 0x000fe40003fc6270 */
[----:B------:R-:W-:Y:S02]  /*8fc0*/  IABS R131, R99 ;  /* 0x0000006300837213 */ /* 0x000fe40000000000 */
        /* <DEDUP_REMOVED lines=23> */
[----:B------:R-:W-:-:S03]  /*9140*/  ISETP.GT.U32.AND P4, PT, R101, R131, PT ;  /* 0x000000836500720c */ /* 0x000fc60003f84070 */
[----:B------:R-:W-:-:S04]  /*9150*/  IMAD.HI.U32 R136, R95, R135, RZ ;  /* 0x000000875f887227 */ /* 0x000fc800078e00ff */
[----:B------:R-:W-:-:S04]  /*9160*/  IMAD.MOV R136, RZ, RZ, -R136 ;  /* 0x000000ffff887224 */ /* 0x000fc800078e0a88 */
[----:B------:R-:W-:Y:S02]  /*9170*/  IMAD R135, R101, R136, R135 ;  /* 0x0000008865877224 */ /* 0x000fe400078e0287 */
[----:B------:R-:W-:Y:S02]  /*9180*/  @!P4 IMAD.IADD R131, R131, 0x1, -R101 ;  /* 0x000000018383c824 */ /* 0x000fe400078e0a65 */
[----:B------:R-:W-:Y:S01]  /*9190*/  @!P6 IMAD.MOV R128, RZ, RZ, -R128 ;  /* 0x000000ffff80e224 */ /* 0x000fe200078e0a80 */
[C---:B------:R-:W-:Y:S01]  /*91a0*/  ISETP.GT.U32.AND P6, PT, R101.reuse, R132, PT ;  /* 0x000000846500720c */ /* 0x040fe20003fc4070 */
[----:B------:R-:W-:Y:S01]  /*91b0*/  @!P0 IMAD.MOV R131, RZ, RZ, -R131 ;  /* 0x000000ffff838224 */ /* 0x000fe200078e0a83 */
[----:B------:R-:W-:Y:S01]  /*91c0*/  ISETP.GT.U32.AND P0, PT, R101, R135, PT ;  /* 0x000000876500720c */ /* 0x000fe20003f04070 */
[----:B------:R0:W-:Y:S01]  /*91d0*/  STS.U8 [R93+UR9+0x11c00], R137 ;  /* 0x011c00895d007988 */ /* 0x0001e20008000009 */
[----:B------:R-:W-:Y:S02]  /*91e0*/  ISETP.GE.AND P4, PT, R99, RZ, PT ;  /* 0x000000ff6300720c */ /* 0x000fe40003f86270 */
[----:B0-----:R-:W-:-:S07]  /*91f0*/  LOP3.LUT R137, R96, 0x164, RZ, 0xfc, !PT ;  /* 0x0000016460897812 */ /* 0x001fce00078efcff */
[--C-:B------:R-:W-:Y:S02]  /*9200*/  @!P6 IMAD.IADD R132, R132, 0x1, -R101.reuse ;  /* 0x000000018484e824 */ /* 0x100fe400078e0a65 */
[----:B------:R-:W-:Y:S01]  /*9210*/  @!P0 IMAD.IADD R135, R135, 0x1, -R101 ;  /* 0x0000000187878824 */ /* 0x000fe200078e0a65 */
[----:B------:R-:W-:Y:S02]  /*9220*/  IABS R136, R137 ;  /* 0x0000008900887213 */ /* 0x000fe40000000000 */
[C---:B------:R-:W-:Y:S02]  /*9230*/  ISETP.GT.U32.AND P6, PT, R101.reuse, R132, PT ;  /* 0x000000846500720c */ /* 0x040fe40003fc4070 */
[----:B------:R-:W-:Y:S01]  /*9240*/  ISETP.GT.U32.AND P0, PT, R101, R135, PT ;  /* 0x000000876500720c */ /* 0x000fe20003f04070 */
[----:B------:R-:W-:-:S04]  /*9250*/  IMAD.HI.U32 R99, R95, R136, RZ ;  /* 0x000000885f637227 */ /* 0x000fc800078e00ff */
[----:B------:R-:W-:-:S04]  /*9260*/  IMAD.MOV R99, RZ, RZ, -R99 ;  /* 0x000000ffff637224 */ /* 0x000fc800078e0a63 */
[----:B------:R-:W-:Y:S02]  /*9270*/  IMAD R136, R101, R99, R136 ;  /* 0x0000006365887224 */ /* 0x000fe400078e0288 */
[----:B------:R-:W-:Y:S02]  /*9280*/  VIADD R99, R98, 0x16c ;  /* 0x0000016c62637836 */ /* 0x000fe40000000000 */
[--C-:B------:R-:W-:Y:S01]  /*9290*/  @!P6 IMAD.IADD R132, R132, 0x1, -R101.reuse ;  /* 0x000000018484e824 */ /* 0x100fe200078e0a65 */
[----:B------:R-:W-:Y:S01]  /*92a0*/  ISETP.GE.AND P6, PT, R137, RZ, PT ;  /* 0x000000ff8900720c */ /* 0x000fe20003fc6270 */
[----:B------:R-:W-:Y:S01]  /*92b0*/  @!P0 IMAD.IADD R135, R135, 0x1, -R101 ;  /* 0x0000000187878824 */ /* 0x000fe200078e0a65 */
[----:B------:R-:W-:Y:S02]  /*92c0*/  ISETP.GT.U32.AND P0, PT, R101, R136, PT ;  /* 0x000000886500720c */ /* 0x000fe40003f04070 */
[----:B------:R-:W-:Y:S02]  /*92d0*/  IABS R137, R99 ;  /* 0x0000006300897213 */ /* 0x000fe40000000000 */
[----:B------:R-:W-:-:S03]  /*92e0*/  LOP3.LUT R94, R93, 0x20, RZ, 0x3c, !PT ;  /* 0x000000205d5e7812 */ /* 0x000fc600078e3cff */
[----:B------:R-:W-:Y:S02]  /*92f0*/  IMAD.HI.U32 R138, R95, R137, RZ ;  /* 0x000000895f8a7227 */ /* 0x000fe400078e00ff */
[----:B------:R0:W-:Y:S02]  /*9300*/  STS.U8 [R94+UR9+0x10100], R139 ;  /* 0x0101008b5e007988 */ /* 0x0001e40008000009 */
[----:B------:R-:W-:Y:S02]  /*9310*/  IMAD.MOV R138, RZ, RZ, -R138 ;  /* 0x000000ffff8a7224 */ /* 0x000fe400078e0a8a */
[----:B------:R-:W-:Y:S02]  /*9320*/  @!P0 IMAD.IADD R136, R136, 0x1, -R101 ;  /* 0x0000000188888824 */ /* 0x000fe400078e0a65 */
[C---:B------:R-:W-:Y:S01]  /*9330*/  IMAD R137, R101.reuse, R138, R137 ;  /* 0x0000008a65897224 */ /* 0x040fe200078e0289 */
[----:B0-----:R-:W-:Y:S01]  /*9340*/  LOP3.LUT R139, R96, 0x174, RZ, 0xfc, !PT ;  /* 0x00000174608b7812 */ /* 0x001fe200078efcff */
[----:B------:R-:W-:Y:S01]  /*9350*/  @!P4 IMAD.MOV R135, RZ, RZ, -R135 ;  /* 0x000000ffff87c224 */ /* 0x000fe200078e0a87 */
[----:B------:R-:W-:-:S02]  /*9360*/  ISETP.GT.U32.AND P0, PT, R101, R136, PT ;  /* 0x000000886500720c */ /* 0x000fc40003f04070 */
[----:B------:R-:W-:Y:S01]  /*9370*/  IABS R138, R139 ;  /* 0x0000008b008a7213 */ /* 0x000fe20000000000 */
[----:B------:R-:W-:Y:S01]  /*9380*/  @!P5 IMAD.MOV R132, RZ, RZ, -R132 ;  /* 0x000000ffff84d224 */ /* 0x000fe200078e0a84 */
[----:B------:R-:W-:Y:S02]  /*9390*/  ISETP.GT.U32.AND P4, PT, R101, R137, PT ;  /* 0x000000896500720c */ /* 0x000fe40003f84070 */
[----:B------:R-:W-:Y:S01]  /*93a0*/  ISETP.GE.AND P5, PT, R99, RZ, PT ;  /* 0x000000ff6300720c */ /* 0x000fe20003fa6270 */
[----:B------:R-:W-:-:S04]  /*93b0*/  IMAD.HI.U32 R99, R95, R138, RZ ;  /* 0x0000008a5f637227 */ /* 0x000fc800078e00ff */
[----:B------:R-:W-:Y:S02]  /*93c0*/  IMAD.MOV R99, RZ, RZ, -R99 ;  /* 0x000000ffff637224 */ /* 0x000fe400078e0a63 */
[--C-:B------:R-:W-:Y:S02]  /*93d0*/  @!P0 IMAD.IADD R136, R136, 0x1, -R101.reuse ;  /* 0x0000000188888824 */ /* 0x100fe400078e0a65 */
[----:B------:R-:W-:Y:S02]  /*93e0*/  IMAD R138, R101, R99, R138 ;  /* 0x00000063658a7224 */ /* 0x000fe400078e028a */
[----:B------:R-:W-:Y:S02]  /*93f0*/  VIADD R99, R98, 0x17c ;  /* 0x0000017c62637836 */ /* 0x000fe40000000000 */
[----:B------:R-:W-:Y:S01]  /*9400*/  @!P4 IMAD.IADD R137, R137, 0x1, -R101 ;  /* 0x000000018989c824 */ /* 0x000fe200078e0a65 */
[----:B------:R-:W-:Y:S01]  /*9410*/  ISETP.GE.AND P0, PT, R139, RZ, PT ;  /* 0x000000ff8b00720c */ /* 0x000fe20003f06270 */
[----:B------:R-:W-:Y:S01]  /*9420*/  @!P6 IMAD.MOV R136, RZ, RZ, -R136 ;  /* 0x000000ffff88e224 */ /* 0x000fe200078e0a88 */
[----:B------:R-:W-:-:S02]  /*9430*/  IABS R139, R99 ;  /* 0x00000063008b7213 */ /* 0x000fc40000000000 */
[C---:B------:R-:W-:Y:S02]  /*9440*/  ISETP.GT.U32.AND P6, PT, R101.reuse, R138, PT ;  /* 0x0000008a6500720c */ /* 0x040fe40003fc4070 */
[----:B------:R-:W-:Y:S01]  /*9450*/  ISETP.GT.U32.AND P4, PT, R101, R137, PT ;  /* 0x000000896500720c */ /* 0x000fe20003f84070 */
[----:B------:R-:W-:Y:S01]  /*9460*/  IMAD.HI.U32 R141, R95, R139, RZ ;  /* 0x0000008b5f8d7227 */ /* 0x000fe200078e00ff */
[----:B------:R0:W-:Y:S03]  /*9470*/  STS.U8 [R94+UR9+0x10500], R142 ;  /* 0x0105008e5e007988 */ /* 0x0001e60008000009 */
[----:B------:R-:W-:Y:S01]  /*9480*/  IMAD.MOV R141, RZ, RZ, -R141 ;  /* 0x000000ffff8d7224 */ /* 0x000fe200078e0a8d */
[----:B------:R-:W-:-:S03]  /*9490*/  LOP3.LUT R124, R93, 0x40, RZ, 0x3c, !PT ;  /* 0x000000405d7c7812 */ /* 0x000fc600078e3cff */
[----:B------:R-:W-:Y:S01]  /*94a0*/  IMAD R139, R101, R141, R139 ;  /* 0x0000008d658b7224 */ /* 0x000fe200078e028b */
[----:B0-----:R-:W-:Y:S01]  /*94b0*/  LOP3.LUT R142, R96, 0x184, RZ, 0xfc, !PT ;  /* 0x00000184608e7812 */ /* 0x001fe200078efcff */
[--C-:B------:R-:W-:Y:S02]  /*94c0*/  @!P6 IMAD.IADD R138, R138, 0x1, -R101.reuse ;  /* 0x000000018a8ae824 */ /* 0x100fe400078e0a65 */
[----:B------:R-:W-:Y:S01]  /*94d0*/  @!P4 IMAD.IADD R137, R137, 0x1, -R101 ;  /* 0x000000018989c824 */ /* 0x000fe200078e0a65 */
[----:B------:R-:W-:Y:S02]  /*94e0*/  IABS R141, R142 ;  /* 0x0000008e008d7213 */ /* 0x000fe40000000000 */
[----:B------:R-:W-:Y:S01]  /*94f0*/  ISETP.GE.AND P4, PT, R99, RZ, PT ;  /* 0x000000ff6300720c */ /* 0x000fe20003f86270 */
[----:B------:R-:W-:Y:S01]  /*9500*/  @!P5 IMAD.MOV R137, RZ, RZ, -R137 ;  /* 0x000000ffff89d224 */ /* 0x000fe200078e0a89 */
[----:B------:R-:W-:Y:S01]  /*9510*/  ISETP.GT.U32.AND P6, PT, R101, R138, PT ;  /* 0x0000008a6500720c */ /* 0x000fe20003fc4070 */
[----:B------:R-:W-:Y:S01]  /*9520*/  IMAD.HI.U32 R99, R95, R141, RZ ;  /* 0x0000008d5f637227 */ /* 0x000fe200078e00ff */
[----:B------:R-:W-:Y:S01]  /*9530*/  ISETP.GT.U32.AND P5, PT, R101, R139, PT ;  /* 0x0000008b6500720c */ /* 0x000fe20003fa4070 */
[----:B------:R-:W-:Y:S04]  /*9540*/  STS.U8 [R94+UR9+0x10900], R147 ;  /* 0x010900935e007988 */ /* 0x000fe80008000009 */
[----:B------:R-:W-:Y:S01]  /*9550*/  STS.U8 [R94+UR9+0x10d00], R148 ;  /* 0x010d00945e007988 */ /* 0x000fe20008000009 */
[----:B------:R-:W-:-:S03]  /*9560*/  IMAD.MOV R99, RZ, RZ, -R99 ;  /* 0x000000ffff637224 */ /* 0x000fc600078e0a63 */
[----:B------:R-:W-:Y:S04]  /*9570*/  STS.U8 [R94+UR9+0x11100], R149 ;  /* 0x011100955e007988 */ /* 0x000fe80008000009 */
[----:B------:R-:W-:Y:S04]  /*9580*/  STS.U8 [R94+UR9+0x11500], R150 ;  /* 0x011500965e007988 */ /* 0x000fe80008000009 */
[----:B------:R-:W-:Y:S04]  /*9590*/  STS.U8 [R94+UR9+0x11900], R153 ;  /* 0x011900995e007988 */ /* 0x000fe80008000009 */
[----:B------:R-:W-:Y:S04]  /*95a0*/  STS.U8 [R94+UR9+0x11d00], R172 ;  /* 0x011d00ac5e007988 */ /* 0x000fe80008000009 */
[----:B------:R-:W-:Y:S04]  /*95b0*/  STS.U8 [R124+UR9+0x10200], R173 ;  /* 0x010200ad7c007988 */ /* 0x000fe80008000009 */
[----:B------:R-:W-:Y:S04]  /*95c0*/  STS.U8 [R124+UR9+0x10600], R174 ;  /* 0x010600ae7c007988 */ /* 0x000fe80008000009 */
[----:B------:R-:W-:Y:S01]  /*95d0*/  STS.U8 [R124+UR9+0x10a00], R175 ;  /* 0x010a00af7c007988 */ /* 0x000fe20008000009 */
[----:B------:R-:W-:-:S03]  /*95e0*/  IMAD R141, R101, R99, R141 ;  /* 0x00000063658d7224 */ /* 0x000fc600078e028d */
[----:B------:R-:W-:Y:S01]  /*95f0*/  STS.U8 [R124+UR9+0x10e00], R176 ;  /* 0x010e00b07c007988 */ /* 0x000fe20008000009 */
[----:B------:R-:W-:-:S03]  /*9600*/  VIADD R99, R98, 0x18c ;  /* 0x0000018c62637836 */ /* 0x000fc60000000000 */
[----:B------:R-:W-:Y:S04]  /*9610*/  STS.U8 [R124+UR9+0x11200], R177 ;  /* 0x011200b17c007988 */ /* 0x000fe80008000009 */
[----:B------:R-:W-:Y:S04]  /*9620*/  STS.U8 [R124+UR9+0x11600], R178 ;  /* 0x011600b27c007988 */ /* 0x000fe80008000009 */
[----:B------:R-:W-:Y:S01]  /*9630*/  STS.U8 [R124+UR9+0x11a00], R181 ;  /* 0x011a00b57c007988 */ /* 0x000fe20008000009 */
[----:B------:R-:W-:-:S03]  /*9640*/  @!P6 IMAD.IADD R138, R138, 0x1, -R101 ;  /* 0x000000018a8ae824 */ /* 0x000fc600078e0a65 */
[----:B------:R0:W-:Y:S01]  /*9650*/  STS.U8 [R124+UR9+0x11e00], R182 ;  /* 0x011e00b67c007988 */ /* 0x0001e20008000009 */
[----:B------:R-:W-:Y:S01]  /*9660*/  ISETP.GE.AND P6, PT, R142, RZ, PT ;  /* 0x000000ff8e00720c */ /* 0x000fe20003fc6270 */
[----:B------:R-:W-:Y:S01]  /*9670*/  @!P5 IMAD.IADD R139, R139, 0x1, -R101 ;  /* 0x000000018b8bd824 */ /* 0x000fe200078e0a65 */
[----:B------:R-:W-:Y:S02]  /*9680*/  IABS R142, R99 ;  /* 0x00000063008e7213 */ /* 0x000fe40000000000 */
[----:B0-----:R-:W-:Y:S02]  /*9690*/  LOP3.LUT R124, R93, 0x60, RZ, 0x3c, !PT ;  /* 0x000000605d7c7812 */ /* 0x001fe400078e3cff */
[----:B------:R-:W-:-:S03]  /*96a0*/  ISETP.GT.U32.AND P5, PT, R101, R139, PT ;  /* 0x0000008b6500720c */ /* 0x000fc60003fa4070 */
[----:B------:R-:W-:Y:S04]  /*96b0*/  STS.U8 [R124+UR9+0x10300], R185 ;  /* 0x010300b97c007988 */ /* 0x000fe80008000009 */
[----:B------:R-:W-:Y:S04]  /*96c0*/  STS.U8 [R124+UR9+0x10700], R186 ;  /* 0x010700ba7c007988 */ /* 0x000fe80008000009 */
[----:B------:R-:W-:Y:S04]  /*96d0*/  STS.U8 [R124+UR9+0x10b00], R189 ;  /* 0x010b00bd7c007988 */ /* 0x000fe80008000009 */
[----:B------:R0:W-:Y:S01]  /*96e0*/  STS.U8 [R124+UR9+0x10f00], R100 ;  /* 0x010f00647c007988 */ /* 0x0001e20008000009 */
[----:B------:R-:W-:Y:S01]  /*96f0*/  @!P0 IMAD.MOV R138, RZ, RZ, -R138 ;  /* 0x000000ffff8a8224 */ /* 0x000fe200078e0a8a */
[----:B------:R-:W-:Y:S01]  /*9700*/  ISETP.GT.U32.AND P0, PT, R101, R141, PT ;  /* 0x0000008d6500720c */ /* 0x000fe20003f04070 */
[----:B0-----:R-:W-:-:S04]  /*9710*/  IMAD.HI.U32 R100, R95, R142, RZ ;  /* 0x0000008e5f647227 */ /* 0x001fc800078e00ff */
[----:B------:R-:W-:-:S04]  /*9720*/  IMAD.MOV R100, RZ, RZ, -R100 ;  /* 0x000000ffff647224 */ /* 0x000fc800078e0a64 */
[----:B------:R-:W-:Y:S01]  /*9730*/  IMAD R142, R101, R100, R142 ;  /* 0x00000064658e7224 */ /* 0x000fe200078e028e */
[----:B------:R-:W-:Y:S01]  /*9740*/  LOP3.LUT R100, R96, 0x194, RZ, 0xfc, !PT ;  /* 0x0000019460647812 */ /* 0x000fe200078efcff */
[--C-:B------:R-:W-:Y:S01]  /*9750*/  @!P5 IMAD.IADD R139, R139, 0x1, -R101.reuse ;  /* 0x000000018b8bd824 */ /* 0x100fe200078e0a65 */
[----:B------:R0:W-:Y:S01]  /*9760*/  STS.U8 [R124+UR9+0x11300], R143 ;  /* 0x0113008f7c007988 */ /* 0x0001e20008000009 */
[----:B------:R-:W-:Y:S01]  /*9770*/  ISETP.GE.AND P5, PT, R99, RZ, PT ;  /* 0x000000ff6300720c */ /* 0x000fe20003fa6270 */
[----:B------:R-:W-:Y:S02]  /*9780*/  @!P0 IMAD.IADD R141, R141, 0x1, -R101 ;  /* 0x000000018d8d8824 */ /* 0x000fe400078e0a65 */
[----:B------:R-:W-:Y:S01]  /*9790*/  @!P4 IMAD.MOV R139, RZ, RZ, -R139 ;  /* 0x000000ffff8bc224 */ /* 0x000fe200078e0a8b */
[----:B------:R-:W-:Y:S02]  /*97a0*/  ISETP.GT.U32.AND P4, PT, R101, R142, PT ;  /* 0x0000008e6500720c */ /* 0x000fe40003f84070 */
[----:B0-----:R-:W-:-:S05]  /*97b0*/  IABS R143, R100 ;  /* 0x00000064008f7213 */ /* 0x001fca0000000000 */
[----:B------:R-:W-:Y:S01]  /*97c0*/  IMAD.HI.U32 R99, R95, R143, RZ ;  /* 0x0000008f5f637227 */ /* 0x000fe200078e00ff */
[----:B------:R-:W-:-:S03]  /*97d0*/  ISETP.GT.U32.AND P0, PT, R101, R141, PT ;  /* 0x0000008d6500720c */ /* 0x000fc60003f04070 */
[----:B------:R-:W-:-:S04]  /*97e0*/  IMAD.MOV R99, RZ, RZ, -R99 ;  /* 0x000000ffff637224 */ /* 0x000fc800078e0a63 */
[----:B------:R-:W-:Y:S02]  /*97f0*/  IMAD R143, R101, R99, R143 ;  /* 0x00000063658f7224 */ /* 0x000fe400078e028f */
[----:B------:R-:W-:Y:S01]  /*9800*/  VIADD R99, R98, 0x19c ;  /* 0x0000019c62637836 */ /* 0x000fe20000000000 */
[----:B------:R0:W-:Y:S01]  /*9810*/  STS.U8 [R124+UR9+0x11700], R144 ;  /* 0x011700907c007988 */ /* 0x0001e20008000009 */
[--C-:B------:R-:W-:Y:S02]  /*9820*/  @!P4 IMAD.IADD R142, R142, 0x1, -R101.reuse ;  /* 0x000000018e8ec824 */ /* 0x100fe400078e0a65 */
[----:B------:R-:W-:Y:S01]  /*9830*/  @!P0 IMAD.IADD R141, R141, 0x1, -R101 ;  /* 0x000000018d8d8824 */ /* 0x000fe200078e0a65 */
[----:B------:R-:W-:Y:S02]  /*9840*/  ISETP.GE.AND P0, PT, R100, RZ, PT ;  /* 0x000000ff6400720c */ /* 0x000fe40003f06270 */
[----:B------:R-:W-:Y:S02]  /*9850*/  ISETP.GT.U32.AND P4, PT, R101, R142, PT ;  /* 0x0000008e6500720c */ /* 0x000fe40003f84070 */
[----:B0-----:R-:W-:Y:S01]  /*9860*/  IABS R144, R99 ;  /* 0x0000006300907213 */ /* 0x001fe20000000000 */
[----:B------:R-:W-:-:S04]  /*9870*/  @!P6 IMAD.MOV R141, RZ, RZ, -R141 ;  /* 0x000000ffff8de224 */ /* 0x000fc800078e0a8d */
[----:B------:R-:W-:Y:S01]  /*9880*/  IMAD.HI.U32 R100, R95, R144, RZ ;  /* 0x000000905f647227 */ /* 0x000fe200078e00ff */
[----:B------:R-:W-:-:S03]  /*9890*/  ISETP.GT.U32.AND P6, PT, R101, R143, PT ;  /* 0x0000008f6500720c */ /* 0x000fc60003fc4070 */
[----:B------:R-:W-:-:S04]  /*98a0*/  IMAD.MOV R100, RZ, RZ, -R100 ;  /* 0x000000ffff647224 */ /* 0x000fc800078e0a64 */
[----:B------:R-:W-:Y:S01]  /*98b0*/  IMAD R144, R101, R100, R144 ;  /* 0x0000006465907224 */ /* 0x000fe200078e0290 */
[----:B------:R-:W-:Y:S01]  /*98c0*/  LOP3.LUT R100, R96, 0x1a4, RZ, 0xfc, !PT ;  /* 0x000001a460647812 */ /* 0x000fe200078efcff */
[--C-:B------:R-:W-:Y:S01]  /*98d0*/  @!P4 IMAD.IADD R142, R142, 0x1, -R101.reuse ;  /* 0x000000018e8ec824 */ /* 0x100fe200078e0a65 */
[----:B------:R0:W-:Y:S01]  /*98e0*/  STS.U8 [R124+UR9+0x11b00], R145 ;  /* 0x011b00917c007988 */ /* 0x0001e20008000009 */
[----:B------:R-:W-:Y:S02]  /*98f0*/  ISETP.GE.AND P4, PT, R99, RZ, PT ;  /* 0x000000ff6300720c */ /* 0x000fe40003f86270 */
[----:B------:R-:W-:Y:S01]  /*9900*/  @!P5 IMAD.MOV R142, RZ, RZ, -R142 ;  /* 0x000000ffff8ed224 */ /* 0x000fe200078e0a8e */
[----:B------:R-:W-:Y:S01]  /*9910*/  ISETP.GT.U32.AND P5, PT, R101, R144, PT ;  /* 0x000000906500720c */ /* 0x000fe20003fa4070 */
[----:B------:R-:W-:Y:S01]  /*9920*/  @!P6 IMAD.IADD R143, R143, 0x1, -R101 ;  /* 0x000000018f8fe824 */ /* 0x000fe200078e0a65 */
[----:B0-----:R-:W-:-:S05]  /*9930*/  IABS R145, R100 ;  /* 0x0000006400917213 */ /* 0x001fca0000000000 */
[----:B------:R-:W-:Y:S01]  /*9940*/  IMAD.HI.U32 R99, R95, R145, RZ ;  /* 0x000000915f637227 */ /* 0x000fe200078e00ff */
[----:B------:R-:W-:-:S03]  /*9950*/  ISETP.GT.U32.AND P6, PT, R101, R143, PT ;  /* 0x0000008f6500720c */ /* 0x000fc60003fc4070 */
[----:B------:R-:W-:-:S04]  /*9960*/  IMAD.MOV R99, RZ, RZ, -R99 ;  /* 0x000000ffff637224 */ /* 0x000fc800078e0a63 */
[----:B------:R-:W-:Y:S02]  /*9970*/  IMAD R145, R101, R99, R145 ;  /* 0x0000006365917224 */ /* 0x000fe400078e0291 */
[----:B------:R-:W-:Y:S02]  /*9980*/  VIADD R99, R98, 0x1ac ;  /* 0x000001ac62637836 */ /* 0x000fe40000000000 */
[--C-:B------:R-:W-:Y:S01]  /*9990*/  @!P5 IMAD.IADD R144, R144, 0x1, -R101.reuse ;  /* 0x000000019090d824 */ /* 0x100fe200078e0a65 */
[----:B------:R0:W-:Y:S01]  /*99a0*/  STS.U8 [R124+UR9+0x11f00], R146 ;  /* 0x011f00927c007988 */ /* 0x0001e20008000009 */
[----:B------:R-:W-:Y:S01]  /*99b0*/  @!P6 IMAD.IADD R143, R143, 0x1, -R101 ;  /* 0x000000018f8fe824 */ /* 0x000fe200078e0a65 */
[----:B------:R-:W-:Y:S02]  /*99c0*/  ISETP.GE.AND P6, PT, R100, RZ, PT ;  /* 0x000000ff6400720c */ /* 0x000fe40003fc6270 */
[----:B------:R-:W-:Y:S02]  /*99d0*/  ISETP.GT.U32.AND P5, PT, R101, R144, PT ;  /* 0x000000906500720c */ /* 0x000fe40003fa4070 */
[----:B0-----:R-:W-:Y:S01]  /*99e0*/  IABS R146, R99 ;  /* 0x0000006300927213 */ /* 0x001fe20000000000 */
[----:B------:R-:W-:-:S04]  /*99f0*/  @!P0 IMAD.MOV R143, RZ, RZ, -R143 ;  /* 0x000000ffff8f8224 */ /* 0x000fc800078e0a8f */
[----:B------:R-:W-:Y:S01]  /*9a00*/  IMAD.HI.U32 R100, R95, R146, RZ ;  /* 0x000000925f647227 */ /* 0x000fe200078e00ff */
[----:B------:R-:W-:-:S03]  /*9a10*/  ISETP.GT.U32.AND P0, PT, R101, R145, PT ;  /* 0x000000916500720c */ /* 0x000fc60003f04070 */
[----:B------:R-:W-:Y:S02]  /*9a20*/  IMAD.MOV R100, RZ, RZ, -R100 ;  /* 0x000000ffff647224 */ /* 0x000fe400078e0a64 */
[----:B------:R-:W-:Y:S02]  /*9a30*/  @!P5 IMAD.IADD R144, R144, 0x1, -R101 ;  /* 0x000000019090d824 */ /* 0x000fe400078e0a65 */
[----:B------:R-:W-:Y:S01]  /*9a40*/  IMAD R146, R101, R100, R146 ;  /* 0x0000006465927224 */ /* 0x000fe200078e0292 */
[----:B------:R-:W-:Y:S01]  /*9a50*/  LOP3.LUT R100, R96, 0x1b4, RZ, 0xfc, !PT ;  /* 0x000001b460647812 */ /* 0x000fe200078efcff */
[----:B------:R-:W-:-:S03]  /*9a60*/  @!P4 IMAD.MOV R144, RZ, RZ, -R144 ;  /* 0x000000ffff90c224 */ /* 0x000fc600078e0a90 */
[----:B------:R-:W-:Y:S02]  /*9a70*/  IABS R147, R100 ;  /* 0x0000006400937213 */ /* 0x000fe40000000000 */
[----:B------:R-:W-:Y:S01]  /*9a80*/  ISETP.GT.U32.AND P4, PT, R101, R146, PT ;  /* 0x000000926500720c */ /* 0x000fe20003f84070 */
[----:B------:R-:W-:Y:S01]  /*9a90*/  @!P0 IMAD.IADD R145, R145, 0x1, -R101 ;  /* 0x0000000191918824 */ /* 0x000fe200078e0a65 */
[----:B------:R-:W-:Y:S01]  /*9aa0*/  ISETP.GE.AND P5, PT, R99, RZ, PT ;  /* 0x000000ff6300720c */ /* 0x000fe20003fa6270 */
[----:B------:R-:W-:-:S03]  /*9ab0*/  IMAD.HI.U32 R99, R95, R147, RZ ;  /* 0x000000935f637227 */ /* 0x000fc600078e00ff */
[----:B------:R-:W-:Y:S01]  /*9ac0*/  ISETP.GT.U32.AND P0, PT, R101, R145, PT ;  /* 0x000000916500720c */ /* 0x000fe20003f04070 */
[----:B------:R-:W-:-:S04]  /*9ad0*/  IMAD.MOV R99, RZ, RZ, -R99 ;  /* 0x000000ffff637224 */ /* 0x000fc800078e0a63 */
[----:B------:R-:W-:Y:S02]  /*9ae0*/  IMAD R147, R101, R99, R147 ;  /* 0x0000006365937224 */ /* 0x000fe400078e0293 */
[----:B------:R-:W-:Y:S02]  /*9af0*/  VIADD R99, R98, 0x1bc ;  /* 0x000001bc62637836 */ /* 0x000fe40000000000 */
[----:B------:R-:W-:-:S03]  /*9b00*/  @!P4 IMAD.IADD R146, R146, 0x1, -R101 ;  /* 0x000000019292c824 */ /* 0x000fc600078e0a65 */
[----:B------:R-:W-:Y:S02]  /*9b10*/  IABS R148, R99 ;  /* 0x0000006300947213 */ /* 0x000fe40000000000 */
[----:B------:R-:W-:Y:S01]  /*9b20*/  ISETP.GT.U32.AND P4, PT, R101, R146, PT ;  /* 0x000000926500720c */ /* 0x000fe20003f84070 */
[----:B------:R-:W-:Y:S01]  /*9b30*/  @!P0 IMAD.IADD R145, R145, 0x1, -R101 ;  /* 0x0000000191918824 */ /* 0x000fe200078e0a65 */
[----:B------:R-:W-:Y:S01]  /*9b40*/  ISETP.GE.AND P0, PT, R100, RZ, PT ;  /* 0x000000ff6400720c */ /* 0x000fe20003f06270 */
[----:B------:R-:W-:-:S04]  /*9b50*/  IMAD.HI.U32 R100, R95, R148, RZ ;  /* 0x000000945f647227 */ /* 0x000fc800078e00ff */
[----:B------:R-:W-:Y:S01]  /*9b60*/  @!P6 IMAD.MOV R145, RZ, RZ, -R145 ;  /* 0x000000ffff91e224 */ /* 0x000fe200078e0a91 */
[----:B------:R-:W-:Y:S01]  /*9b70*/  ISETP.GT.U32.AND P6, PT, R101, R147, PT ;  /* 0x000000936500720c */ /* 0x000fe20003fc4070 */
[----:B------:R-:W-:-:S04]  /*9b80*/  IMAD.MOV R100, RZ, RZ, -R100 ;  /* 0x000000ffff647224 */ /* 0x000fc800078e0a64 */
[----:B------:R-:W-:Y:S01]  /*9b90*/  IMAD R148, R101, R100, R148 ;  /* 0x0000006465947224 */ /* 0x000fe200078e0294 */
[----:B------:R-:W-:Y:S01]  /*9ba0*/  LOP3.LUT R100, R96, 0x1c4, RZ, 0xfc, !PT ;  /* 0x000001c460647812 */ /* 0x000fe200078efcff */
[----:B------:R-:W-:-:S03]  /*9bb0*/  @!P4 IMAD.IADD R146, R146, 0x1, -R101 ;  /* 0x000000019292c824 */ /* 0x000fc600078e0a65 */
[----:B------:R-:W-:Y:S01]  /*9bc0*/  IABS R149, R100 ;  /* 0x0000006400957213 */ /* 0x000fe20000000000 */
[----:B------:R-:W-:Y:S01]  /*9bd0*/  @!P5 IMAD.MOV R146, RZ, RZ, -R146 ;  /* 0x000000ffff92d224 */ /* 0x000fe200078e0a92 */
        /* <DEDUP_REMOVED lines=14> */
[----:B------:R-:W-:-:S04]  /*9cc0*/  IMAD.MOV R100, RZ, RZ, -R100 ;  /* 0x000000ffff647224 */ /* 0x000fc800078e0a64 */
[C---:B------:R-:W-:Y:S02]  /*9cd0*/  IMAD R150, R101.reuse, R100, R150 ;  /* 0x0000006465967224 */ /* 0x040fe400078e0296 */
[----:B------:R-:W-:Y:S02]  /*9ce0*/  @!P5 IMAD.IADD R148, R148, 0x1, -R101 ;  /* 0x000000019494d824 */ /* 0x000fe400078e0a65 */
[----:B------:R-:W-:Y:S01]  /*9cf0*/  @!P0 IMAD.MOV R147, RZ, RZ, -R147 ;  /* 0x000000ffff938224 */ /* 0x000fe200078e0a93 */
[C---:B------:R-:W-:Y:S01]  /*9d00*/  ISETP.GT.U32.AND P0, PT, R101.reuse, R149, PT ;  /* 0x000000956500720c */ /* 0x040fe20003f04070 */
[----:B------:R-:W-:Y:S01]  /*9d10*/  @!P4 IMAD.MOV R148, RZ, RZ, -R148 ;  /* 0x000000ffff94c224 */ /* 0x000fe200078e0a94 */
[----:B------:R-:W-:Y:S02]  /*9d20*/  ISETP.GT.U32.AND P4, PT, R101, R150, PT ;  /* 0x000000966500720c */ /* 0x000fe40003f84070 */
[----:B------:R-:W-:Y:S01]  /*9d30*/  LOP3.LUT R100, R96, 0x1d4, RZ, 0xfc, !PT ;  /* 0x000001d460647812 */ /* 0x000fe200078efcff */
[----:B------:R-:W-:-:S03]  /*9d40*/  IMAD.MOV.U32 R124, RZ, RZ, R151 ;  /* 0x000000ffff7c7224 */ /* 0x000fc600078e0097 */
[----:B------:R-:W-:-:S05]  /*9d50*/  IABS R151, R100 ;  /* 0x0000006400977213 */ /* 0x000fca0000000000 */
[--C-:B------:R-:W-:Y:S02]  /*9d60*/  @!P0 IMAD.IADD R149, R149, 0x1, -R101.reuse ;  /* 0x0000000195958824 */ /* 0x100fe400078e0a65 */
[----:B------:R-:W-:Y:S01]  /*9d70*/  @!P4 IMAD.IADD R150, R150, 0x1, -R101 ;  /* 0x000000019696c824 */ /* 0x000fe200078e0a65 */
[----:B------:R-:W-:Y:S01]  /*9d80*/  ISETP.GE.AND P5, PT, R99, RZ, PT ;  /* 0x000000ff6300720c */ /* 0x000fe20003fa6270 */
[----:B------:R-:W-:Y:S01]  /*9d90*/  IMAD.HI.U32 R99, R95, R151, RZ ;  /* 0x000000975f637227 */ /* 0x000fe200078e00ff */
[C---:B------:R-:W-:Y:S02]  /*9da0*/  ISETP.GT.U32.AND P0, PT, R101.reuse, R149, PT ;  /* 0x000000956500720c */ /* 0x040fe40003f04070 */
[----:B------:R-:W-:Y:S01]  /*9db0*/  ISETP.GT.U32.AND P4, PT, R101, R150, PT ;  /* 0x000000966500720c */ /* 0x000fe20003f84070 */
[----:B------:R-:W-:-:S04]  /*9dc0*/  IMAD.MOV R99, RZ, RZ, -R99 ;  /* 0x000000ffff637224 */ /* 0x000fc800078e0a63 */
[----:B------:R-:W-:Y:S02]  /*9dd0*/  IMAD R151, R101, R99, R151 ;  /* 0x0000006365977224 */ /* 0x000fe400078e0297 */
[----:B------:R-:W-:-:S04]  /*9de0*/  VIADD R99, R98, 0x1dc ;  /* 0x000001dc62637836 */ /* 0x000fc80000000000 */
[--C-:B------:R-:W-:Y:S01]  /*9df0*/  @!P0 IMAD.IADD R149, R149, 0x1, -R101.reuse ;  /* 0x0000000195958824 */ /* 0x100fe200078e0a65 */
[----:B------:R-:W-:Y:S01]  /*9e00*/  ISETP.GE.AND P0, PT, R100, RZ, PT ;  /* 0x000000ff6400720c */ /* 0x000fe20003f06270 */
[----:B------:R-:W-:Y:S01]  /*9e10*/  @!P4 IMAD.IADD R150, R150, 0x1, -R101 ;  /* 0x000000019696c824 */ /* 0x000fe200078e0a65 */
[----:B------:R-:W-:Y:S02]  /*9e20*/  IABS R100, R99 ;  /* 0x0000006300647213 */ /* 0x000fe40000000000 */
[----:B------:R-:W-:-:S03]  /*9e30*/  ISETP.GT.U32.AND P4, PT, R101, R151, PT ;  /* 0x000000976500720c */ /* 0x000fc60003f84070 */
[----:B------:R-:W-:-:S04]  /*9e40*/  IMAD.HI.U32 R153, R95, R100, RZ ;  /* 0x000000645f997227 */ /* 0x000fc800078e00ff */
[----:B------:R-:W-:-:S04]  /*9e50*/  IMAD.MOV R153, RZ, RZ, -R153 ;  /* 0x000000ffff997224 */ /* 0x000fc800078e0a99 */
[----:B------:R-:W-:Y:S02]  /*9e60*/  IMAD R100, R101, R153, R100 ;  /* 0x0000009965647224 */ /* 0x000fe400078e0264 */
[----:B------:R-:W-:Y:S02]  /*9e70*/  @!P4 IMAD.IADD R151, R151, 0x1, -R101 ;  /* 0x000000019797c824 */ /* 0x000fe400078e0a65 */
[----:B------:R-:W-:Y:S01]  /*9e80*/  @!P5 IMAD.MOV R150, RZ, RZ, -R150 ;  /* 0x000000ffff96d224 */ /* 0x000fe200078e0a96 */
[C---:B------:R-:W-:Y:S02]  /*9e90*/  ISETP.GT.U32.AND P5, PT, R101.reuse, R100, PT ;  /* 0x000000646500720c */ /* 0x040fe40003fa4070 */
[----:B------:R-:W-:Y:S01]  /*9ea0*/  ISETP.GT.U32.AND P4, PT, R101, R151, PT ;  /* 0x000000976500720c */ /* 0x000fe20003f84070 */
[----:B------:R-:W-:Y:S01]  /*9eb0*/  @!P6 IMAD.MOV R149, RZ, RZ, -R149 ;  /* 0x000000ffff95e224 */ /* 0x000fe200078e0a95 */
[----:B------:R-:W-:Y:S02]  /*9ec0*/  ISETP.GE.AND P6, PT, R99, RZ, PT ;  /* 0x000000ff6300720c */ /* 0x000fe40003fc6270 */
[----:B------:R-:W-:-:S04]  /*9ed0*/  LOP3.LUT R99, R96, 0x1e4, RZ, 0xfc, !PT ;  /* 0x000001e460637812 */ /* 0x000fc800078efcff */
[----:B------:R-:W-:-:S03]  /*9ee0*/  IABS R153, R99 ;  /* 0x0000006300997213 */ /* 0x000fc60000000000 */
[--C-:B------:R-:W-:Y:S02]  /*9ef0*/  @!P5 IMAD.IADD R100, R100, 0x1, -R101.reuse ;  /* 0x000000016464d824 */ /* 0x100fe400078e0a65 */
[----:B------:R-:W-:Y:S01]  /*9f00*/  @!P4 IMAD.IADD R151, R151, 0x1, -R101 ;  /* 0x000000019797c824 */ /* 0x000fe200078e0a65 */
[----:B------:R-:W-:Y:S01]  /*9f10*/  ISETP.GE.AND P4, PT, R99, RZ, PT ;  /* 0x000000ff6300720c */ /* 0x000fe20003f86270 */
[----:B------:R-:W-:Y:S01]  /*9f20*/  IMAD.MOV.U32 R99, RZ, RZ, R153 ;  /* 0x000000ffff637224 */ /* 0x000fe200078e0099 */
[----:B------:R-:W-:-:S03]  /*9f30*/  ISETP.GT.U32.AND P5, PT, R101, R100, PT ;  /* 0x000000646500720c */ /* 0x000fc60003fa4070 */
[----:B------:R-:W-:-:S04]  /*9f40*/  IMAD.HI.U32 R153, R95, R99, RZ ;  /* 0x000000635f997227 */ /* 0x000fc800078e00ff */
[----:B------:R-:W-:-:S04]  /*9f50*/  IMAD.MOV R153, RZ, RZ, -R153 ;  /* 0x000000ffff997224 */ /* 0x000fc800078e0a99 */
[----:B------:R-:W-:Y:S02]  /*9f60*/  IMAD R99, R101, R153, R99 ;  /* 0x0000009965637224 */ /* 0x000fe400078e0263 */
[----:B------:R-:W-:-:S03]  /*9f70*/  @!P5 IMAD.IADD R100, R100, 0x1, -R101 ;  /* 0x000000016464d824 */ /* 0x000fc600078e0a65 */
[----:B------:R-:W-:Y:S01]  /*9f80*/  ISETP.GT.U32.AND P5, PT, R101, R99, PT ;  /* 0x000000636500720c */ /* 0x000fe20003fa4070 */
[----:B------:R-:W-:-:S05]  /*9f90*/  VIADD R172, R98, 0x1ec ;  /* 0x000001ec62ac7836 */ /* 0x000fca0000000000 */
[----:B------:R-:W-:-:S07]  /*9fa0*/  IABS R98, R172 ;  /* 0x000000ac00627213 */ /* 0x000fce0000000000 */
[----:B------:R-:W-:Y:S02]  /*9fb0*/  @!P5 IMAD.IADD R99, R99, 0x1, -R101 ;  /* 0x000000016363d824 */ /* 0x000fe400078e0a65 */
[----:B------:R-:W-:-:S03]  /*9fc0*/  IMAD.HI.U32 R153, R95, R98, RZ ;  /* 0x000000625f997227 */ /* 0x000fc600078e00ff */
[----:B------:R-:W-:Y:S01]  /*9fd0*/  ISETP.GT.U32.AND P5, PT, R101, R99, PT ;  /* 0x000000636500720c */ /* 0x000fe20003fa4070 */
[----:B------:R-:W-:Y:S01]  /*9fe0*/  IMAD.MOV R153, RZ, RZ, -R153 ;  /* 0x000000ffff997224 */ /* 0x000fe200078e0a99 */
[----:B------:R-:W-:-:S03]  /*9ff0*/  LOP3.LUT R173, R96, 0x1f4, RZ, 0xfc, !PT ;  /* 0x000001f460ad7812 */ /* 0x000fc600078efcff */
[----:B------:R-:W-:Y:S01]  /*a000*/  IMAD R98, R101, R153, R98 ;  /* 0x0000009965627224 */ /* 0x000fe200078e0262 */
[----:B------:R-:W-:-:S05]  /*a010*/  IABS R153, R173 ;  /* 0x000000ad00997213 */ /* 0x000fca0000000000 */
[----:B------:R-:W-:-:S04]  /*a020*/  IMAD.HI.U32 R95, R95, R153, RZ ;  /* 0x000000995f5f7227 */ /* 0x000fc800078e00ff */
[----:B------:R-:W-:Y:S01]  /*a030*/  @!P5 IMAD.IADD R99, R99, 0x1, -R101 ;  /* 0x000000016363d824 */ /* 0x000fe200078e0a65 */
[----:B------:R-:W-:Y:S01]  /*a040*/  ISETP.GT.U32.AND P5, PT, R101, R98, PT ;  /* 0x000000626500720c */ /* 0x000fe20003fa4070 */
[----:B------:R-:W-:-:S04]  /*a050*/  IMAD.MOV R95, RZ, RZ, -R95 ;  /* 0x000000ffff5f7224 */ /* 0x000fc800078e0a5f */
[----:B------:R-:W-:-:S08]  /*a060*/  IMAD R153, R101, R95, R153 ;  /* 0x0000005f65997224 */ /* 0x000fd000078e0299 */
[----:B------:R-:W-:Y:S01]  /*a070*/  @!P5 IMAD.IADD R98, R98, 0x1, -R101 ;  /* 0x000000016262d824 */ /* 0x000fe200078e0a65 */
[----:B------:R-:W-:Y:S01]  /*a080*/  ISETP.GT.U32.AND P5, PT, R101, R153, PT ;  /* 0x000000996500720c */ /* 0x000fe20003fa4070 */
[----:B------:R-:W-:Y:S01]  /*a090*/  @!P0 IMAD.MOV R151, RZ, RZ, -R151 ;  /* 0x000000ffff978224 */ /* 0x000fe200078e0a97 */
[----:B------:R-:W-:-:S11]  /*a0a0*/  SEL R152, R97, R152, !P3 ;  /* 0x0000009861987207 */ /* 0x000fd60005800000 */
[----:B------:R-:W-:-:S05]  /*a0b0*/  @!P5 IMAD.IADD R153, R153, 0x1, -R101 ;  /* 0x000000019999d824 */ /* 0x000fca00078e0a65 */
[C---:B------:R-:W-:Y:S02]  /*a0c0*/  ISETP.GT.U32.AND P0, PT, R101.reuse, R153, PT ;  /* 0x000000996500720c */ /* 0x040fe40003f04070 */
[----:B------:R-:W-:Y:S01]  /*a0d0*/  ISETP.GT.U32.AND P5, PT, R101, R98, PT ;  /* 0x000000626500720c */ /* 0x000fe20003fa4070 */
[----:B------:R-:W-:-:S10]  /*a0e0*/  IMAD R152, R152, UR6, RZ ;  /* 0x0000000698987c24 */ /* 0x000fd4000f8e02ff */
[--C-:B------:R-:W-:Y:S01]  /*a0f0*/  @!P0 IMAD.IADD R153, R153, 0x1, -R101.reuse ;  /* 0x0000000199998824 */ /* 0x100fe200078e0a65 */
[----:B------:R-:W-:Y:S01]  /*a100*/  IADD3 R95, P0, PT, R152, R126, RZ ;  /* 0x0000007e985f7210 */ /* 0x000fe20007f1e0ff */
[----:B------:R-:W-:Y:S01]  /*a110*/  @!P5 IMAD.IADD R98, R98, 0x1, -R101 ;  /* 0x000000016262d824 */ /* 0x000fe200078e0a65 */
[----:B------:R-:W-:Y:S02]  /*a120*/  ISETP.GE.AND P5, PT, R172, RZ, PT ;  /* 0x000000ffac00720c */ /* 0x000fe40003fa6270 */
[----:B------:R-:W-:Y:S02]  /*a130*/  LEA.HI.X.SX32 R96, R152, R121, 0x1, P0 ;  /* 0x0000007998607211 */ /* 0x000fe400000f0eff */
[----:B------:R-:W-:Y:S01]  /*a140*/  ISETP.GE.AND P0, PT, R173, RZ, PT ;  /* 0x000000ffad00720c */ /* 0x000fe20003f06270 */
[----:B------:R0:W-:Y:S01]  /*a150*/  STS.U8 [R93+UR9], R190 ;  /* 0x000000be5d007988 */ /* 0x0001e20008000009 */
[----:B------:R-:W-:Y:S01]  /*a160*/  IMAD.MOV.U32 R186, RZ, RZ, R237 ;  /* 0x000000ffffba7224 */ /* 0x000fe200078e00ed */
[----:B------:R-:W-:Y:S01]  /*a170*/  PRMT R174, RZ, 0x7610, R174 ;  /* 0x00007610ffae7816 */ /* 0x000fe200000000ae */
[----:B------:R-:W-:Y:S01]  /*a180*/  IMAD.MOV.U32 R140, RZ, RZ, R241 ;  /* 0x000000ffff8c7224 */ /* 0x000fe200078e00f1 */
[----:B------:R-:W-:Y:S01]  /*a190*/  SEL R171, R97, R171, !P3 ;  /* 0x000000ab61ab7207 */ /* 0x000fe20005800000 */
[----:B------:R-:W-:Y:S01]  /*a1a0*/  IMAD.MOV.U32 R101, RZ, RZ, R217 ;  /* 0x000000ffff657224 */ /* 0x000fe200078e00d9 */
[----:B------:R-:W-:Y:S01]  /*a1b0*/  STS.U8 [R93+UR9+0x200], R193 ;  /* 0x000200c15d007988 */ /* 0x000fe20008000009 */
[----:B------:R-:W-:-:S02]  /*a1c0*/  IMAD.MOV.U32 R177, RZ, RZ, R209 ;  /* 0x000000ffffb17224 */ /* 0x000fc400078e00d1 */
[----:B0-----:R-:W-:Y:S01]  /*a1d0*/  IMAD.MOV.U32 R190, RZ, RZ, R225 ;  /* 0x000000ffffbe7224 */ /* 0x001fe200078e00e1 */
[----:B------:R0:W-:Y:S01]  /*a1e0*/  STS.U8 [R93+UR9+0x600], R198 ;  /* 0x000600c65d007988 */ /* 0x0001e20008000009 */
[----:B------:R-:W-:Y:S01]  /*a1f0*/  IMAD.MOV.U32 R178, RZ, RZ, R205 ;  /* 0x000000ffffb27224 */ /* 0x000fe200078e00cd */
[C---:B------:R-:W-:Y:S01]  /*a200*/  SEL R205, R97.reuse, R105, !P3 ;  /* 0x0000006961cd7207 */ /* 0x040fe20005800000 */
[----:B------:R-:W-:Y:S01]  /*a210*/  @P1 IMAD.MOV.U32 R172, RZ, RZ, R95 ;  /* 0x000000ffffac1224 */ /* 0x000fe200078e005f */
[----:B------:R2:W-:Y:S01]  /*a220*/  STS.U8 [R93+UR9+0x800], R197 ;  /* 0x000800c55d007988 */ /* 0x0005e20008000009 */
[----:B------:R-:W-:Y:S01]  /*a230*/  @P1 IMAD.MOV.U32 R173, RZ, RZ, R96 ;  /* 0x000000ffffad1224 */ /* 0x000fe200078e0060 */
[C---:B------:R-:W-:Y:S01]  /*a240*/  SEL R209, R97.reuse, R106, !P3 ;  /* 0x0000006a61d17207 */ /* 0x040fe20005800000 */
[----:B------:R-:W-:Y:S01]  /*a250*/  IMAD.MOV.U32 R106, RZ, RZ, R186 ;  /* 0x000000ffff6a7224 */ /* 0x000fe200078e00ba */
[----:B------:R4:W-:Y:S01]  /*a260*/  STS.U8 [R93+UR9+0xa00], R201 ;  /* 0x000a00c95d007988 */ /* 0x0009e20008000009 */
[C---:B------:R-:W-:Y:S01]  /*a270*/  SEL R217, R97.reuse, R108, !P3 ;  /* 0x0000006c61d97207 */ /* 0x040fe20005800000 */
[----:B0-----:R-:W-:Y:S01]  /*a280*/  IMAD.MOV.U32 R198, RZ, RZ, R245 ;  /* 0x000000ffffc67224 */ /* 0x001fe200078e00f5 */
[C---:B------:R-:W-:Y:S01]  /*a290*/  SEL R193, R97.reuse, R102, !P3 ;  /* 0x0000006661c17207 */ /* 0x040fe20005800000 */
[----:B------:R0:W-:Y:S01]  /*a2a0*/  STS.U8 [R93+UR9+0xc00], R202 ;  /* 0x000c00ca5d007988 */ /* 0x0001e20008000009 */
[----:B------:R-:W-:Y:S01]  /*a2b0*/  IMAD.MOV.U32 R108, RZ, RZ, R190 ;  /* 0x000000ffff6c7224 */ /* 0x000fe200078e00be */
[C---:B--2---:R-:W-:Y:S01]  /*a2c0*/  SEL R197, R97.reuse, R103, !P3 ;  /* 0x0000006761c57207 */ /* 0x044fe20005800000 */
[----:B------:R-:W-:Y:S01]  /*a2d0*/  IMAD.MOV.U32 R105, RZ, RZ, R124 ;  /* 0x000000ffff697224 */ /* 0x000fe200078e007c */
[----:B------:R2:W-:Y:S01]  /*a2e0*/  STS.U8 [R93+UR9+0x400], R194 ;  /* 0x000400c25d007988 */ /* 0x0005e20008000009 */
[----:B---3--:R-:W-:Y:S01]  /*a2f0*/  IMAD.MOV.U32 R176, RZ, RZ, R213 ;  /* 0x000000ffffb07224 */ /* 0x008fe200078e00d5 */
[C---:B----4-:R-:W-:Y:S01]  /*a300*/  SEL R201, R97.reuse, R104, !P3 ;  /* 0x0000006861c97207 */ /* 0x050fe20005800000 */
[----:B------:R-:W-:Y:S01]  /*a310*/  IMAD.MOV.U32 R104, RZ, RZ, R140 ;  /* 0x000000ffff687224 */ /* 0x000fe200078e008c */
[C---:B------:R-:W-:Y:S01]  /*a320*/  SEL R225, R97.reuse, R110, !P3 ;  /* 0x0000006e61e17207 */ /* 0x040fe20005800000 */
[----:B------:R-:W-:Y:S01]  /*a330*/  IMAD.MOV.U32 R103, RZ, RZ, R16 ;  /* 0x000000ffff677224 */ /* 0x000fe200078e0010 */
[C---:B------:R-:W-:Y:S01]  /*a340*/  SEL R245, R97.reuse, R115, !P3 ;  /* 0x0000007361f57207 */ /* 0x040fe20005800000 */
[----:B0-----:R-:W-:Y:S01]  /*a350*/  IMAD.MOV.U32 R202, RZ, RZ, R221 ;  /* 0x000000ffffca7224 */ /* 0x001fe200078e00dd */
[----:B------:R-:W-:Y:S01]  /*a360*/  SEL R213, R97, R107, !P3 ;  /* 0x0000006b61d57207 */ /* 0x000fe20005800000 */
[----:B------:R-:W-:Y:S01]  /*a370*/  IMAD.MOV.U32 R102, RZ, RZ, R14 ;  /* 0x000000ffff667224 */ /* 0x000fe200078e000e */
[----:B------:R0:W3:Y:S01]  /*a380*/  @P1 LDG.E.U8 R174, desc[UR20][R172.64] ;  /* 0x00000014acae1981 */ /* 0x0000e2000c1e1100 */
[----:B------:R-:W-:-:S02]  /*a390*/  IMAD.MOV.U32 R190, RZ, RZ, R13 ;  /* 0x000000ffffbe7224 */ /* 0x000fc400078e000d */
[----:B------:R-:W-:Y:S01]  /*a3a0*/  IMAD.MOV.U32 R186, RZ, RZ, R12 ;  /* 0x000000ffffba7224 */ /* 0x000fe200078e000c */
[C---:B------:R-:W-:Y:S01]  /*a3b0*/  SEL R182, R97.reuse, R135, !P3 ;  /* 0x0000008761b67207 */ /* 0x040fe20005800000 */
[----:B------:R-:W-:Y:S01]  /*a3c0*/  @!P6 IMAD.MOV R100, RZ, RZ, -R100 ;  /* 0x000000ffff64e224 */ /* 0x000fe200078e0a64 */
[C---:B------:R-:W-:Y:S01]  /*a3d0*/  SEL R107, R97.reuse, R136, !P3 ;  /* 0x00000088616b7207 */ /* 0x040fe20005800000 */
[----:B------:R-:W-:Y:S02]  /*a3e0*/  @!P4 IMAD.MOV R99, RZ, RZ, -R99 ;  /* 0x000000ffff63c224 */ /* 0x000fe400078e0a63 */
[----:B------:R-:W-:Y:S02]  /*a3f0*/  @!P5 IMAD.MOV R98, RZ, RZ, -R98 ;  /* 0x000000ffff62d224 */ /* 0x000fe400078e0a62 */
[----:B------:R-:W-:Y:S02]  /*a400*/  @!P0 IMAD.MOV R153, RZ, RZ, -R153 ;  /* 0x000000ffff998224 */ /* 0x000fe400078e0a99 */
[----:B------:R-:W-:Y:S01]  /*a410*/  IMAD.MOV.U32 R110, RZ, RZ, R229 ;  /* 0x000000ffff6e7224 */ /* 0x000fe200078e00e5 */
[C---:B------:R-:W-:Y:S01]  /*a420*/  SEL R229, R97.reuse, R111, !P3 ;  /* 0x0000006f61e57207 */ /* 0x040fe20005800000 */
[----:B--2---:R-:W-:Y:S01]  /*a430*/  IMAD.MOV.U32 R194, RZ, RZ, R19 ;  /* 0x000000ffffc27224 */ /* 0x004fe200078e0013 */
[----:B------:R-:W-:Y:S01]  /*a440*/  SEL R19, R97, R131, !P3 ;  /* 0x0000008361137207 */ /* 0x000fe20005800000 */
[----:B------:R-:W-:-:S02]  /*a450*/  IMAD.MOV.U32 R124, RZ, RZ, R11 ;  /* 0x000000ffff7c7224 */ /* 0x000fc400078e000b */
[----:B------:R-:W-:Y:S02]  /*a460*/  IMAD.MOV.U32 R140, RZ, RZ, R10 ;  /* 0x000000ffff8c7224 */ /* 0x000fe400078e000a */
[----:B------:R-:W-:Y:S01]  /*a470*/  IMAD.MOV.U32 R115, RZ, RZ, R3 ;  /* 0x000000ffff737224 */ /* 0x000fe200078e0003 */
[----:B------:R-:W-:Y:S01]  /*a480*/  SEL R3, R97, R150, !P3 ;  /* 0x0000009661037207 */ /* 0x000fe20005800000 */
[----:B------:R-:W-:Y:S01]  /*a490*/  IMAD R171, R171, UR6, RZ ;  /* 0x00000006abab7c24 */ /* 0x000fe2000f8e02ff */
[C---:B------:R-:W-:Y:S01]  /*a4a0*/  SEL R249, R97.reuse, R116, !P3 ;  /* 0x0000007461f97207 */ /* 0x040fe20005800000 */
[----:B------:R-:W-:Y:S01]  /*a4b0*/  IMAD.MOV.U32 R111, RZ, RZ, R233 ;  /* 0x000000ffff6f7224 */ /* 0x000fe200078e00e9 */
[C---:B0-----:R-:W-:Y:S01]  /*a4c0*/  SEL R172, R97.reuse, R117, !P3 ;  /* 0x0000007561ac7207 */ /* 0x041fe20005800000 */
[----:B------:R-:W-:Y:S01]  /*a4d0*/  IMAD.MOV.U32 R135, RZ, RZ, R101 ;  /* 0x000000ffff877224 */ /* 0x000fe200078e0065 */
[C---:B------:R-:W-:Y:S01]  /*a4e0*/  SEL R185, R97.reuse, R155, !P3 ;  /* 0x0000009b61b97207 */ /* 0x040fe20005800000 */
        /* <DEDUP_REMOVED lines=47> */
[----:B------:R-:W-:-:S02]  /*a7e0*/  SEL R177, R97, R125, !P3 ;  /* 0x0000007d61b17207 */ /* 0x000fc40005800000 */
[C---:B------:R-:W-:Y:S02]  /*a7f0*/  SEL R178, R97.reuse, R127, !P3 ;  /* 0x0000007f61b27207 */ /* 0x040fe40005800000 */
[C---:B------:R-:W-:Y:S02]  /*a800*/  SEL R156, R97.reuse, R128, !P3 ;  /* 0x00000080619c7207 */ /* 0x040fe40005800000 */
[C---:B------:R-:W-:Y:S02]  /*a810*/  SEL R20, R97.reuse, R132, !P3 ;  /* 0x0000008461147207 */ /* 0x040fe40005800000 */
[C---:B------:R-:W-:Y:S02]  /*a820*/  SEL R14, R97.reuse, R137, !P3 ;  /* 0x00000089610e7207 */ /* 0x040fe40005800000 */
[C---:B------:R-:W-:Y:S02]  /*a830*/  SEL R16, R97.reuse, R138, !P3 ;  /* 0x0000008a61107207 */ /* 0x040fe40005800000 */
        /* <DEDUP_REMOVED lines=14> */
[----:B------:R-:W-:Y:S02]  /*a920*/  SEL R140, R97, R153, !P3 ;  /* 0x00000099618c7207 */ /* 0x000fe40005800000 */
[----:B------:R-:W-:Y:S01]  /*a930*/  IADD3 R97, P0, PT, R171, R126, RZ ;  /* 0x0000007eab617210 */ /* 0x000fe20007f1e0ff */
[----:B------:R-:W-:-:S03]  /*a940*/  IMAD R170, R170, UR6, RZ ;  /* 0x00000006aaaa7c24 */ /* 0x000fc6000f8e02ff */
[----:B------:R-:W-:Y:S01]  /*a950*/  LEA.HI.X.SX32 R98, R171, R121, 0x1, P0 ;  /* 0x00000079ab627211 */ /* 0x000fe200000f0eff */
[----:B------:R-:W-:Y:S01]  /*a960*/  IMAD.MOV.U32 R153, RZ, RZ, R114 ;  /* 0x000000ffff997224 */ /* 0x000fe200078e0072 */
[----:B------:R-:W-:Y:S01]  /*a970*/  PRMT R137, RZ, 0x7610, R137 ;  /* 0x00007610ff897816 */ /* 0x000fe20000000089 */
[----:B------:R-:W-:Y:S02]  /*a980*/  IMAD.MOV.U32 R114, RZ, RZ, R101 ;  /* 0x000000ffff727224 */ /* 0x000fe400078e0065 */
[----:B------:R-:W-:Y:S02]  /*a990*/  @P1 IMAD.MOV.U32 R100, RZ, RZ, R97 ;  /* 0x000000ffff641224 */ /* 0x000fe400078e0061 */
[----:B------:R-:W-:Y:S01]  /*a9a0*/  @P1 IMAD.MOV.U32 R101, RZ, RZ, R98 ;  /* 0x000000ffff651224 */ /* 0x000fe200078e0062 */
[----:B------:R-:W-:Y:S01]  /*a9b0*/  IADD3 R99, P0, PT, R170, R126, RZ ;  /* 0x0000007eaa637210 */ /* 0x000fe20007f1e0ff */
[----:B------:R-:W-:-:S03]  /*a9c0*/  IMAD R169, R169, UR6, RZ ;  /* 0x00000006a9a97c24 */ /* 0x000fc6000f8e02ff */
[----:B------:R0:W2:Y:S01]  /*a9d0*/  @P1 LDG.E.U8 R137, desc[UR20][R100.64] ;  /* 0x0000001464891981 */ /* 0x0000a2000c1e1100 */
[----:B------:R-:W-:Y:S01]  /*a9e0*/  IMAD.MOV.U32 R125, RZ, RZ, R112 ;  /* 0x000000ffff7d7224 */ /* 0x000fe200078e0070 */
[----:B------:R-:W-:Y:S01]  /*a9f0*/  PRMT R127, RZ, 0x7610, R127 ;  /* 0x00007610ff7f7816 */ /* 0x000fe2000000007f */
[----:B------:R-:W-:Y:S01]  /*aa00*/  IMAD.MOV.U32 R112, RZ, RZ, R103 ;  /* 0x000000ffff707224 */ /* 0x000fe200078e0067 */
[----:B------:R4:W-:Y:S01]  /*aa10*/  STS.U8 [R93+UR9+0x1200], R210 ;  /* 0x001200d25d007988 */ /* 0x0009e20008000009 */
[----:B0-----:R-:W-:Y:S01]  /*aa20*/  LEA.HI.X.SX32 R100, R170, R121, 0x1, P0 ;  /* 0x00000079aa647211 */ /* 0x001fe200000f0eff */
[----:B----4-:R-:W-:Y:S02]  /*aa30*/  IMAD.MOV.U32 R210, RZ, RZ, R102 ;  /* 0x000000ffffd27224 */ /* 0x010fe400078e0066 */
[----:B------:R-:W-:Y:S02]  /*aa40*/  @P1 IMAD.MOV.U32 R102, RZ, RZ, R99 ;  /* 0x000000ffff661224 */ /* 0x000fe400078e0063 */
[----:B------:R-:W-:Y:S01]  /*aa50*/  @P1 IMAD.MOV.U32 R103, RZ, RZ, R100 ;  /* 0x000000ffff671224 */ /* 0x000fe200078e0064 */
[----:B------:R-:W-:Y:S01]  /*aa60*/  IADD3 R101, P0, PT, R169, R126, RZ ;  /* 0x0000007ea9657210 */ /* 0x000fe20007f1e0ff */
[----:B------:R-:W-:-:S03]  /*aa70*/  IMAD R168, R168, UR6, RZ ;  /* 0x00000006a8a87c24 */ /* 0x000fc6000f8e02ff */
[----:B------:R0:W4:Y:S01]  /*aa80*/  @P1 LDG.E.U8 R127, desc[UR20][R102.64] ;  /* 0x00000014667f1981 */ /* 0x000122000c1e1100 */
[----:B------:R-:W-:Y:S01]  /*aa90*/  IMAD.MOV.U32 R128, RZ, RZ, R113 ;  /* 0x000000ffff807224 */ /* 0x000fe200078e0071 */
[----:B------:R-:W-:Y:S01]  /*aaa0*/  PRMT R139, RZ, 0x7610, R139 ;  /* 0x00007610ff8b7816 */ /* 0x000fe2000000008b */
[----:B------:R-:W-:Y:S02]  /*aab0*/  IMAD.MOV.U32 R120, RZ, RZ, R105 ;  /* 0x000000ffff787224 */ /* 0x000fe400078e0069 */
[----:B------:R-:W-:Y:S01]  /*aac0*/  IMAD.MOV.U32 R113, RZ, RZ, R104 ;  /* 0x000000ffff717224 */ /* 0x000fe200078e0068 */
[----:B0-----:R-:W-:Y:S01]  /*aad0*/  LEA.HI.X.SX32 R102, R169, R121, 0x1, P0 ;  /* 0x00000079a9667211 */ /* 0x001fe200000f0eff */
[----:B------:R-:W-:Y:S01]  /*aae0*/  @P1 IMAD.MOV.U32 R104, RZ, RZ, R101 ;  /* 0x000000ffff681224 */ /* 0x000fe200078e0065 */
[----:B------:R-:W-:-:S03]  /*aaf0*/  IADD3 R103, P0, PT, R168, R126, RZ ;  /* 0x0000007ea8677210 */ /* 0x000fc60007f1e0ff */
[----:B------:R-:W-:Y:S02]  /*ab00*/  @P1 IMAD.MOV.U32 R105, RZ, RZ, R102 ;  /* 0x000000ffff691224 */ /* 0x000fe400078e0066 */
[----:B------:R-:W-:-:S03]  /*ab10*/  IMAD R167, R167, UR6, RZ ;  /* 0x00000006a7a77c24 */ /* 0x000fc6000f8e02ff */
[----:B------:R0:W2:Y:S01]  /*ab20*/  @P1 LDG.E.U8 R139, desc[UR20][R104.64] ;  /* 0x00000014688b1981 */ /* 0x0000a2000c1e1100 */
[----:B------:R-:W-:Y:S01]  /*ab30*/  IMAD.MOV.U32 R151, RZ, RZ, R107 ;  /* 0x000000ffff977224 */ /* 0x000fe200078e006b */
[----:B------:R-:W-:Y:S01]  /*ab40*/  PRMT R138, RZ, 0x7610, R138 ;  /* 0x00007610ff8a7816 */ /* 0x000fe2000000008a */
[----:B------:R-:W-:Y:S02]  /*ab50*/  IMAD.MOV.U32 R132, RZ, RZ, R106 ;  /* 0x000000ffff847224 */ /* 0x000fe400078e006a */
[----:B------:R-:W-:Y:S01]  /*ab60*/  @P1 IMAD.MOV.U32 R106, RZ, RZ, R103 ;  /* 0x000000ffff6a1224 */ /* 0x000fe200078e0067 */
[----:B0-----:R-:W-:Y:S02]  /*ab70*/  LEA.HI.X.SX32 R104, R168, R121, 0x1, P0 ;  /* 0x00000079a8687211 */ /* 0x001fe400000f0eff */
[----:B------:R-:W-:-:S03]  /*ab80*/  IADD3 R105, P0, PT, R167, R126, RZ ;  /* 0x0000007ea7697210 */ /* 0x000fc60007f1e0ff */
[----:B------:R-:W-:Y:S01]  /*ab90*/  @P1 IMAD.MOV.U32 R107, RZ, RZ, R104 ;  /* 0x000000ffff6b1224 */ /* 0x000fe200078e0068 */
[----:B------:R0:W-:Y:S01]  /*aba0*/  STS.U8 [R93+UR9+0xe00], R206 ;  /* 0x000e00ce5d007988 */ /* 0x0001e20008000009 */
[----:B------:R-:W-:-:S03]  /*abb0*/  IMAD R166, R166, UR6, RZ ;  /* 0x00000006a6a67c24 */ /* 0x000fc6000f8e02ff */
[----:B------:R1:W2:Y:S01]  /*abc0*/  @P1 LDG.E.U8 R138, desc[UR20][R106.64] ;  /* 0x000000146a8a1981 */ /* 0x0002a2000c1e1100 */
[----:B------:R-:W-:-:S03]  /*abd0*/  PRMT R142, RZ, 0x7610, R142 ;  /* 0x00007610ff8e7816 */ /* 0x000fc6000000008e */
[----:B------:R1:W-:Y:S01]  /*abe0*/  STS.U8 [R93+UR9+0x1000], R214 ;  /* 0x001000d65d007988 */ /* 0x0003e20008000009 */
[----:B0-----:R-:W-:Y:S01]  /*abf0*/  IMAD.MOV.U32 R206, RZ, RZ, R115 ;  /* 0x000000ffffce7224 */ /* 0x001fe200078e0073 */
[----:B-1----:R-:W-:Y:S01]  /*ac00*/  LEA.HI.X.SX32 R106, R167, R121, 0x1, P0 ;  /* 0x00000079a76a7211 */ /* 0x002fe200000f0eff */
[----:B------:R-:W-:Y:S02]  /*ac10*/  IMAD.MOV.U32 R115, RZ, RZ, R109 ;  /* 0x000000ffff737224 */ /* 0x000fe400078e006d */
[----:B------:R-:W-:Y:S02]  /*ac20*/  IMAD.MOV.U32 R214, RZ, RZ, R108 ;  /* 0x000000ffffd67224 */ /* 0x000fe400078e006c */
[----:B------:R-:W-:Y:S02]  /*ac30*/  @P1 IMAD.MOV.U32 R108, RZ, RZ, R105 ;  /* 0x000000ffff6c1224 */ /* 0x000fe400078e0069 */
[----:B------:R-:W-:Y:S01]  /*ac40*/  @P1 IMAD.MOV.U32 R109, RZ, RZ, R106 ;  /* 0x000000ffff6d1224 */ /* 0x000fe200078e006a */
[----:B------:R-:W-:Y:S01]  /*ac50*/  IADD3 R107, P0, PT, R166, R126, RZ ;  /* 0x0000007ea66b7210 */ /* 0x000fe20007f1e0ff */
        /* <DEDUP_REMOVED lines=16> */
[----:B0-----:R-:W-:-:S03]  /*ad60*/  IMAD.MOV.U32 R222, RZ, RZ, R206 ;  /* 0x000000ffffde7224 */ /* 0x001fc600078e00ce */
[----:B------:R0:W-:Y:S01]  /*ad70*/  STS.U8 [R93+UR9+0x1a00], R226 ;  /* 0x001a00e25d007988 */ /* 0x0001e20008000009 */
[----:B-1----:R-:W-:-:S03]  /*ad80*/  LEA.HI.X.SX32 R110, R165, R121, 0x1, P0 ;  /* 0x00000079a56e7211 */ /* 0x002fc600000f0eff */
[----:B------:R1:W-:Y:S01]  /*ad90*/  STS.U8 [R93+UR9+0x1800], R230 ;  /* 0x001800e65d007988 */ /* 0x0003e20008000009 */
[----:B------:R-:W-:Y:S01]  /*ada0*/  PRMT R144, RZ, 0x7610, R144 ;  /* 0x00007610ff907816 */ /* 0x000fe20000000090 */
[----:B0-----:R-:W-:Y:S02]  /*adb0*/  IMAD.MOV.U32 R226, RZ, RZ, R222 ;  /* 0x000000ffffe27224 */ /* 0x001fe400078e00de */
[----:B------:R-:W-:Y:S02]  /*adc0*/  IMAD.MOV.U32 R222, RZ, RZ, R120 ;  /* 0x000000ffffde7224 */ /* 0x000fe400078e0078 */
[----:B-1----:R-:W-:Y:S02]  /*add0*/  IMAD.MOV.U32 R230, RZ, RZ, R210 ;  /* 0x000000ffffe67224 */ /* 0x002fe400078e00d2 */
[----:B------:R-:W-:Y:S02]  /*ade0*/  IMAD.MOV.U32 R210, RZ, RZ, R113 ;  /* 0x000000ffffd27224 */ /* 0x000fe400078e0071 */
[----:B------:R-:W-:-:S02]  /*adf0*/  IMAD.MOV.U32 R120, RZ, RZ, R112 ;  /* 0x000000ffff787224 */ /* 0x000fc400078e0070 */
        /* <DEDUP_REMOVED lines=16> */
[----:B------:R-:W-:Y:S02]  /*af00*/  IMAD.MOV.U32 R125, RZ, RZ, R114 ;  /* 0x000000ffff7d7224 */ /* 0x000fe400078e0072 */
[----:B------:R-:W-:Y:S02]  /*af10*/  @P1 IMAD.MOV.U32 R114, RZ, RZ, R111 ;  /* 0x000000ffff721224 */ /* 0x000fe400078e006f */
[----:B------:R-:W-:Y:S01]  /*af20*/  @P1 IMAD.MOV.U32 R115, RZ, RZ, R112 ;  /* 0x000000ffff731224 */ /* 0x000fe200078e0070 */
[----:B------:R-:W-:Y:S01]  /*af30*/  IADD3 R113, P0, PT, R163, R126, RZ ;  /* 0x0000007ea3717210 */ /* 0x000fe20007f1e0ff */
[----:B------:R0:W-:Y:S01]  /*af40*/  STS.U8 [R93+UR9+0x2800], R226 ;  /* 0x002800e25d007988 */ /* 0x0001e20008000009 */
[----:B------:R-:W-:-:S03]  /*af50*/  IMAD.MOV.U32 R206, RZ, RZ, R150 ;  /* 0x000000ffffce7224 */ /* 0x000fc600078e0096 */
[----:B------:R1:W2:Y:S01]  /*af60*/  @P1 LDG.E.U8 R143, desc[UR20][R114.64] ;  /* 0x00000014728f1981 */ /* 0x0002a2000c1e1100 */
[----:B------:R-:W-:Y:S02]  /*af70*/  IMAD R162, R162, UR6, RZ ;  /* 0x00000006a2a27c24 */ /* 0x000fe4000f8e02ff */
[----:B0-----:R-:W-:Y:S01]  /*af80*/  IMAD.MOV.U32 R226, RZ, RZ, R210 ;  /* 0x000000ffffe27224 */ /* 0x001fe200078e00d2 */
[----:B------:R0:W-:Y:S01]  /*af90*/  STS.U8 [R93+UR9+0x2200], R250 ;  /* 0x002200fa5d007988 */ /* 0x0001e20008000009 */
[----:B-1----:R-:W-:Y:S02]  /*afa0*/  LEA.HI.X.SX32 R114, R163, R121, 0x1, P0 ;  /* 0x00000079a3727211 */ /* 0x002fe400000f0eff */
[----:B------:R-:W-:Y:S01]  /*afb0*/  IMAD.MOV.U32 R167, RZ, RZ, R226 ;  /* 0x000000ffffa77224 */ /* 0x000fe200078e00e2 */
[----:B------:R-:W-:Y:S01]  /*afc0*/  PRMT R146, RZ, 0x7610, R146 ;  /* 0x00007610ff927816 */ /* 0x000fe20000000092 */
[----:B------:R-:W-:Y:S01]  /*afd0*/  IMAD.MOV.U32 R226, RZ, RZ, R206 ;  /* 0x000000ffffe27224 */ /* 0x000fe200078e00ce */
[----:B------:R1:W-:Y:S01]  /*afe0*/  STS.U8 [R93+UR9+0x2c00], R234 ;  /* 0x002c00ea5d007988 */ /* 0x0003e20008000009 */
[----:B------:R-:W-:-:S02]  /*aff0*/  IMAD.MOV.U32 R206, RZ, RZ, R116 ;  /* 0x000000ffffce7224 */ /* 0x000fc400078e0074 */
[----:B0-----:R-:W-:Y:S02]  /*b000*/  IMAD.MOV.U32 R250, RZ, RZ, R238 ;  /* 0x000000fffffa7224 */ /* 0x001fe400078e00ee */
[----:B------:R-:W-:Y:S02]  /*b010*/  IMAD.MOV.U32 R238, RZ, RZ, R222 ;  /* 0x000000ffffee7224 */ /* 0x000fe400078e00de */
[----:B------:R-:W-:Y:S02]  /*b020*/  IMAD.MOV.U32 R222, RZ, RZ, R117 ;  /* 0x000000ffffde7224 */ /* 0x000fe400078e0075 */
[----:B------:R-:W-:Y:S02]  /*b030*/  @P1 IMAD.MOV.U32 R116, RZ, RZ, R113 ;  /* 0x000000ffff741224 */ /* 0x000fe400078e0071 */
[----:B------:R-:W-:Y:S01]  /*b040*/  @P1 IMAD.MOV.U32 R117, RZ, RZ, R114 ;  /* 0x000000ffff751224 */ /* 0x000fe200078e0072 */
[----:B------:R-:W-:Y:S01]  /*b050*/  IADD3 R115, P0, PT, R162, R126, RZ ;  /* 0x0000007ea2737210 */ /* 0x000fe20007f1e0ff */
[----:B-1----:R-:W-:Y:S01]  /*b060*/  IMAD.MOV.U32 R234, RZ, RZ, R230 ;  /* 0x000000ffffea7224 */ /* 0x002fe200078e00e6 */
[----:B------:R0:W-:Y:S01]  /*b070*/  STS.U8 [R93+UR9+0x3000], R250 ;  /* 0x003000fa5d007988 */ /* 0x0001e20008000009 */
[----:B------:R-:W-:-:S02]  /*b080*/  IMAD.MOV.U32 R165, RZ, RZ, R167 ;  /* 0x000000ffffa57224 */ /* 0x000fc400078e00a7 */
[----:B------:R-:W-:Y:S01]  /*b090*/  IMAD.MOV.U32 R230, RZ, RZ, R136 ;  /* 0x000000ffffe67224 */ /* 0x000fe200078e0088 */
[----:B------:R1:W2:Y:S01]  /*b0a0*/  @P1 LDG.E.U8 R146, desc[UR20][R116.64] ;  /* 0x0000001474921981 */ /* 0x0002a2000c1e1100 */
[----:B------:R-:W-:Y:S02]  /*b0b0*/  IMAD.MOV.U32 R136, RZ, RZ, R186 ;  /* 0x000000ffff887224 */ /* 0x000fe400078e00ba */
[----:B------:R-:W-:Y:S02]  /*b0c0*/  IMAD.MOV.U32 R166, RZ, RZ, R234 ;  /* 0x000000ffffa67224 */ /* 0x000fe400078e00ea */
[----:B0-----:R-:W-:Y:S01]  /*b0d0*/  IMAD.MOV.U32 R250, RZ, RZ, R238 ;  /* 0x000000fffffa7224 */ /* 0x001fe200078e00ee */
[----:B------:R0:W-:Y:S01]  /*b0e0*/  STS.U8 [R93+UR9+0x3400], R165 ;  /* 0x003400a55d007988 */ /* 0x0001e20008000009 */
[----:B------:R-:W-:Y:S01]  /*b0f0*/  IMAD.MOV.U32 R167, RZ, RZ, R226 ;  /* 0x000000ffffa77224 */ /* 0x000fe200078e00e2 */
[----:B-1----:R-:W-:Y:S01]  /*b100*/  LEA.HI.X.SX32 R116, R162, R121, 0x1, P0 ;  /* 0x00000079a2747211 */ /* 0x002fe200000f0eff */
[----:B------:R-:W-:-:S02]  /*b110*/  IMAD.MOV.U32 R234, RZ, RZ, R230 ;  /* 0x000000ffffea7224 */ /* 0x000fc400078e00e6 */
[----:B------:R-:W-:Y:S02]  /*b120*/  IMAD.MOV.U32 R238, RZ, RZ, R222 ;  /* 0x000000ffffee7224 */ /* 0x000fe400078e00de */
[----:B------:R-:W-:Y:S02]  /*b130*/  IMAD.MOV.U32 R226, RZ, RZ, R206 ;  /* 0x000000ffffe27224 */ /* 0x000fe400078e00ce */
[----:B------:R-:W-:Y:S02]  /*b140*/  IMAD R161, R161, UR6, RZ ;  /* 0x00000006a1a17c24 */ /* 0x000fe4000f8e02ff */
[----:B0-----:R-:W-:Y:S01]  /*b150*/  IMAD.MOV.U32 R165, RZ, RZ, R250 ;  /* 0x000000ffffa57224 */ /* 0x001fe200078e00fa */
[----:B------:R-:W-:Y:S01]  /*b160*/  PRMT R145, RZ, 0x7610, R145 ;  /* 0x00007610ff917816 */ /* 0x000fe20000000091 */
[----:B------:R-:W-:Y:S02]  /*b170*/  IMAD.MOV.U32 R230, RZ, RZ, R136 ;  /* 0x000000ffffe67224 */ /* 0x000fe400078e0088 */
[----:B------:R-:W-:-:S02]  /*b180*/  IMAD.MOV.U32 R164, RZ, RZ, R166 ;  /* 0x000000ffffa47224 */ /* 0x000fc400078e00a6 */
[----:B------:R-:W-:Y:S02]  /*b190*/  IMAD.MOV.U32 R150, RZ, RZ, R33 ;  /* 0x000000ffff967224 */ /* 0x000fe400078e0021 */
[----:B------:R-:W-:Y:S02]  /*b1a0*/  IMAD.MOV.U32 R206, RZ, RZ, R119 ;  /* 0x000000ffffce7224 */ /* 0x000fe400078e0077 */
[----:B------:R-:W-:Y:S02]  /*b1b0*/  IMAD.MOV.U32 R136, RZ, RZ, R118 ;  /* 0x000000ffff887224 */ /* 0x000fe400078e0076 */
[----:B------:R-:W-:Y:S02]  /*b1c0*/  IMAD.MOV.U32 R166, RZ, RZ, R167 ;  /* 0x000000ffffa67224 */ /* 0x000fe400078e00a7 */
[----:B------:R-:W-:Y:S01]  /*b1d0*/  IMAD.MOV.U32 R250, RZ, RZ, R234 ;  /* 0x000000fffffa7224 */ /* 0x000fe200078e00ea */
[----:B------:R-:W-:Y:S01]  /*b1e0*/  IADD3 R117, P0, PT, R161, R126, RZ ;  /* 0x0000007ea1757210 */ /* 0x000fe20007f1e0ff */
[----:B------:R-:W-:Y:S01]  /*b1f0*/  @P1 IMAD.MOV.U32 R118, RZ, RZ, R115 ;  /* 0x000000ffff761224 */ /* 0x000fe200078e0073 */
[----:B------:R0:W-:Y:S01]  /*b200*/  STS.U8 [R93+UR9+0x3a00], R165 ;  /* 0x003a00a55d007988 */ /* 0x0001e20008000009 */
[----:B------:R-:W-:-:S02]  /*b210*/  @P1 IMAD.MOV.U32 R119, RZ, RZ, R116 ;  /* 0x000000ffff771224 */ /* 0x000fc400078e0074 */
[----:B------:R-:W-:Y:S02]  /*b220*/  IMAD.MOV.U32 R167, RZ, RZ, R238 ;  /* 0x000000ffffa77224 */ /* 0x000fe400078e00ee */
[----:B------:R-:W-:Y:S01]  /*b230*/  IMAD R160, R160, UR6, RZ ;  /* 0x00000006a0a07c24 */ /* 0x000fe2000f8e02ff */
[----:B------:R1:W2:Y:S01]  /*b240*/  @P1 LDG.E.U8 R145, desc[UR20][R118.64] ;  /* 0x0000001476911981 */ /* 0x0002a2000c1e1100 */
[----:B------:R-:W-:Y:S02]  /*b250*/  IMAD.MOV.U32 R238, RZ, RZ, R226 ;  /* 0x000000ffffee7224 */ /* 0x000fe400078e00e2 */
[----:B------:R-:W-:Y:S02]  /*b260*/  IMAD.MOV.U32 R226, RZ, RZ, R230 ;  /* 0x000000ffffe27224 */ /* 0x000fe400078e00e6 */
[----:B------:R-:W-:Y:S02]  /*b270*/  IMAD.MOV.U32 R210, RZ, RZ, R128 ;  /* 0x000000ffffd27224 */ /* 0x000fe400078e0080 */
[----:B------:R-:W-:Y:S01]  /*b280*/  IMAD.MOV.U32 R214, RZ, RZ, R132 ;  /* 0x000000ffffd67224 */ /* 0x000fe200078e0084 */
[----:B------:R-:W-:Y:S01]  /*b290*/  PRMT R148, RZ, 0x7610, R148 ;  /* 0x00007610ff947816 */ /* 0x000fe20000000094 */
[----:B------:R-:W-:Y:S01]  /*b2a0*/  IMAD.MOV.U32 R234, RZ, RZ, R218 ;  /* 0x000000ffffea7224 */ /* 0x000fe200078e00da */
[----:B------:R-:W-:Y:S01]  /*b2b0*/  PRMT R147, RZ, 0x7610, R147 ;  /* 0x00007610ff937816 */ /* 0x000fe20000000093 */
[----:B------:R-:W-:-:S02]  /*b2c0*/  IMAD.MOV.U32 R230, RZ, RZ, R150 ;  /* 0x000000ffffe67224 */ /* 0x000fc400078e0096 */
[----:B------:R-:W-:Y:S01]  /*b2d0*/  IMAD R159, R159, UR6, RZ ;  /* 0x000000069f9f7c24 */ /* 0x000fe2000f8e02ff */
[----:B------:R3:W-:Y:S01]  /*b2e0*/  STS.U8 [R93+UR9+0x3800], R164 ;  /* 0x003800a45d007988 */ /* 0x0007e20008000009 */
[----:B0-----:R-:W-:Y:S02]  /*b2f0*/  IMAD.MOV.U32 R165, RZ, RZ, R166 ;  /* 0x000000ffffa57224 */ /* 0x001fe400078e00a6 */
[----:B------:R-:W-:Y:S01]  /*b300*/  IMAD.MOV.U32 R166, RZ, RZ, R250 ;  /* 0x000000ffffa67224 */ /* 0x000fe200078e00fa */
[----:B-1----:R-:W-:Y:S01]  /*b310*/  LEA.HI.X.SX32 R118, R161, R121, 0x1, P0 ;  /* 0x00000079a1767211 */ /* 0x002fe200000f0eff */
[----:B------:R-:W-:Y:S02]  /*b320*/  IMAD.MOV.U32 R250, RZ, RZ, R167 ;  /* 0x000000fffffa7224 */ /* 0x000fe400078e00a7 */
[----:B------:R-:W-:Y:S02]  /*b330*/  IMAD R158, R158, UR6, RZ ;  /* 0x000000069e9e7c24 */ /* 0x000fe4000f8e02ff */
[----:B------:R-:W-:Y:S01]  /*b340*/  IMAD R157, R157, UR6, RZ ;  /* 0x000000069d9d7c24 */ /* 0x000fe2000f8e02ff */
[----:B------:R-:W-:Y:S01]  /*b350*/  PRMT R149, RZ, 0x7610, R149 ;  /* 0x00007610ff957816 */ /* 0x000fe20000000095 */
[----:B------:R-:W-:-:S02]  /*b360*/  IMAD.MOV.U32 R132, RZ, RZ, R190 ;  /* 0x000000ffff847224 */ /* 0x000fc400078e00be */
[----:B------:R-:W-:Y:S02]  /*b370*/  IMAD R181, R181, UR6, RZ ;  /* 0x00000006b5b57c24 */ /* 0x000fe4000f8e02ff */
[----:B------:R-:W-:Y:S02]  /*b380*/  IMAD R185, R185, UR6, RZ ;  /* 0x00000006b9b97c24 */ /* 0x000fe4000f8e02ff */
[----:B------:R-:W-:Y:S02]  /*b390*/  IMAD R189, R189, UR6, RZ ;  /* 0x00000006bdbd7c24 */ /* 0x000fe4000f8e02ff */
[----:B------:R-:W-:Y:S02]  /*b3a0*/  IMAD R193, R193, UR6, RZ ;  /* 0x00000006c1c17c24 */ /* 0x000fe4000f8e02ff */
[----:B------:R-:W-:Y:S02]  /*b3b0*/  IMAD R197, R197, UR6, RZ ;  /* 0x00000006c5c57c24 */ /* 0x000fe4000f8e02ff */
[----:B------:R-:W-:-:S02]  /*b3c0*/  IMAD R201, R201, UR6, RZ ;  /* 0x00000006c9c97c24 */ /* 0x000fc4000f8e02ff */
[----:B------:R-:W-:Y:S02]  /*b3d0*/  IMAD R205, R205, UR6, RZ ;  /* 0x00000006cdcd7c24 */ /* 0x000fe4000f8e02ff */
[----:B------:R-:W-:Y:S02]  /*b3e0*/  IMAD R209, R209, UR6, RZ ;  /* 0x00000006d1d17c24 */ /* 0x000fe4000f8e02ff */
[----:B------:R-:W-:Y:S02]  /*b3f0*/  IMAD R213, R213, UR6, RZ ;  /* 0x00000006d5d57c24 */ /* 0x000fe4000f8e02ff */
[----:B------:R-:W-:Y:S02]  /*b400*/  IMAD R217, R217, UR6, RZ ;  /* 0x00000006d9d97c24 */ /* 0x000fe4000f8e02ff */
[----:B------:R-:W-:Y:S02]  /*b410*/  IMAD R221, R221, UR6, RZ ;  /* 0x00000006dddd7c24 */ /* 0x000fe4000f8e02ff */
[----:B------:R-:W-:-:S02]  /*b420*/  IMAD R225, R225, UR6, RZ ;  /* 0x00000006e1e17c24 */ /* 0x000fc4000f8e02ff */
[----:B------:R-:W-:Y:S02]  /*b430*/  IMAD R229, R229, UR6, RZ ;  /* 0x00000006e5e57c24 */ /* 0x000fe4000f8e02ff */
[----:B------:R-:W-:Y:S01]  /*b440*/  IMAD R233, R233, UR6, RZ ;  /* 0x00000006e9e97c24 */ /* 0x000fe2000f8e02ff */
[----:B------:R-:W-:Y:S01]  /*b450*/  STS.U8 [R93+UR9+0x7e00], R242 ;  /* 0x007e00f25d007988 */ /* 0x000fe20008000009 */
[----:B------:R-:W-:Y:S01]  /*b460*/  IMAD.MOV.U32 R167, RZ, RZ, R234 ;  /* 0x000000ffffa77224 */ /* 0x000fe200078e00ea */
[----:B------:R-:W-:Y:S01]  /*b470*/  IADD3 R119, P0, PT, R160, R126, RZ ;  /* 0x0000007ea0777210 */ /* 0x000fe20007f1e0ff */
[----:B------:R-:W-:Y:S02]  /*b480*/  IMAD.MOV.U32 R234, RZ, RZ, R230 ;  /* 0x000000ffffea7224 */ /* 0x000fe400078e00e6 */
[----:B------:R-:W-:Y:S01]  /*b490*/  IMAD R237, R237, UR6, RZ ;  /* 0x00000006eded7c24 */ /* 0x000fe2000f8e02ff */
[----:B------:R-:W-:Y:S01]  /*b4a0*/  STS.U8 [R93+UR9+0x2600], R35 ;  /* 0x002600235d007988 */ /* 0x000fe20008000009 */
[----:B------:R-:W-:-:S02]  /*b4b0*/  IMAD.MOV.U32 R230, RZ, RZ, R210 ;  /* 0x000000ffffe67224 */ /* 0x000fc400078e00d2 */
[----:B------:R-:W-:Y:S01]  /*b4c0*/  IMAD.MOV.U32 R210, RZ, RZ, R153 ;  /* 0x000000ffffd27224 */ /* 0x000fe200078e0099 */
[----:B------:R-:W-:Y:S01]  /*b4d0*/  STS.U8 [R93+UR9+0x2a00], R32 ;  /* 0x002a00205d007988 */ /* 0x000fe20008000009 */
[----:B------:R-:W-:Y:S02]  /*b4e0*/  IMAD.MOV.U32 R218, RZ, RZ, R151 ;  /* 0x000000ffffda7224 */ /* 0x000fe400078e0097 */
[----:B------:R-:W-:Y:S01]  /*b4f0*/  IMAD.MOV.U32 R153, RZ, RZ, R132 ;  /* 0x000000ffff997224 */ /* 0x000fe200078e0084 */
[----:B------:R-:W-:Y:S01]  /*b500*/  STS.U8 [R93+UR9+0x2e00], R31 ;  /* 0x002e001f5d007988 */ /* 0x000fe20008000009 */
[----:B------:R-:W-:Y:S02]  /*b510*/  @P1 IMAD.MOV.U32 R150, RZ, RZ, R117 ;  /* 0x000000ffff961224 */ /* 0x000fe400078e0075 */
[----:B------:R-:W-:Y:S01]  /*b520*/  @P1 IMAD.MOV.U32 R151, RZ, RZ, R118 ;  /* 0x000000ffff971224 */ /* 0x000fe200078e0076 */
[----:B------:R-:W-:Y:S01]  /*b530*/  STS.U8 [R93+UR9+0x3200], R28 ;  /* 0x0032001c5d007988 */ /* 0x000fe20008000009 */
[----:B------:R-:W-:Y:S01]  /*b540*/  IMAD.MOV.U32 R132, RZ, RZ, R120 ;  /* 0x000000ffff847224 */ /* 0x000fe200078e0078 */
[----:B------:R-:W-:-:S02]  /*b550*/  LEA.HI.X.SX32 R120, R160, R121, 0x1, P0 ;  /* 0x00000079a0787211 */ /* 0x000fc400000f0eff */
[----:B------:R0:W4:Y:S01]  /*b560*/  @P1 LDG.E.U8 R148, desc[UR20][R150.64] ;  /* 0x0000001496941981 */ /* 0x000122000c1e1100 */
[----:B------:R-:W-:Y:S02]  /*b570*/  IMAD.MOV.U32 R222, RZ, RZ, R135 ;  /* 0x000000ffffde7224 */ /* 0x000fe400078e0087 */
[----:B------:R-:W-:Y:S01]  /*b580*/  IMAD.MOV.U32 R186, RZ, RZ, R26 ;  /* 0x000000ffffba7224 */ /* 0x000fe200078e001a */
[----:B------:R-:W-:Y:S04]  /*b590*/  STS.U8 [R93+UR9+0x3600], R27 ;  /* 0x0036001b5d007988 */ /* 0x000fe80008000009 */
[----:B------:R-:W-:Y:S01]  /*b5a0*/  STS.U8 [R93+UR9+0x6e00], R22 ;  /* 0x006e00165d007988 */ /* 0x000fe20008000009 */
[----:B0-----:R-:W-:Y:S02]  /*b5b0*/  @P1 IMAD.MOV.U32 R150, RZ, RZ, R119 ;  /* 0x000000ffff961224 */ /* 0x001fe400078e0077 */
[----:B------:R-:W-:Y:S01]  /*b5c0*/  @P1 IMAD.MOV.U32 R151, RZ, RZ, R120 ;  /* 0x000000ffff971224 */ /* 0x000fe200078e0078 */
[----:B------:R-:W-:Y:S04]  /*b5d0*/  STS.U8 [R93+UR9+0x7400], R24 ;  /* 0x007400185d007988 */ /* 0x000fe80008000009 */
[----:B------:R0:W4:Y:S01]  /*b5e0*/  @P1 LDG.E.U8 R147, desc[UR20][R150.64] ;  /* 0x0000001496931981 */ /* 0x000122000c1e1100 */
[----:B------:R-:W-:-:S02]  /*b5f0*/  IMAD.MOV.U32 R128, RZ, RZ, R29 ;  /* 0x000000ffff807224 */ /* 0x000fc400078e001d */
[----:B------:R-:W-:Y:S01]  /*b600*/  IMAD.MOV.U32 R163, RZ, RZ, R250 ;  /* 0x000000ffffa37224 */ /* 0x000fe200078e00fa */
[----:B------:R1:W-:Y:S01]  /*b610*/  STS.U8 [R93+UR9+0x3c00], R165 ;  /* 0x003c00a55d007988 */ /* 0x0003e20008000009 */
[----:B---3--:R-:W-:Y:S02]  /*b620*/  IMAD.MOV.U32 R164, RZ, RZ, R167 ;  /* 0x000000ffffa47224 */ /* 0x008fe400078e00a7 */
[----:B------:R-:W-:Y:S01]  /*b630*/  IMAD.MOV.U32 R250, RZ, RZ, R128 ;  /* 0x000000fffffa7224 */ /* 0x000fe200078e0080 */
[----:B------:R-:W-:Y:S01]  /*b640*/  IADD3 R128, P0, PT, R159, R126, RZ ;  /* 0x0000007e9f807210 */ /* 0x000fe20007f1e0ff */
[----:B------:R3:W-:Y:S04]  /*b650*/  STS.U8 [R93+UR9+0x3e00], R166 ;  /* 0x003e00a65d007988 */ /* 0x0007e80008000009 */
[----:B------:R-:W-:Y:S01]  /*b660*/  STS.U8 [R93+UR9+0x7600], R21 ;  /* 0x007600155d007988 */ /* 0x000fe20008000009 */
[----:B-1----:R-:W-:-:S02]  /*b670*/  IMAD.MOV.U32 R165, RZ, RZ, R230 ;  /* 0x000000ffffa57224 */ /* 0x002fc400078e00e6 */
[----:B------:R-:W-:Y:S01]  /*b680*/  IMAD.MOV.U32 R230, RZ, RZ, R132 ;  /* 0x000000ffffe67224 */ /* 0x000fe200078e0084 */
[----:B------:R-:W-:Y:S01]  /*b690*/  STS.U8 [R93+UR9+0x7800], R23 ;  /* 0x007800175d007988 */ /* 0x000fe20008000009 */
[----:B------:R-:W-:Y:S02]  /*b6a0*/  IMAD.MOV.U32 R132, RZ, RZ, R152 ;  /* 0x000000ffff847224 */ /* 0x000fe400078e0098 */
[----:B---3--:R-:W-:Y:S01]  /*b6b0*/  IMAD.MOV.U32 R166, RZ, RZ, R210 ;  /* 0x000000ffffa67224 */ /* 0x008fe200078e00d2 */
[----:B------:R1:W-:Y:S01]  /*b6c0*/  STS.U8 [R93+UR9+0x4200], R164 ;  /* 0x004200a45d007988 */ /* 0x0003e20008000009 */
[----:B------:R-:W-:Y:S01]  /*b6d0*/  IMAD.MOV.U32 R210, RZ, RZ, R125 ;  /* 0x000000ffffd27224 */ /* 0x000fe200078e007d */
[----:B------:R-:W-:Y:S01]  /*b6e0*/  LEA.HI.X.SX32 R125, R159, R121, 0x1, P0 ;  /* 0x000000799f7d7211 */ /* 0x000fe200000f0eff */
[----:B------:R-:W-:Y:S01]  /*b6f0*/  IMAD.MOV.U32 R161, RZ, RZ, R165 ;  /* 0x000000ffffa17224 */ /* 0x000fe200078e00a5 */
[----:B0-----:R-:W-:Y:S01]  /*b700*/  PRMT R150, RZ, 0x7610, R150 ;  /* 0x00007610ff967816 */ /* 0x001fe20000000096 */
[----:B------:R-:W-:Y:S01]  /*b710*/  IMAD.MOV.U32 R167, RZ, RZ, R153 ;  /* 0x000000ffffa77224 */ /* 0x000fe200078e0099 */
[----:B------:R-:W-:Y:S01]  /*b720*/  STS.U8 [R93+UR9+0x7a00], R18 ;  /* 0x007a00125d007988 */ /* 0x000fe20008000009 */
[----:B-1----:R-:W-:-:S03]  /*b730*/  IMAD.MOV.U32 R164, RZ, RZ, R250 ;  /* 0x000000ffffa47224 */ /* 0x002fc600078e00fa */
[----:B------:R-:W-:Y:S01]  /*b740*/  STS.U8 [R93+UR9+0x7c00], R246 ;  /* 0x007c00f65d007988 */ /* 0x000fe20008000009 */
[----:B------:R-:W-:Y:S01]  /*b750*/  IMAD.MOV.U32 R250, RZ, RZ, R132 ;  /* 0x000000fffffa7224 */ /* 0x000fe200078e0084 */
[----:B------:R-:W-:Y:S01]  /*b760*/  IADD3 R132, P0, PT, R158, R126, RZ ;  /* 0x0000007e9e847210 */ /* 0x000fe20007f1e0ff */
[----:B------:R-:W-:Y:S01]  /*b770*/  IMAD.MOV.U32 R162, RZ, RZ, R166 ;  /* 0x000000ffffa27224 */ /* 0x000fe200078e00a6 */
[----:B------:R-:W-:Y:S01]  /*b780*/  PRMT R170, RZ, 0x7610, R170 ;  /* 0x00007610ffaa7816 */ /* 0x000fe200000000aa */
[----:B------:R-:W-:Y:S02]  /*b790*/  IMAD.MOV.U32 R165, RZ, RZ, R210 ;  /* 0x000000ffffa57224 */ /* 0x000fe400078e00d2 */
[----:B------:R-:W-:Y:S01]  /*b7a0*/  IMAD R241, R241, UR6, RZ ;  /* 0x00000006f1f17c24 */ /* 0x000fe2000f8e02ff */
[----:B------:R-:W-:Y:S01]  /*b7b0*/  PRMT R169, RZ, 0x7610, R169 ;  /* 0x00007610ffa97816 */ /* 0x000fe200000000a9 */
[----:B------:R-:W-:Y:S02]  /*b7c0*/  @P1 IMAD.MOV.U32 R152, RZ, RZ, R128 ;  /* 0x000000ffff981224 */ /* 0x000fe400078e0080 */
[----:B------:R-:W-:Y:S01]  /*b7d0*/  IMAD R245, R245, UR6, RZ ;  /* 0x00000006f5f57c24 */ /* 0x000fe2000f8e02ff */
[----:B------:R-:W-:Y:S01]  /*b7e0*/  PRMT R171, RZ, 0x7610, R171 ;  /* 0x00007610ffab7816 */ /* 0x000fe200000000ab */
[----:B------:R-:W-:-:S02]  /*b7f0*/  @P1 IMAD.MOV.U32 R153, RZ, RZ, R125 ;  /* 0x000000ffff991224 */ /* 0x000fc400078e007d */
[----:B------:R-:W-:Y:S01]  /*b800*/  IMAD R249, R249, UR6, RZ ;  /* 0x00000006f9f97c24 */ /* 0x000fe2000f8e02ff */
[----:B------:R-:W-:Y:S01]  /*b810*/  PRMT R168, RZ, 0x7610, R168 ;  /* 0x00007610ffa87816 */ /* 0x000fe200000000a8 */
[----:B------:R-:W-:Y:S01]  /*b820*/  IMAD.MOV.U32 R210, RZ, RZ, R131 ;  /* 0x000000ffffd27224 */ /* 0x000fe200078e0083 */
[----:B------:R-:W-:Y:S01]  /*b830*/  LEA.HI.X.SX32 R131, R158, R121, 0x1, P0 ;  /* 0x000000799e837211 */ /* 0x000fe200000f0eff */
[----:B------:R0:W-:Y:S01]  /*b840*/  STS.U8 [R93+UR9+0x4600], R226 ;  /* 0x004600e25d007988 */ /* 0x0001e20008000009 */
[----:B------:R-:W-:-:S03]  /*b850*/  IMAD.MOV.U32 R135, RZ, RZ, R154 ;  /* 0x000000ffff877224 */ /* 0x000fc600078e009a */
[----:B------:R1:W-:Y:S01]  /*b860*/  STS.U8 [R93+UR9+0x4a00], R162 ;  /* 0x004a00a25d007988 */ /* 0x0003e20008000009 */
[----:B------:R-:W-:-:S03]  /*b870*/  IMAD.MOV.U32 R154, RZ, RZ, R155 ;  /* 0x000000ffff9a7224 */ /* 0x000fc600078e009b */
[----:B------:R3:W4:Y:S01]  /*b880*/  @P1 LDG.E.U8 R150, desc[UR20][R152.64] ;  /* 0x0000001498961981 */ /* 0x000722000c1e1100 */
[----:B0-----:R-:W-:Y:S01]  /*b890*/  IMAD.MOV.U32 R226, RZ, RZ, R136 ;  /* 0x000000ffffe27224 */ /* 0x001fe200078e0088 */
[----:B------:R-:W-:Y:S02]  /*b8a0*/  IADD3 R136, P0, PT, R157, R126, RZ ;  /* 0x0000007e9d887210 */ /* 0x000fe40007f1e0ff */
[----:B------:R0:W-:Y:S01]  /*b8b0*/  STS.U8 [R93+UR9+0x4000], R163 ;  /* 0x004000a35d007988 */ /* 0x0001e20008000009 */
[----:B-1----:R-:W-:Y:S02]  /*b8c0*/  IMAD.MOV.U32 R162, RZ, RZ, R164 ;  /* 0x000000ffffa27224 */ /* 0x002fe400078e00a4 */
[----:B------:R-:W-:Y:S01]  /*b8d0*/  IMAD.MOV.U32 R164, RZ, RZ, R165 ;  /* 0x000000ffffa47224 */ /* 0x000fe200078e00a5 */
[----:B------:R-:W5:Y:S01]  /*b8e0*/  LDL.LU R33, [R1+0x268] ;  /* 0x0002680001217983 */ /* 0x000f620000300800 */
[----:B---3--:R-:W-:Y:S02]  /*b8f0*/  @P1 IMAD.MOV.U32 R152, RZ, RZ, R132 ;  /* 0x000000ffff981224 */ /* 0x008fe400078e0084 */
[----:B------:R-:W-:-:S02]  /*b900*/  @P1 IMAD.MOV.U32 R153, RZ, RZ, R131 ;  /* 0x000000ffff991224 */ /* 0x000fc400078e0083 */
[----:B------:R-:W-:Y:S02]  /*b910*/  IMAD.MOV.U32 R155, RZ, RZ, R25 ;  /* 0x000000ffff9b7224 */ /* 0x000fe400078e0019 */
[----:B0-----:R-:W-:Y:S01]  /*b920*/  IMAD.MOV.U32 R163, RZ, RZ, R135 ;  /* 0x000000ffffa37224 */ /* 0x001fe200078e0087 */
[----:B------:R-:W-:Y:S01]  /*b930*/  LEA.HI.X.SX32 R135, R157, R121, 0x1, P0 ;  /* 0x000000799d877211 */ /* 0x000fe200000f0eff */
[----:B------:R-:W-:Y:S01]  /*b940*/  IMAD.MOV.U32 R165, RZ, RZ, R234 ;  /* 0x000000ffffa57224 */ /* 0x000fe200078e00ea */
[----:B------:R0:W-:Y:S01]  /*b950*/  STS.U8 [R93+UR9+0x4400], R238 ;  /* 0x004400ee5d007988 */ /* 0x0001e20008000009 */
[----:B------:R-:W-:Y:S02]  /*b960*/  IMAD.MOV.U32 R234, RZ, RZ, R214 ;  /* 0x000000ffffea7224 */ /* 0x000fe400078e00d6 */
[----:B------:R-:W-:Y:S01]  /*b970*/  IMAD.MOV.U32 R214, RZ, RZ, R182 ;  /* 0x000000ffffd67224 */ /* 0x000fe200078e00b6 */
[----:B------:R-:W-:Y:S01]  /*b980*/  IADD3 R182, P0, PT, R181, R126, RZ ;  /* 0x0000007eb5b67210 */ /* 0x000fe20007f1e0ff */
[----:B------:R1:W3:Y:S01]  /*b990*/  @P1 LDG.E.U8 R149, desc[UR20][R152.64] ;  /* 0x0000001498951981 */ /* 0x0002e2000c1e1100 */
[----:B------:R-:W-:-:S02]  /*b9a0*/  IMAD.MOV.U32 R166, RZ, RZ, R154 ;  /* 0x000000ffffa67224 */ /* 0x000fc400078e009a */
[----:B------:R-:W-:Y:S01]  /*b9b0*/  @P1 IMAD.MOV.U32 R154, RZ, RZ, R136 ;  /* 0x000000ffff9a1224 */ /* 0x000fe200078e0088 */
[----:B------:R-:W-:Y:S01]  /*b9c0*/  PRMT R151, RZ, 0x7610, R151 ;  /* 0x00007610ff977816 */ /* 0x000fe20000000097 */
[----:B0-----:R-:W-:Y:S01]  /*b9d0*/  IMAD.MOV.U32 R238, RZ, RZ, R155 ;  /* 0x000000ffffee7224 */ /* 0x001fe200078e009b */
[----:B------:R-:W-:Y:S01]  /*b9e0*/  LEA.HI.X.SX32 R181, R181, R121, 0x1, P0 ;  /* 0x00000079b5b57211 */ /* 0x000fe200000f0eff */
[----:B------:R-:W-:Y:S01]  /*b9f0*/  @P1 IMAD.MOV.U32 R155, RZ, RZ, R135 ;  /* 0x000000ffff9b1224 */ /* 0x000fe200078e0087 */
[----:B------:R0:W-:Y:S01]  /*ba00*/  STS.U8 [R93+UR9+0x4c00], R163 ;  /* 0x004c00a35d007988 */ /* 0x0001e20008000009 */
[----:B-1----:R-:W-:Y:S01]  /*ba10*/  PRMT R152, RZ, 0x7610, R152 ;  /* 0x00007610ff987816 */ /* 0x002fe20000000098 */
[----:B------:R-:W-:Y:S02]  /*ba20*/  IMAD.MOV.U32 R190, RZ, RZ, R30 ;  /* 0x000000ffffbe7224 */ /* 0x000fe400078e001e */
[----:B------:R1:W-:Y:S04]  /*ba30*/  STS.U8 [R93+UR9+0x5200], R165 ;  /* 0x005200a55d007988 */ /* 0x0003e80008000009 */
[----:B------:R1:W3:Y:S01]  /*ba40*/  @P1 LDG.E.U8 R152, desc[UR20][R154.64] ;  /* 0x000000149a981981 */ /* 0x0002e2000c1e1100 */
[----:B0-----:R-:W-:-:S02]  /*ba50*/  IMAD.MOV.U32 R163, RZ, RZ, R238 ;  /* 0x000000ffffa37224 */ /* 0x001fc400078e00ee */
[----:B------:R-:W-:Y:S01]  /*ba60*/  IMAD.MOV.U32 R238, RZ, RZ, R186 ;  /* 0x000000ffffee7224 */ /* 0x000fe200078e00ba */
[CC--:B------:R-:W-:Y:S01]  /*ba70*/  IADD3 R186, P0, PT, R185.reuse, R126.reuse, RZ ;  /* 0x0000007eb9ba7210 */ /* 0x0c0fe20007f1e0ff */
[----:B------:R0:W-:Y:S01]  /*ba80*/  STS.U8 [R93+UR9+0x4e00], R166 ;  /* 0x004e00a65d007988 */ /* 0x0001e20008000009 */
[----:B-1----:R-:W-:Y:S02]  /*ba90*/  IMAD.MOV.U32 R165, RZ, RZ, R167 ;  /* 0x000000ffffa57224 */ /* 0x002fe400078e00a7 */
[----:B------:R-:W-:Y:S01]  /*baa0*/  @P1 IMAD.MOV.U32 R154, RZ, RZ, R182 ;  /* 0x000000ffff9a1224 */ /* 0x000fe200078e00b6 */
[----:B------:R-:W-:Y:S01]  /*bab0*/  STS.U8 [R93+UR9+0x5a00], R250 ;  /* 0x005a00fa5d007988 */ /* 0x000fe20008000009 */
[----:B------:R-:W-:Y:S01]  /*bac0*/  @P1 IMAD.MOV.U32 R155, RZ, RZ, R181 ;  /* 0x000000ffff9b1224 */ /* 0x000fe200078e00b5 */
[----:B------:R-:W-:Y:S01]  /*bad0*/  LEA.HI.X.SX32 R185, R185, R121, 0x1, P0 ;  /* 0x00000079b9b97211 */ /* 0x000fe200000f0eff */
[----:B------:R-:W-:Y:S01]  /*bae0*/  IMAD.MOV.U32 R167, RZ, RZ, R190 ;  /* 0x000000ffffa77224 */ /* 0x000fe200078e00be */
[----:B------:R-:W-:Y:S01]  /*baf0*/  IADD3 R190, P0, PT, R189, R126, RZ ;  /* 0x0000007ebdbe7210 */ /* 0x000fe20007f1e0ff */
[----:B0-----:R-:W-:Y:S01]  /*bb00*/  IMAD.MOV.U32 R166, RZ, RZ, R226 ;  /* 0x000000ffffa67224 */ /* 0x001fe200078e00e2 */
[----:B------:R0:W3:Y:S01]  /*bb10*/  @P1 LDG.E.U8 R151, desc[UR20][R154.64] ;  /* 0x000000149a971981 */ /* 0x0000e2000c1e1100 */
[----:B------:R-:W-:-:S02]  /*bb20*/  IMAD.MOV.U32 R226, RZ, RZ, R222 ;  /* 0x000000ffffe27224 */ /* 0x000fc400078e00de */
[----:B------:R-:W-:Y:S01]  /*bb30*/  IMAD.MOV.U32 R222, RZ, RZ, R156 ;  /* 0x000000ffffde7224 */ /* 0x000fe200078e009c */
[----:B------:R-:W-:Y:S01]  /*bb40*/  LEA.HI.X.SX32 R189, R189, R121, 0x1, P0 ;  /* 0x00000079bdbd7211 */ /* 0x000fe200000f0eff */
[----:B------:R-:W-:Y:S01]  /*bb50*/  @P1 IMAD.MOV.U32 R156, RZ, RZ, R186 ;  /* 0x000000ffff9c1224 */ /* 0x000fe200078e00ba */
[----:B------:R1:W-:Y:S01]  /*bb60*/  STS.U8 [R93+UR9+0x5600], R166 ;  /* 0x005600a65d007988 */ /* 0x0003e20008000009 */
[----:B------:R-:W-:Y:S01]  /*bb70*/  @P1 IMAD.MOV.U32 R157, RZ, RZ, R185 ;  /* 0x000000ffff9d1224 */ /* 0x000fe200078e00b9 */
[----:B0-----:R-:W-:Y:S02]  /*bb80*/  PRMT R154, RZ, 0x7610, R154 ;  /* 0x00007610ff9a7816 */ /* 0x001fe4000000009a */
[----:B------:R-:W-:Y:S01]  /*bb90*/  STS.U8 [R93+UR9+0x4800], R161 ;  /* 0x004800a15d007988 */ /* 0x000fe20008000009 */
[----:B------:R-:W-:-:S03]  /*bba0*/  PRMT R153, RZ, 0x7610, R153 ;  /* 0x00007610ff997816 */ /* 0x000fc60000000099 */
[----:B------:R-:W-:Y:S01]  /*bbb0*/  STS.U8 [R93+UR9+0x6600], R210 ;  /* 0x006600d25d007988 */ /* 0x000fe20008000009 */
[----:B-1----:R-:W-:Y:S02]  /*bbc0*/  IMAD.MOV.U32 R166, RZ, RZ, R238 ;  /* 0x000000ffffa67224 */ /* 0x002fe400078e00ee */
[----:B------:R-:W-:Y:S01]  /*bbd0*/  IMAD.MOV.U32 R238, RZ, RZ, R194 ;  /* 0x000000ffffee7224 */ /* 0x000fe200078e00c2 */
[CC--:B------:R-:W-:Y:S01]  /*bbe0*/  IADD3 R194, P0, PT, R193.reuse, R126.reuse, RZ ;  /* 0x0000007ec1c27210 */ /* 0x0c0fe20007f1e0ff */
[----:B------:R0:W3:Y:S01]  /*bbf0*/  @P1 LDG.E.U8 R154, desc[UR20][R156.64] ;  /* 0x000000149c9a1981 */ /* 0x0000e2000c1e1100 */
[----:B------:R-:W-:Y:S02]  /*bc00*/  IMAD.MOV.U32 R250, RZ, RZ, R198 ;  /* 0x000000fffffa7224 */ /* 0x000fe400078e00c6 */
[----:B------:R-:W-:Y:S01]  /*bc10*/  LEA.HI.X.SX32 R193, R193, R121, 0x1, P0 ;  /* 0x00000079c1c17211 */ /* 0x000fe200000f0eff */
[----:B------:R-:W-:Y:S01]  /*bc20*/  STS.U8 [R93+UR9+0x6a00], R230 ;  /* 0x006a00e65d007988 */ /* 0x000fe20008000009 */
[----:B------:R-:W-:-:S03]  /*bc30*/  IADD3 R198, P0, PT, R197, R126, RZ ;  /* 0x0000007ec5c67210 */ /* 0x000fc60007f1e0ff */
[----:B------:R-:W-:Y:S01]  /*bc40*/  STS.U8 [R93+UR9+0x5000], R162 ;  /* 0x005000a25d007988 */ /* 0x000fe20008000009 */
[----:B0-----:R-:W-:Y:S02]  /*bc50*/  @P1 IMAD.MOV.U32 R156, RZ, RZ, R190 ;  /* 0x000000ffff9c1224 */ /* 0x001fe400078e00be */
[----:B------:R-:W-:Y:S01]  /*bc60*/  @P1 IMAD.MOV.U32 R157, RZ, RZ, R189 ;  /* 0x000000ffff9d1224 */ /* 0x000fe200078e00bd */
[----:B------:R-:W-:Y:S01]  /*bc70*/  LEA.HI.X.SX32 R197, R197, R121, 0x1, P0 ;  /* 0x00000079c5c57211 */ /* 0x000fe200000f0eff */
[----:B------:R-:W-:Y:S01]  /*bc80*/  @P1 IMAD.MOV.U32 R158, RZ, RZ, R194 ;  /* 0x000000ffff9e1224 */ /* 0x000fe200078e00c2 */
[----:B------:R-:W-:Y:S01]  /*bc90*/  STS.U8 [R93+UR9+0x5800], R164 ;  /* 0x005800a45d007988 */ /* 0x000fe20008000009 */
[----:B------:R-:W-:-:S03]  /*bca0*/  @P1 IMAD.MOV.U32 R159, RZ, RZ, R193 ;  /* 0x000000ffff9f1224 */ /* 0x000fc600078e00c1 */
[----:B------:R0:W3:Y:S01]  /*bcb0*/  @P1 LDG.E.U8 R153, desc[UR20][R156.64] ;  /* 0x000000149c991981 */ /* 0x0000e2000c1e1100 */
[----:B------:R-:W-:-:S03]  /*bcc0*/  PRMT R155, RZ, 0x7610, R155 ;  /* 0x00007610ff9b7816 */ /* 0x000fc6000000009b */
[----:B------:R1:W-:Y:S04]  /*bcd0*/  STS.U8 [R93+UR9+0x5e00], R234 ;  /* 0x005e00ea5d007988 */ /* 0x0003e80008000009 */
[----:B------:R-:W5:Y:S01]  /*bce0*/  LDL.LU R35, [R1+0x264] ;  /* 0x0002640001237983 */ /* 0x000f620000300800 */
[----:B0-----:R-:W-:-:S03]  /*bcf0*/  PRMT R156, RZ, 0x7610, R156 ;  /* 0x00007610ff9c7816 */ /* 0x001fc6000000009c */
[----:B------:R0:W-:Y:S01]  /*bd00*/  STS.U8 [R93+UR9+0x6200], R238 ;  /* 0x006200ee5d007988 */ /* 0x0001e20008000009 */
[----:B-1----:R-:W-:Y:S01]  /*bd10*/  IMAD.MOV.U32 R234, RZ, RZ, R202 ;  /* 0x000000ffffea7224 */ /* 0x002fe200078e00ca */
[C---:B------:R-:W-:Y:S02]  /*bd20*/  IADD3 R202, P0, PT, R201.reuse, R126, RZ ;  /* 0x0000007ec9ca7210 */ /* 0x040fe40007f1e0ff */
[----:B------:R1:W3:Y:S02]  /*bd30*/  @P1 LDG.E.U8 R156, desc[UR20][R158.64] ;  /* 0x000000149e9c1981 */ /* 0x0002e4000c1e1100 */
[----:B------:R-:W-:Y:S01]  /*bd40*/  LEA.HI.X.SX32 R201, R201, R121, 0x1, P0 ;  /* 0x00000079c9c97211 */ /* 0x000fe200000f0eff */
[----:B------:R-:W-:Y:S01]  /*bd50*/  IMAD.MOV.U32 R230, RZ, RZ, R214 ;  /* 0x000000ffffe67224 */ /* 0x000fe200078e00d6 */
[----:B------:R-:W-:Y:S01]  /*bd60*/  PRMT R157, RZ, 0x7610, R157 ;  /* 0x00007610ff9d7816 */ /* 0x000fe2000000009d */
[----:B0-----:R-:W-:Y:S01]  /*bd70*/  IMAD.MOV.U32 R238, RZ, RZ, R206 ;  /* 0x000000ffffee7224 */ /* 0x001fe200078e00ce */
[----:B------:R0:W-:Y:S01]  /*bd80*/  STS.U8 [R93+UR9+0x5400], R163 ;  /* 0x005400a35d007988 */ /* 0x0001e20008000009 */
[----:B-1----:R-:W-:-:S03]  /*bd90*/  @P1 IMAD.MOV.U32 R158, RZ, RZ, R198 ;  /* 0x000000ffff9e1224 */ /* 0x002fc600078e00c6 */
[----:B------:R-:W-:Y:S01]  /*bda0*/  STS.U8 [R93+UR9+0x5c00], R165 ;  /* 0x005c00a55d007988 */ /* 0x000fe20008000009 */
[----:B------:R-:W-:Y:S01]  /*bdb0*/  @P1 IMAD.MOV.U32 R159, RZ, RZ, R197 ;  /* 0x000000ffff9f1224 */ /* 0x000fe200078e00c5 */
[----:B------:R-:W-:Y:S01]  /*bdc0*/  IADD3 R206, P0, PT, R205, R126, RZ ;  /* 0x0000007ecdce7210 */ /* 0x000fe20007f1e0ff */
[----:B------:R-:W-:Y:S01]  /*bdd0*/  @P1 IMAD.MOV.U32 R160, RZ, RZ, R202 ;  /* 0x000000ffffa01224 */ /* 0x000fe200078e00ca */
[----:B------:R-:W-:Y:S01]  /*bde0*/  STS.U8 [R93+UR9+0x7200], R226 ;  /* 0x007200e25d007988 */ /* 0x000fe20008000009 */
[----:B------:R-:W-:-:S03]  /*bdf0*/  @P1 IMAD.MOV.U32 R161, RZ, RZ, R201 ;  /* 0x000000ffffa11224 */ /* 0x000fc600078e00c9 */
[----:B------:R1:W3:Y:S01]  /*be00*/  @P1 LDG.E.U8 R155, desc[UR20][R158.64] ;  /* 0x000000149e9b1981 */ /* 0x0002e2000c1e1100 */
[-C--:B------:R-:W-:Y:S02]  /*be10*/  LEA.HI.X.SX32 R205, R205, R121.reuse, 0x1, P0 ;  /* 0x00000079cdcd7211 */ /* 0x080fe400000f0eff */
[CC--:B------:R-:W-:Y:S01]  /*be20*/  IADD3 R210, P0, PT, R209.reuse, R126.reuse, RZ ;  /* 0x0000007ed1d27210 */ /* 0x0c0fe20007f1e0ff */
[----:B------:R-:W-:Y:S04]  /*be30*/  STS.U8 [R93+UR9+0x6400], R250 ;  /* 0x006400fa5d007988 */ /* 0x000fe80008000009 */
[----:B------:R-:W-:Y:S01]  /*be40*/  STS.U8 [R93+UR9+0x6000], R166 ;  /* 0x006000a65d007988 */ /* 0x000fe20008000009 */
[----:B-1----:R-:W-:Y:S02]  /*be50*/  PRMT R158, RZ, 0x7610, R158 ;  /* 0x00007610ff9e7816 */ /* 0x002fe4000000009e */
[----:B------:R-:W-:Y:S01]  /*be60*/  LEA.HI.X.SX32 R209, R209, R121, 0x1, P0 ;  /* 0x00000079d1d17211 */ /* 0x000fe200000f0eff */
[----:B------:R-:W-:Y:S04]  /*be70*/  STS.U8 [R93+UR9+0x6800], R167 ;  /* 0x006800a75d007988 */ /* 0x000fe80008000009 */
[----:B------:R1:W3:Y:S01]  /*be80*/  @P1 LDG.E.U8 R158, desc[UR20][R160.64] ;  /* 0x00000014a09e1981 */ /* 0x0002e2000c1e1100 */
[----:B------:R-:W-:Y:S01]  /*be90*/  IADD3 R214, P0, PT, R213, R126, RZ ;  /* 0x0000007ed5d67210 */ /* 0x000fe20007f1e0ff */
[----:B------:R-:W-:-:S02]  /*bea0*/  @P1 IMAD.MOV.U32 R162, RZ, RZ, R210 ;  /* 0x000000ffffa21224 */ /* 0x000fc400078e00d2 */
[----:B------:R-:W5:Y:S01]  /*beb0*/  LDL.LU R30, [R1+0x260] ;  /* 0x00026000011e7983 */ /* 0x000f620000300800 */
[----:B-1----:R-:W-:Y:S02]  /*bec0*/  @P1 IMAD.MOV.U32 R160, RZ, RZ, R206 ;  /* 0x000000ffffa01224 */ /* 0x002fe400078e00ce */
[----:B------:R-:W-:Y:S01]  /*bed0*/  @P1 IMAD.MOV.U32 R161, RZ, RZ, R205 ;  /* 0x000000ffffa11224 */ /* 0x000fe200078e00cd */
[----:B------:R-:W-:Y:S01]  /*bee0*/  LEA.HI.X.SX32 R213, R213, R121, 0x1, P0 ;  /* 0x00000079d5d57211 */ /* 0x000fe200000f0eff */
[----:B0-----:R-:W-:Y:S01]  /*bef0*/  @P1 IMAD.MOV.U32 R163, RZ, RZ, R209 ;  /* 0x000000ffffa31224 */ /* 0x001fe200078e00d1 */
[----:B------:R0:W-:Y:S04]  /*bf00*/  STS.U8 [R93+UR9+0x6c00], R234 ;  /* 0x006c00ea5d007988 */ /* 0x0001e80008000009 */
[----:B------:R1:W3:Y:S01]  /*bf10*/  @P1 LDG.E.U8 R157, desc[UR20][R160.64] ;  /* 0x00000014a09d1981 */ /* 0x0002e2000c1e1100 */
[----:B------:R-:W-:-:S03]  /*bf20*/  PRMT R159, RZ, 0x7610, R159 ;  /* 0x00007610ff9f7816 */ /* 0x000fc6000000009f */
[----:B------:R2:W-:Y:S01]  /*bf30*/  STS.U8 [R93+UR9+0x7000], R238 ;  /* 0x007000ee5d007988 */ /* 0x0005e20008000009 */
[----:B0-----:R-:W-:Y:S02]  /*bf40*/  IMAD.MOV.U32 R234, RZ, RZ, R218 ;  /* 0x000000ffffea7224 */ /* 0x001fe400078e00da */
[----:B------:R-:W-:Y:S01]  /*bf50*/  IMAD.MOV.U32 R250, RZ, RZ, R230 ;  /* 0x000000fffffa7224 */ /* 0x000fe200078e00e6 */
[----:B------:R-:W5:Y:S01]  /*bf60*/  LDL.LU R32, [R1+0x25c] ;  /* 0x00025c0001207983 */ /* 0x000f620000300800 */
[----:B-1----:R-:W-:Y:S02]  /*bf70*/  PRMT R160, RZ, 0x7610, R160 ;  /* 0x00007610ffa07816 */ /* 0x002fe400000000a0 */
[C---:B------:R-:W-:Y:S01]  /*bf80*/  IADD3 R218, P0, PT, R217.reuse, R126, RZ ;  /* 0x0000007ed9da7210 */ /* 0x040fe20007f1e0ff */
[----:B--2---:R-:W-:Y:S01]  /*bf90*/  IMAD.MOV.U32 R238, RZ, RZ, R222 ;  /* 0x000000ffffee7224 */ /* 0x004fe200078e00de */
[----:B------:R-:W-:Y:S02]  /*bfa0*/  PRMT R161, RZ, 0x7610, R161 ;  /* 0x00007610ffa17816 */ /* 0x000fe400000000a1 */
[----:B------:R0:W2:Y:S01]  /*bfb0*/  @P1 LDG.E.U8 R160, desc[UR20][R162.64] ;  /* 0x00000014a2a01981 */ /* 0x0000a2000c1e1100 */
[----:B------:R-:W-:-:S02]  /*bfc0*/  LEA.HI.X.SX32 R217, R217, R121, 0x1, P0 ;  /* 0x00000079d9d97211 */ /* 0x000fc400000f0eff */
[C---:B------:R-:W-:Y:S01]  /*bfd0*/  IADD3 R222, P0, PT, R221.reuse, R126, RZ ;  /* 0x0000007eddde7210 */ /* 0x040fe20007f1e0ff */
[----:B------:R-:W-:Y:S01]  /*bfe0*/  IMAD.MOV.U32 R242, RZ, RZ, R234 ;  /* 0x000000fffff27224 */ /* 0x000fe200078e00ea */
[----:B------:R1:W-:Y:S04]  /*bff0*/  STS.U8 [R94+UR9+0x100], R174 ;  /* 0x000100ae5e007988 */ /* 0x0003e80008000009 */
[----:B------:R-:W-:Y:S01]  /*c000*/  STS.U8 [R94+UR9+0x300], R137 ;  /* 0x000300895e007988 */ /* 0x000fe20008000009 */
[----:B0-----:R-:W-:Y:S02]  /*c010*/  @P1 IMAD.MOV.U32 R162, RZ, RZ, R214 ;  /* 0x000000ffffa21224 */ /* 0x001fe400078e00d6 */
[----:B------:R-:W-:Y:S01]  /*c020*/  @P1 IMAD.MOV.U32 R163, RZ, RZ, R213 ;  /* 0x000000ffffa31224 */ /* 0x000fe200078e00d5 */
[----:B------:R-:W-:Y:S01]  /*c030*/  LEA.HI.X.SX32 R221, R221, R121, 0x1, P0 ;  /* 0x00000079dddd7211 */ /* 0x000fe200000f0eff */
[----:B------:R-:W-:Y:S01]  /*c040*/  @P1 IMAD.MOV.U32 R164, RZ, RZ, R218 ;  /* 0x000000ffffa41224 */ /* 0x000fe200078e00da */
[----:B----4-:R-:W-:Y:S01]  /*c050*/  STS.U8 [R94+UR9+0x500], R127 ;  /* 0x0005007f5e007988 */ /* 0x010fe20008000009 */
[----:B------:R-:W-:-:S03]  /*c060*/  @P1 IMAD.MOV.U32 R165, RZ, RZ, R217 ;  /* 0x000000ffffa51224 */ /* 0x000fc600078e00d9 */
[----:B------:R0:W4:Y:S01]  /*c070*/  @P1 LDG.E.U8 R159, desc[UR20][R162.64] ;  /* 0x00000014a29f1981 */ /* 0x000122000c1e1100 */
[----:B------:R-:W-:-:S03]  /*c080*/  IADD3 R226, P0, PT, R225, R126, RZ ;  /* 0x0000007ee1e27210 */ /* 0x000fc60007f1e0ff */
[----:B------:R1:W-:Y:S04]  /*c090*/  STS.U8 [R94+UR9+0xb00], R142 ;  /* 0x000b008e5e007988 */ /* 0x0003e80008000009 */
[----:B------:R-:W-:Y:S01]  /*c0a0*/  STS.U8 [R94+UR9+0x700], R139 ;  /* 0x0007008b5e007988 */ /* 0x000fe20008000009 */
[----:B0-----:R-:W-:Y:S02]  /*c0b0*/  PRMT R162, RZ, 0x7610, R162 ;  /* 0x00007610ffa27816 */ /* 0x001fe400000000a2 */
[----:B------:R-:W-:Y:S01]  /*c0c0*/  LEA.HI.X.SX32 R225, R225, R121, 0x1, P0 ;  /* 0x00000079e1e17211 */ /* 0x000fe200000f0eff */
[----:B------:R0:W-:Y:S04]  /*c0d0*/  STS.U8 [R94+UR9+0x900], R138 ;  /* 0x0009008a5e007988 */ /* 0x0001e80008000009 */
[----:B------:R0:W2:Y:S01]  /*c0e0*/  @P1 LDG.E.U8 R162, desc[UR20][R164.64] ;  /* 0x00000014a4a21981 */ /* 0x0000a2000c1e1100 */
[----:B------:R-:W-:Y:S01]  /*c0f0*/  IADD3 R230, P0, PT, R229, R126, RZ ;  /* 0x0000007ee5e67210 */ /* 0x000fe20007f1e0ff */
[----:B------:R-:W-:-:S02]  /*c100*/  @P1 IMAD.MOV.U32 R166, RZ, RZ, R226 ;  /* 0x000000ffffa61224 */ /* 0x000fc400078e00e2 */
[----:B------:R-:W5:Y:S01]  /*c110*/  LDL.LU R29, [R1+0x258] ;  /* 0x00025800011d7983 */ /* 0x000f620000300800 */
[----:B0-----:R-:W-:Y:S02]  /*c120*/  @P1 IMAD.MOV.U32 R164, RZ, RZ, R222 ;  /* 0x000000ffffa41224 */ /* 0x001fe400078e00de */
[----:B------:R-:W-:Y:S01]  /*c130*/  @P1 IMAD.MOV.U32 R165, RZ, RZ, R221 ;  /* 0x000000ffffa51224 */ /* 0x000fe200078e00dd */
[----:B------:R-:W-:Y:S01]  /*c140*/  LEA.HI.X.SX32 R229, R229, R121, 0x1, P0 ;  /* 0x00000079e5e57211 */ /* 0x000fe200000f0eff */
[----:B------:R-:W-:Y:S01]  /*c150*/  @P1 IMAD.MOV.U32 R167, RZ, RZ, R225 ;  /* 0x000000ffffa71224 */ /* 0x000fe200078e00e1 */
[----:B------:R-:W-:Y:S01]  /*c160*/  PRMT R163, RZ, 0x7610, R163 ;  /* 0x00007610ffa37816 */ /* 0x000fe200000000a3 */
[----:B-1----:R-:W-:Y:S01]  /*c170*/  IMAD.MOV.U32 R174, RZ, RZ, R238 ;  /* 0x000000ffffae7224 */ /* 0x002fe200078e00ee */
[----:B------:R0:W2:Y:S01]  /*c180*/  @P1 LDG.E.U8 R161, desc[UR20][R164.64] ;  /* 0x00000014a4a11981 */ /* 0x0000a2000c1e1100 */
[----:B------:R-:W-:Y:S01]  /*c190*/  IADD3 R234, P0, PT, R233, R126, RZ ;  /* 0x0000007ee9ea7210 */ /* 0x000fe20007f1e0ff */
[----:B------:R-:W-:-:S02]  /*c1a0*/  IMAD.MOV.U32 R142, RZ, RZ, R250 ;  /* 0x000000ffff8e7224 */ /* 0x000fc400078e00fa */
[----:B------:R-:W5:Y:S01]  /*c1b0*/  LDL.LU R31, [R1+0x254] ;  /* 0x00025400011f7983 */ /* 0x000f620000300800 */
[----:B0-----:R-:W-:Y:S01]  /*c1c0*/  PRMT R164, RZ, 0x7610, R164 ;  /* 0x00007610ffa47816 */ /* 0x001fe200000000a4 */
[----:B------:R-:W-:Y:S01]  /*c1d0*/  IMAD.MOV.U32 R137, RZ, RZ, R174 ;  /* 0x000000ffff897224 */ /* 0x000fe200078e00ae */
[----:B------:R-:W-:Y:S01]  /*c1e0*/  LEA.HI.X.SX32 R233, R233, R121, 0x1, P0 ;  /* 0x00000079e9e97211 */ /* 0x000fe200000f0eff */
[----:B------:R-:W5:Y:S04]  /*c1f0*/  LDL.LU R26, [R1+0x250] ;  /* 0x00025000011a7983 */ /* 0x000f680000300800 */
[----:B------:R0:W2:Y:S01]  /*c200*/  @P1 LDG.E.U8 R164, desc[UR20][R166.64] ;  /* 0x00000014a6a41981 */ /* 0x0000a2000c1e1100 */
[----:B------:R-:W-:Y:S01]  /*c210*/  IADD3 R238, P0, PT, R237, R126, RZ ;  /* 0x0000007eedee7210 */ /* 0x000fe20007f1e0ff */
[----:B------:R-:W-:-:S02]  /*c220*/  IMAD.MOV.U32 R174, RZ, RZ, R242 ;  /* 0x000000ffffae7224 */ /* 0x000fc400078e00f2 */
[----:B------:R-:W5:Y:S01]  /*c230*/  LDL.LU R28, [R1+0x24c] ;  /* 0x00024c00011c7983 */ /* 0x000f620000300800 */
[----:B0-----:R-:W-:Y:S02]  /*c240*/  @P1 IMAD.MOV.U32 R166, RZ, RZ, R230 ;  /* 0x000000ffffa61224 */ /* 0x001fe400078e00e6 */
[----:B------:R-:W-:Y:S01]  /*c250*/  @P1 IMAD.MOV.U32 R167, RZ, RZ, R229 ;  /* 0x000000ffffa71224 */ /* 0x000fe200078e00e5 */
[----:B------:R-:W-:Y:S01]  /*c260*/  LEA.HI.X.SX32 R237, R237, R121, 0x1, P0 ;  /* 0x00000079eded7211 */ /* 0x000fe200000f0eff */
[----:B------:R-:W5:Y:S04]  /*c270*/  LDL.LU R25, [R1+0x248] ;  /* 0x0002480001197983 */ /* 0x000f680000300800 */
[----:B------:R0:W2:Y:S01]  /*c280*/  @P1 LDG.E.U8 R163, desc[UR20][R166.64] ;  /* 0x00000014a6a31981 */ /* 0x0000a2000c1e1100 */
[----:B------:R-:W-:-:S03]  /*c290*/  IADD3 R242, P0, PT, R241, R126, RZ ;  /* 0x0000007ef1f27210 */ /* 0x000fc60007f1e0ff */
[----:B------:R-:W5:Y:S01]  /*c2a0*/  LDL.LU R27, [R1+0x244] ;  /* 0x00024400011b7983 */ /* 0x000f620000300800 */
[----:B0-----:R-:W-:Y:S02]  /*c2b0*/  IMAD.MOV.U32 R167, RZ, RZ, R20 ;  /* 0x000000ffffa77224 */ /* 0x001fe400078e0014 */
[----:B------:R-:W-:Y:S01]  /*c2c0*/  @P1 IMAD.MOV.U32 R166, RZ, RZ, R234 ;  /* 0x000000ffffa61224 */ /* 0x000fe200078e00ea */
[----:B------:R-:W-:Y:S01]  /*c2d0*/  LEA.HI.X.SX32 R241, R241, R121, 0x1, P0 ;  /* 0x00000079f1f17211 */ /* 0x000fe200000f0eff */
[----:B------:R-:W-:Y:S01]  /*c2e0*/  IMAD.MOV.U32 R246, RZ, RZ, R167 ;  /* 0x000000fffff67224 */ /* 0x000fe200078e00a7 */
[----:B------:R-:W5:Y:S01]  /*c2f0*/  LDL.LU R22, [R1+0x240] ;  /* 0x0002400001167983 */ /* 0x000f620000300800 */
[----:B------:R-:W-:Y:S02]  /*c300*/  @P1 IMAD.MOV.U32 R167, RZ, RZ, R233 ;  /* 0x000000ffffa71224 */ /* 0x000fe400078e00e9 */
[----:B------:R-:W-:Y:S01]  /*c310*/  IMAD.MOV.U32 R127, RZ, RZ, R246 ;  /* 0x000000ffff7f7224 */ /* 0x000fe200078e00f6 */
[----:B------:R-:W5:Y:S04]  /*c320*/  LDL.LU R24, [R1+0x23c] ;  /* 0x00023c0001187983 */ /* 0x000f680000300800 */
[----:B------:R0:W2:Y:S01]  /*c330*/  @P1 LDG.E.U8 R170, desc[UR20][R166.64] ;  /* 0x00000014a6aa1981 */ /* 0x0000a2000c1e1100 */
[----:B------:R-:W-:-:S02]  /*c340*/  IADD3 R246, P0, PT, R245, R126, RZ ;  /* 0x0000007ef5f67210 */ /* 0x000fc40007f1e0ff */
[----:B------:R-:W-:Y:S01]  /*c350*/  PRMT R165, RZ, 0x7610, R165 ;  /* 0x00007610ffa57816 */ /* 0x000fe200000000a5 */
[----:B------:R-:W5:Y:S01]  /*c360*/  LDL.LU R21, [R1+0x238] ;  /* 0x0002380001157983 */ /* 0x000f620000300800 */
[----:B0-----:R-:W-:Y:S02]  /*c370*/  @P1 IMAD.MOV.U32 R166, RZ, RZ, R238 ;  /* 0x000000ffffa61224 */ /* 0x001fe400078e00ee */
[----:B------:R-:W-:Y:S01]  /*c380*/  @P1 IMAD.MOV.U32 R167, RZ, RZ, R237 ;  /* 0x000000ffffa71224 */ /* 0x000fe200078e00ed */
[----:B------:R-:W-:Y:S01]  /*c390*/  LEA.HI.X.SX32 R245, R245, R121, 0x1, P0 ;  /* 0x00000079f5f57211 */ /* 0x000fe200000f0eff */
[----:B------:R-:W-:Y:S01]  /*c3a0*/  @P1 IMAD.MOV.U32 R138, RZ, RZ, R246 ;  /* 0x000000ffff8a1224 */ /* 0x000fe200078e00f6 */
[----:B------:R-:W5:Y:S04]  /*c3b0*/  LDL.LU R23, [R1+0x234] ;  /* 0x0002340001177983 */ /* 0x000f680000300800 */
[----:B------:R0:W2:Y:S01]  /*c3c0*/  @P1 LDG.E.U8 R169, desc[UR20][R166.64] ;  /* 0x00000014a6a91981 */ /* 0x0000a2000c1e1100 */
[----:B------:R-:W-:Y:S01]  /*c3d0*/  IADD3 R250, P0, PT, R249, R126, RZ ;  /* 0x0000007ef9fa7210 */ /* 0x000fe20007f1e0ff */
[----:B------:R-:W-:-:S02]  /*c3e0*/  @P1 IMAD.MOV.U32 R139, RZ, RZ, R245 ;  /* 0x000000ffff8b1224 */ /* 0x000fc400078e00f5 */
[----:B------:R-:W5:Y:S01]  /*c3f0*/  LDL.LU R18, [R1+0x230] ;  /* 0x0002300001127983 */ /* 0x000f620000300800 */
[----:B0-----:R-:W-:Y:S02]  /*c400*/  @P1 IMAD.MOV.U32 R166, RZ, RZ, R242 ;  /* 0x000000ffffa61224 */ /* 0x001fe400078e00f2 */
[----:B------:R-:W-:Y:S01]  /*c410*/  @P1 IMAD.MOV.U32 R167, RZ, RZ, R241 ;  /* 0x000000ffffa71224 */ /* 0x000fe200078e00f1 */
[----:B------:R-:W-:Y:S01]  /*c420*/  LEA.HI.X.SX32 R249, R249, R121, 0x1, P0 ;  /* 0x00000079f9f97211 */ /* 0x000fe200000f0eff */
[----:B------:R0:W-:Y:S04]  /*c430*/  STS.U8 [R94+UR9+0x1100], R143 ;  /* 0x0011008f5e007988 */ /* 0x0001e80008000009 */
[----:B------:R1:W2:Y:S04]  /*c440*/  @P1 LDG.E.U8 R171, desc[UR20][R166.64] ;  /* 0x00000014a6ab1981 */ /* 0x0002a8000c1e1100 */
[----:B------:R-:W5:Y:S01]  /*c450*/  LDL.LU R20, [R1+0x22c] ;  /* 0x00022c0001147983 */ /* 0x000f620000300800 */
[----:B-1----:R-:W-:-:S06]  /*c460*/  PRMT R167, RZ, 0x7610, R167 ;  /* 0x00007610ffa77816 */ /* 0x002fcc00000000a7 */
[----:B------:R1:W2:Y:S02]  /*c470*/  @P1 LDG.E.U8 R167, desc[UR20][R138.64] ;  /* 0x000000148aa71981 */ /* 0x0002a4000c1e1100 */
[----:B-1----:R-:W-:Y:S02]  /*c480*/  @P1 IMAD.MOV.U32 R138, RZ, RZ, R250 ;  /* 0x000000ffff8a1224 */ /* 0x002fe400078e00fa */
[----:B------:R-:W-:-:S05]  /*c490*/  @P1 IMAD.MOV.U32 R139, RZ, RZ, R249 ;  /* 0x000000ffff8b1224 */ /* 0x000fca00078e00f9 */
[----:B------:R1:W2:Y:S02]  /*c4a0*/  @P1 LDG.E.U8 R168, desc[UR20][R138.64] ;  /* 0x000000148aa81981 */ /* 0x0002a4000c1e1100 */
[----:B-1----:R-:W-:Y:S02]  /*c4b0*/  IMAD.MOV.U32 R139, RZ, RZ, R127 ;  /* 0x000000ffff8b7224 */ /* 0x002fe400078e007f */
[----:B------:R-:W-:Y:S02]  /*c4c0*/  IMAD R127, R172, UR6, RZ ;  /* 0x00000006ac7f7c24 */ /* 0x000fe4000f8e02ff */
[----:B------:R-:W-:-:S03]  /*c4d0*/  IMAD.MOV.U32 R172, RZ, RZ, R139 ;  /* 0x000000ffffac7224 */ /* 0x000fc600078e008b */
[----:B------:R-:W-:-:S04]  /*c4e0*/  IADD3 R138, P0, PT, R127, R126, RZ ;  /* 0x0000007e7f8a7210 */ /* 0x000fc80007f1e0ff */
[----:B------:R-:W-:Y:S01]  /*c4f0*/  LEA.HI.X.SX32 R139, R127, R121, 0x1, P0 ;  /* 0x000000797f8b7211 */ /* 0x000fe200000f0eff */
[----:B------:R-:W-:Y:S01]  /*c500*/  IMAD R127, R173, UR6, RZ ;  /* 0x00000006ad7f7c24 */ /* 0x000fe2000f8e02ff */
[----:B------:R1:W-:Y:S04]  /*c510*/  STS.U8 [R94+UR9+0x7f00], R17 ;  /* 0x007f00115e007988 */ /* 0x0003e80008000009 */
[----:B0-----:R-:W-:Y:S01]  /*c520*/  IADD3 R143, P0, PT, R127, R126, RZ ;  /* 0x0000007e7f8f7210 */ /* 0x001fe20007f1e0ff */
[----:B------:R0:W2:Y:S04]  /*c530*/  @P1 LDG.E.U8 R165, desc[UR20][R138.64] ;  /* 0x000000148aa51981 */ /* 0x0000a8000c1e1100 */
[----:B-1----:R-:W5:Y:S04]  /*c540*/  LDL.LU R17, [R1+0x228] ;  /* 0x0002280001117983 */ /* 0x002f680000300800 */
[----:B------:R-:W-:Y:S04]  /*c550*/  STL [R1+0x4], R138 ;  /* 0x0000048a01007387 */ /* 0x000fe80000100800 */
[----:B------:R0:W-:Y:S01]  /*c560*/  STL [R1], R139 ;  /* 0x0000008b01007387 */ /* 0x0001e20000100800 */
[----:B------:R-:W-:-:S03]  /*c570*/  PRMT R166, RZ, 0x7610, R166 ;  /* 0x00007610ffa67816 */ /* 0x000fc600000000a6 */
[----:B------:R1:W-:Y:S01]  /*c580*/  STL [R1+0x14], R143 ;  /* 0x0000148f01007387 */ /* 0x0003e20000100800 */
[----:B0-----:R-:W-:Y:S01]  /*c590*/  LEA.HI.X.SX32 R139, R127, R121, 0x1, P0 ;  /* 0x000000797f8b7211 */ /* 0x001fe200000f0eff */
[----:B------:R-:W-:Y:S02]  /*c5a0*/  IMAD R127, R175, UR6, RZ ;  /* 0x00000006af7f7c24 */ /* 0x000fe4000f8e02ff */
[----:B------:R-:W-:-:S03]  /*c5b0*/  @P1 IMAD.MOV.U32 R138, RZ, RZ, R143 ;  /* 0x000000ffff8a1224 */ /* 0x000fc600078e008f */
[CC--:B-1----:R-:W-:Y:S01]  /*c5c0*/  IADD3 R143, P0, PT, R127.reuse, R126.reuse, RZ ;  /* 0x0000007e7f8f7210 */ /* 0x0c2fe20007f1e0ff */
[----:B------:R-:W-:Y:S03]  /*c5d0*/  STL [R1+0x10], R139 ;  /* 0x0000108b01007387 */ /* 0x000fe60000100800 */
[----:B------:R-:W-:Y:S01]  /*c5e0*/  LEA.HI.X.SX32 R173, R127, R121, 0x1, P0 ;  /* 0x000000797fad7211 */ /* 0x000fe200000f0eff */
[----:B------:R-:W-:Y:S01]  /*c5f0*/  IMAD R127, R176, UR6, RZ ;  /* 0x00000006b07f7c24 */ /* 0x000fe2000f8e02ff */
[----:B------:R0:W2:Y:S04]  /*c600*/  @P1 LDG.E.U8 R166, desc[UR20][R138.64] ;  /* 0x000000148aa61981 */ /* 0x0000a8000c1e1100 */
[----:B------:R1:W-:Y:S04]  /*c610*/  STL [R1+0x24], R143 ;  /* 0x0000248f01007387 */ /* 0x0003e80000100800 */
[----:B------:R1:W-:Y:S01]  /*c620*/  STS.U8 [R94+UR9+0x1900], R147 ;  /* 0x001900935e007988 */ /* 0x0003e20008000009 */
[----:B0-----:R-:W-:Y:S01]  /*c630*/  @P1 IMAD.MOV.U32 R138, RZ, RZ, R143 ;  /* 0x000000ffff8a1224 */ /* 0x001fe200078e008f */
[----:B-1----:R-:W-:-:S02]  /*c640*/  IADD3 R143, P0, PT, R127, R126, RZ ;  /* 0x0000007e7f8f7210 */ /* 0x002fc40007f1e0ff */
[----:B------:R0:W-:Y:S01]  /*c650*/  STS.U8 [R94+UR9+0x1700], R148 ;  /* 0x001700945e007988 */ /* 0x0001e20008000009 */
[----:B------:R-:W-:Y:S01]  /*c660*/  @P1 IMAD.MOV.U32 R139, RZ, RZ, R173 ;  /* 0x000000ffff8b1224 */ /* 0x000fe200078e00ad */
[----:B------:R-:W-:Y:S02]  /*c670*/  PRMT R147, RZ, 0x7610, R147 ;  /* 0x00007610ff937816 */ /* 0x000fe40000000093 */
[----:B------:R-:W-:Y:S01]  /*c680*/  STL [R1+0x20], R173 ;  /* 0x000020ad01007387 */ /* 0x000fe20000100800 */
[----:B0-----:R-:W-:Y:S01]  /*c690*/  LEA.HI.X.SX32 R148, R127, R121, 0x1, P0 ;  /* 0x000000797f947211 */ /* 0x001fe200000f0eff */
[----:B------:R-:W-:Y:S02]  /*c6a0*/  IMAD R127, R177, UR6, RZ ;  /* 0x00000006b17f7c24 */ /* 0x000fe4000f8e02ff */
[----:B------:R0:W2:Y:S04]  /*c6b0*/  @P1 LDG.E.U8 R147, desc[UR20][R138.64] ;  /* 0x000000148a931981 */ /* 0x0000a8000c1e1100 */
[----:B------:R1:W-:Y:S01]  /*c6c0*/  STL [R1+0x34], R143 ;  /* 0x0000348f01007387 */ /* 0x0003e20000100800 */
[----:B0-----:R-:W-:-:S03]  /*c6d0*/  @P1 IMAD.MOV.U32 R138, RZ, RZ, R143 ;  /* 0x000000ffff8a1224 */ /* 0x001fc600078e008f */
[----:B------:R0:W-:Y:S01]  /*c6e0*/  STL [R1+0x30], R148 ;  /* 0x0000309401007387 */ /* 0x0001e20000100800 */
[C---:B-1----:R-:W-:Y:S01]  /*c6f0*/  IADD3 R143, P0, PT, R127.reuse, R126, RZ ;  /* 0x0000007e7f8f7210 */ /* 0x042fe20007f1e0ff */
[----:B------:R-:W-:Y:S02]  /*c700*/  @P1 IMAD.MOV.U32 R139, RZ, RZ, R148 ;  /* 0x000000ffff8b1224 */ /* 0x000fe400078e0094 */
[----:B------:R1:W-:Y:S01]  /*c710*/  STS.U8 [R94+UR9+0x1300], R146 ;  /* 0x001300925e007988 */ /* 0x0003e20008000009 */
[----:B------:R-:W-:Y:S01]  /*c720*/  IMAD.MOV.U32 R173, RZ, RZ, R172 ;  /* 0x000000ffffad7224 */ /* 0x000fe200078e00ac */
[----:B0-----:R-:W-:Y:S01]  /*c730*/  LEA.HI.X.SX32 R148, R127, R121, 0x1, P0 ;  /* 0x000000797f947211 */ /* 0x001fe200000f0eff */
[----:B------:R-:W-:Y:S01]  /*c740*/  IMAD R127, R178, UR6, RZ ;  /* 0x00000006b27f7c24 */ /* 0x000fe2000f8e02ff */
[----:B-1----:R-:W-:Y:S01]  /*c750*/  PRMT R146, RZ, 0x7610, R146 ;  /* 0x00007610ff927816 */ /* 0x002fe20000000092 */
[----:B------:R-:W-:-:S03]  /*c760*/  IMAD.MOV.U32 R172, RZ, RZ, R142 ;  /* 0x000000ffffac7224 */ /* 0x000fc600078e008e */
[----:B------:R-:W-:Y:S01]  /*c770*/  IADD3 R142, P0, PT, R127, R126, RZ ;  /* 0x0000007e7f8e7210 */ /* 0x000fe20007f1e0ff */
[----:B------:R0:W-:Y:S04]  /*c780*/  STS.U8 [R94+UR9+0x1500], R145 ;  /* 0x001500915e007988 */ /* 0x0001e80008000009 */
[----:B------:R1:W4:Y:S04]  /*c790*/  @P1 LDG.E.U8 R146, desc[UR20][R138.64] ;  /* 0x000000148a921981 */ /* 0x000328000c1e1100 */
[----:B------:R3:W-:Y:S01]  /*c7a0*/  STL [R1+0x44], R143 ;  /* 0x0000448f01007387 */ /* 0x0007e20000100800 */
[----:B0-----:R-:W-:Y:S01]  /*c7b0*/  PRMT R145, RZ, 0x7610, R145 ;  /* 0x00007610ff917816 */ /* 0x001fe20000000091 */
[----:B-1----:R-:W-:-:S02]  /*c7c0*/  @P1 IMAD.MOV.U32 R138, RZ, RZ, R143 ;  /* 0x000000ffff8a1224 */ /* 0x002fc400078e008f */
[----:B------:R-:W-:Y:S01]  /*c7d0*/  @P1 IMAD.MOV.U32 R139, RZ, RZ, R148 ;  /* 0x000000ffff8b1224 */ /* 0x000fe200078e0094 */
[----:B---3--:R-:W-:Y:S01]  /*c7e0*/  LEA.HI.X.SX32 R143, R127, R121, 0x1, P0 ;  /* 0x000000797f8f7211 */ /* 0x008fe200000f0eff */
[----:B------:R-:W-:Y:S01]  /*c7f0*/  IMAD R127, R137, UR6, RZ ;  /* 0x00000006897f7c24 */ /* 0x000fe2000f8e02ff */
[----:B------:R0:W-:Y:S04]  /*c800*/  STS.U8 [R94+UR9+0xf00], R144 ;  /* 0x000f00905e007988 */ /* 0x0001e80008000009 */
[----:B------:R1:W3:Y:S01]  /*c810*/  @P1 LDG.E.U8 R145, desc[UR20][R138.64] ;  /* 0x000000148a911981 */ /* 0x0002e2000c1e1100 */
[----:B------:R-:W-:Y:S02]  /*c820*/  IADD3 R137, P0, PT, R127, R126, RZ ;  /* 0x0000007e7f897210 */ /* 0x000fe40007f1e0ff */
[----:B0-----:R-:W-:Y:S01]  /*c830*/  PRMT R144, RZ, 0x7610, R144 ;  /* 0x00007610ff907816 */ /* 0x001fe20000000090 */
[----:B-1----:R-:W-:-:S02]  /*c840*/  @P1 IMAD.MOV.U32 R138, RZ, RZ, R142 ;  /* 0x000000ffff8a1224 */ /* 0x002fc400078e008e */
[----:B------:R-:W-:Y:S01]  /*c850*/  @P1 IMAD.MOV.U32 R139, RZ, RZ, R143 ;  /* 0x000000ffff8b1224 */ /* 0x000fe200078e008f */
[----:B------:R-:W-:Y:S04]  /*c860*/  STL [R1+0x40], R148 ;  /* 0x0000409401007387 */ /* 0x000fe80000100800 */
[----:B------:R0:W3:Y:S04]  /*c870*/  @P1 LDG.E.U8 R144, desc[UR20][R138.64] ;  /* 0x000000148a901981 */ /* 0x0000e8000c1e1100 */
[----:B------:R-:W-:Y:S01]  /*c880*/  STL [R1+0x54], R142 ;  /* 0x0000548e01007387 */ /* 0x000fe20000100800 */
[----:B0-----:R-:W-:-:S03]  /*c890*/  LEA.HI.X.SX32 R138, R127, R121, 0x1, P0 ;  /* 0x000000797f8a7211 */ /* 0x001fc600000f0eff */
[----:B------:R-:W-:Y:S01]  /*c8a0*/  STL [R1+0x50], R143 ;  /* 0x0000508f01007387 */ /* 0x000fe20000100800 */
[----:B------:R-:W-:-:S03]  /*c8b0*/  PRMT R127, RZ, 0x7610, R127 ;  /* 0x00007610ff7f7816 */ /* 0x000fc6000000007f */
[----:B------:R-:W-:Y:S01]  /*c8c0*/  STL [R1+0x64], R137 ;  /* 0x0000648901007387 */ /* 0x000fe20000100800 */
[----:B------:R-:W-:-:S03]  /*c8d0*/  @P1 IMAD.MOV.U32 R139, RZ, RZ, R138 ;  /* 0x000000ffff8b1224 */ /* 0x000fc600078e008a */
[----:B------:R0:W-:Y:S02]  /*c8e0*/  STL [R1+0x60], R138 ;  /* 0x0000608a01007387 */ /* 0x0001e40000100800 */
[----:B0-----:R-:W-:-:S05]  /*c8f0*/  @P1 IMAD.MOV.U32 R138, RZ, RZ, R137 ;  /* 0x000000ffff8a1224 */ /* 0x001fca00078e0089 */
[----:B------:R0:W3:Y:S01]  /*c900*/  @P1 LDG.E.U8 R127, desc[UR20][R138.64] ;  /* 0x000000148a7f1981 */ /* 0x0000e2000c1e1100 */
[----:B------:R-:W-:-:S03]  /*c910*/  IMAD R137, R19, UR6, RZ ;  /* 0x0000000613897c24 */ /* 0x000fc6000f8e02ff */
[----:B------:R-:W5:Y:S02]  /*c920*/  LDL.LU R19, [R1+0x224] ;  /* 0x0002240001137983 */ /* 0x000f640000300800 */
[----:B0-----:R-:W-:-:S04]  /*c930*/  IADD3 R139, P0, PT, R137, R126, RZ ;  /* 0x0000007e898b7210 */ /* 0x001fc80007f1e0ff */
[----:B------:R-:W-:Y:S01]  /*c940*/  LEA.HI.X.SX32 R142, R137, R121, 0x1, P0 ;  /* 0x00000079898e7211 */ /* 0x000fe200000f0eff */
[----:B------:R-:W-:Y:S01]  /*c950*/  STL [R1+0x74], R139 ;  /* 0x0000748b01007387 */ /* 0x000fe20000100800 */
[----:B------:R-:W-:-:S03]  /*c960*/  PRMT R138, RZ, 0x7610, R138 ;  /* 0x00007610ff8a7816 */ /* 0x000fc6000000008a */
[----:B------:R0:W-:Y:S01]  /*c970*/  STL [R1+0x70], R142 ;  /* 0x0000708e01007387 */ /* 0x0001e20000100800 */
[----:B------:R-:W-:Y:S02]  /*c980*/  @P1 IMAD.MOV.U32 R143, RZ, RZ, R142 ;  /* 0x000000ffff8f1224 */ /* 0x000fe400078e008e */
[----:B0-----:R-:W-:-:S05]  /*c990*/  @P1 IMAD.MOV.U32 R142, RZ, RZ, R139 ;  /* 0x000000ffff8e1224 */ /* 0x001fca00078e008b */
[----:B------:R0:W3:Y:S01]  /*c9a0*/  @P1 LDG.E.U8 R138, desc[UR20][R142.64] ;  /* 0x000000148e8a1981 */ /* 0x0000e2000c1e1100 */
[----:B------:R-:W-:-:S05]  /*c9b0*/  IMAD R137, R173, UR6, RZ ;  /* 0x00000006ad897c24 */ /* 0x000fca000f8e02ff */
[----:B------:R-:W-:-:S04]  /*c9c0*/  IADD3 R139, P0, PT, R137, R126, RZ ;  /* 0x0000007e898b7210 */ /* 0x000fc80007f1e0ff */
[----:B0-----:R-:W-:Y:S01]  /*c9d0*/  LEA.HI.X.SX32 R142, R137, R121, 0x1, P0 ;  /* 0x00000079898e7211 */ /* 0x001fe200000f0eff */
[----:B------:R-:W-:Y:S01]  /*c9e0*/  STL [R1+0x84], R139 ;  /* 0x0000848b01007387 */ /* 0x000fe20000100800 */
[----:B------:R-:W-:-:S03]  /*c9f0*/  PRMT R137, RZ, 0x7610, R137 ;  /* 0x00007610ff897816 */ /* 0x000fc60000000089 */
[----:B------:R0:W-:Y:S01]  /*ca00*/  STL [R1+0x80], R142 ;  /* 0x0000808e01007387 */ /* 0x0001e20000100800 */
[----:B------:R-:W-:Y:S02]  /*ca10*/  @P1 IMAD.MOV.U32 R143, RZ, RZ, R142 ;  /* 0x000000ffff8f1224 */ /* 0x000fe400078e008e */
[----:B0-----:R-:W-:Y:S02]  /*ca20*/  @P1 IMAD.MOV.U32 R142, RZ, RZ, R139 ;  /* 0x000000ffff8e1224 */ /* 0x001fe400078e008b */
[----:B------:R-:W-:-:S03]  /*ca30*/  IMAD R139, R172, UR6, RZ ;  /* 0x00000006ac8b7c24 */ /* 0x000fc6000f8e02ff */
[----:B------:R0:W3:Y:S04]  /*ca40*/  @P1 LDG.E.U8 R137, desc[UR20][R142.64] ;  /* 0x000000148e891981 */ /* 0x0000e8000c1e1100 */
[----:B------:R1:W-:Y:S01]  /*ca50*/  STS.U8 [R94+UR9+0xd00], R141 ;  /* 0x000d008d5e007988 */ /* 0x0003e20008000009 */
[CC--:B0-----:R-:W-:Y:S02]  /*ca60*/  IADD3 R142, P0, PT, R139.reuse, R126.reuse, RZ ;  /* 0x0000007e8b8e7210 */ /* 0x0c1fe40007f1e0ff */
[----:B-1----:R-:W-:Y:S02]  /*ca70*/  PRMT R141, RZ, 0x7610, R141 ;  /* 0x00007610ff8d7816 */ /* 0x002fe4000000008d */
[----:B------:R-:W-:Y:S01]  /*ca80*/  LEA.HI.X.SX32 R143, R139, R121, 0x1, P0 ;  /* 0x000000798b8f7211 */ /* 0x000fe200000f0eff */
[----:B------:R-:W-:Y:S01]  /*ca90*/  IMAD R139, R174, UR6, RZ ;  /* 0x00000006ae8b7c24 */ /* 0x000fe2000f8e02ff */
[----:B------:R0:W-:Y:S04]  /*caa0*/  STL [R1+0x94], R142 ;  /* 0x0000948e01007387 */ /* 0x0001e80000100800 */
[----:B------:R0:W3:Y:S04]  /*cab0*/  @P1 LDG.E.U8 R141, desc[UR20][R142.64] ;  /* 0x000000148e8d1981 */ /* 0x0000e8000c1e1100 */
[----:B------:R1:W-:Y:S01]  /*cac0*/  STL [R1+0x90], R143 ;  /* 0x0000908f01007387 */ /* 0x0003e20000100800 */
[----:B0-----:R-:W-:-:S04]  /*cad0*/  IADD3 R142, P0, PT, R139, R126, RZ ;  /* 0x0000007e8b8e7210 */ /* 0x001fc80007f1e0ff */
[----:B-1----:R-:W-:Y:S02]  /*cae0*/  LEA.HI.X.SX32 R143, R139, R121, 0x1, P0 ;  /* 0x000000798b8f7211 */ /* 0x002fe400000f0eff */
[----:B------:R-:W-:Y:S01]  /*caf0*/  PRMT R139, RZ, 0x7610, R139 ;  /* 0x00007610ff8b7816 */ /* 0x000fe2000000008b */
[----:B------:R0:W-:Y:S05]  /*cb00*/  STL [R1+0xa4], R142 ;  /* 0x0000a48e01007387 */ /* 0x0001ea0000100800 */
[----:B------:R0:W3:Y:S02]  /*cb10*/  @P1 LDG.E.U8 R139, desc[UR20][R142.64] ;  /* 0x000000148e8b1981 */ /* 0x0000e4000c1e1100 */
[----:B0-----:R-:W-:-:S02]  /*cb20*/  IMAD R142, R14, UR6, RZ ;  /* 0x000000060e8e7c24 */ /* 0x001fc4000f8e02ff */
[----:B------:R0:W-:Y:S03]  /*cb30*/  STL [R1+0xa0], R143 ;  /* 0x0000a08f01007387 */ /* 0x0001e60000100800 */
[CC--:B------:R-:W-:Y:S01]  /*cb40*/  IADD3 R148, P0, PT, R142.reuse, R126.reuse, RZ ;  /* 0x0000007e8e947210 */ /* 0x0c0fe20007f1e0ff */
[----:B------:R1:W-:Y:S04]  /*cb50*/  STS.U8 [R94+UR9+0x1d00], R149 ;  /* 0x001d00955e007988 */ /* 0x0003e80008000009 */
[----:B------:R-:W5:Y:S01]  /*cb60*/  LDL.LU R14, [R1+0x220] ;  /* 0x00022000010e7983 */ /* 0x000f620000300800 */
[----:B0-----:R-:W-:Y:S02]  /*cb70*/  PRMT R143, RZ, 0x7610, R143 ;  /* 0x00007610ff8f7816 */ /* 0x001fe4000000008f */
[----:B-1----:R-:W-:Y:S01]  /*cb80*/  LEA.HI.X.SX32 R149, R142, R121, 0x1, P0 ;  /* 0x000000798e957211 */ /* 0x002fe200000f0eff */
[----:B------:R-:W-:Y:S01]  /*cb90*/  IMAD R142, R16, UR6, RZ ;  /* 0x00000006108e7c24 */ /* 0x000fe2000f8e02ff */
[----:B------:R0:W-:Y:S04]  /*cba0*/  STL [R1+0xbc], R148 ;  /* 0x0000bc9401007387 */ /* 0x0001e80000100800 */
[----:B------:R0:W3:Y:S04]  /*cbb0*/  @P1 LDG.E.U8 R143, desc[UR20][R148.64] ;  /* 0x00000014948f1981 */ /* 0x0000e8000c1e1100 */
[----:B------:R1:W-:Y:S04]  /*cbc0*/  STL [R1+0xb8], R149 ;  /* 0x0000b89501007387 */ /* 0x0003e80000100800 */
[----:B------:R-:W5:Y:S01]  /*cbd0*/  LDL.LU R16, [R1+0x21c] ;  /* 0x00021c0001107983 */ /* 0x000f620000300800 */
[----:B0-----:R-:W-:-:S04]  /*cbe0*/  IADD3 R148, P0, PT, R142, R126, RZ ;  /* 0x0000007e8e947210 */ /* 0x001fc80007f1e0ff */
[----:B-1----:R-:W-:Y:S02]  /*cbf0*/  LEA.HI.X.SX32 R149, R142, R121, 0x1, P0 ;  /* 0x000000798e957211 */ /* 0x002fe400000f0eff */
[----:B------:R-:W-:Y:S01]  /*cc00*/  PRMT R142, RZ, 0x7610, R142 ;  /* 0x00007610ff8e7816 */ /* 0x000fe2000000008e */
[----:B------:R0:W-:Y:S05]  /*cc10*/  STL [R1+0xcc], R148 ;  /* 0x0000cc9401007387 */ /* 0x0001ea0000100800 */
[----:B------:R0:W3:Y:S04]  /*cc20*/  @P1 LDG.E.U8 R142, desc[UR20][R148.64] ;  /* 0x00000014948e1981 */ /* 0x0000e8000c1e1100 */
[----:B------:R1:W-:Y:S01]  /*cc30*/  STL [R1+0xc8], R149 ;  /* 0x0000c89501007387 */ /* 0x0003e20000100800 */
[----:B0-----:R-:W-:-:S03]  /*cc40*/  IMAD R148, R13, UR6, RZ ;  /* 0x000000060d947c24 */ /* 0x001fc6000f8e02ff */
[----:B------:R0:W-:Y:S02]  /*cc50*/  STS.U8 [R94+UR9+0x1b00], R150 ;  /* 0x001b00965e007988 */ /* 0x0001e40008000009 */
[C---:B-1----:R-:W-:Y:S02]  /*cc60*/  IADD3 R149, P0, PT, R148.reuse, R126, RZ ;  /* 0x0000007e94957210 */ /* 0x042fe40007f1e0ff */
[----:B------:R-:W5:Y:S02]  /*cc70*/  LDL.LU R13, [R1+0x218] ;  /* 0x00021800010d7983 */ /* 0x000f640000300800 */
[----:B0-----:R-:W-:Y:S02]  /*cc80*/  LEA.HI.X.SX32 R150, R148, R121, 0x1, P0 ;  /* 0x0000007994967211 */ /* 0x001fe400000f0eff */
[----:B------:R0:W-:Y:S01]  /*cc90*/  STS.U8 [R94+UR9+0x2100], R151 ;  /* 0x002100975e007988 */ /* 0x0001e20008000009 */
[----:B------:R-:W-:-:S03]  /*cca0*/  PRMT R148, RZ, 0x7610, R148 ;  /* 0x00007610ff947816 */ /* 0x000fc60000000094 */
[----:B------:R-:W-:Y:S04]  /*ccb0*/  STL [R1+0xdc], R149 ;  /* 0x0000dc9501007387 */ /* 0x000fe80000100800 */
[----:B------:R1:W-:Y:S01]  /*ccc0*/  STL [R1+0xd8], R150 ;  /* 0x0000d89601007387 */ /* 0x0003e20000100800 */
[----:B0-----:R-:W-:Y:S02]  /*ccd0*/  @P1 IMAD.MOV.U32 R151, RZ, RZ, R150 ;  /* 0x000000ffff971224 */ /* 0x001fe400078e0096 */
[----:B-1----:R-:W-:Y:S02]  /*cce0*/  @P1 IMAD.MOV.U32 R150, RZ, RZ, R149 ;  /* 0x000000ffff961224 */ /* 0x002fe400078e0095 */
[----:B------:R-:W-:Y:S01]  /*ccf0*/  IMAD R149, R15, UR6, RZ ;  /* 0x000000060f957c24 */ /* 0x000fe2000f8e02ff */
[----:B--2---:R0:W-:Y:S04]  /*cd00*/  STS.U8 [R94+UR9+0x4900], R147 ;  /* 0x004900935e007988 */ /* 0x0041e80008000009 */
[----:B------:R1:W2:Y:S04]  /*cd10*/  @P1 LDG.E.U8 R148, desc[UR20][R150.64] ;  /* 0x0000001496941981 */ /* 0x0002a8000c1e1100 */
[----:B------:R-:W5:Y:S01]  /*cd20*/  LDL.LU R15, [R1+0x214] ;  /* 0x00021400010f7983 */ /* 0x000f620000300800 */
[----:B0-----:R-:W-:-:S02]  /*cd30*/  PRMT R147, RZ, 0x7610, R147 ;  /* 0x00007610ff937816 */ /* 0x001fc40000000093 */
[----:B-1----:R-:W-:-:S04]  /*cd40*/  IADD3 R150, P0, PT, R149, R126, RZ ;  /* 0x0000007e95967210 */ /* 0x002fc80007f1e0ff */
[----:B------:R-:W-:Y:S01]  /*cd50*/  LEA.HI.X.SX32 R151, R149, R121, 0x1, P0 ;  /* 0x0000007995977211 */ /* 0x000fe200000f0eff */
[----:B------:R-:W-:Y:S01]  /*cd60*/  IMAD R149, R11, UR6, RZ ;  /* 0x000000060b957c24 */ /* 0x000fe2000f8e02ff */
[----:B------:R0:W-:Y:S04]  /*cd70*/  STL [R1+0xec], R150 ;  /* 0x0000ec9601007387 */ /* 0x0001e80000100800 */
[----:B------:R0:W2:Y:S04]  /*cd80*/  @P1 LDG.E.U8 R147, desc[UR20][R150.64] ;  /* 0x0000001496931981 */ /* 0x0000a8000c1e1100 */
[----:B----4-:R1:W-:Y:S01]  /*cd90*/  STS.U8 [R94+UR9+0x4b00], R146 ;  /* 0x004b00925e007988 */ /* 0x0103e20008000009 */
[----:B0-----:R-:W-:-:S03]  /*cda0*/  IADD3 R150, P0, PT, R149, R126, RZ ;  /* 0x0000007e95967210 */ /* 0x001fc60007f1e0ff */
[----:B------:R0:W-:Y:S01]  /*cdb0*/  STL [R1+0xe8], R151 ;  /* 0x0000e89701007387 */ /* 0x0001e20000100800 */
[----:B-1----:R-:W-:-:S03]  /*cdc0*/  PRMT R146, RZ, 0x7610, R146 ;  /* 0x00007610ff927816 */ /* 0x002fc60000000092 */
[----:B------:R-:W5:Y:S04]  /*cdd0*/  LDL.LU R11, [R1+0x210] ;  /* 0x00021000010b7983 */ /* 0x000f680000300800 */
[----:B---3--:R1:W-:Y:S01]  /*cde0*/  STS.U8 [R94+UR9+0x4d00], R145 ;  /* 0x004d00915e007988 */ /* 0x0083e20008000009 */
[----:B0-----:R-:W-:-:S03]  /*cdf0*/  LEA.HI.X.SX32 R151, R149, R121, 0x1, P0 ;  /* 0x0000007995977211 */ /* 0x001fc600000f0eff */
[----:B------:R0:W-:Y:S04]  /*ce00*/  STL [R1+0xfc], R150 ;  /* 0x0000fc9601007387 */ /* 0x0001e80000100800 */
[----:B------:R0:W3:Y:S01]  /*ce10*/  @P1 LDG.E.U8 R146, desc[UR20][R150.64] ;  /* 0x0000001496921981 */ /* 0x0000e2000c1e1100 */
[----:B-1----:R-:W-:-:S05]  /*ce20*/  IMAD R145, R12, UR6, RZ ;  /* 0x000000060c917c24 */ /* 0x002fca000f8e02ff */
[C---:B------:R-:W-:Y:S01]  /*ce30*/  IADD3 R149, P0, PT, R145.reuse, R126, RZ ;  /* 0x0000007e91957210 */ /* 0x040fe20007f1e0ff */
[----:B------:R1:W-:Y:S03]  /*ce40*/  STL [R1+0xf8], R151 ;  /* 0x0000f89701007387 */ /* 0x0003e60000100800 */
[----:B0-----:R-:W-:Y:S01]  /*ce50*/  LEA.HI.X.SX32 R150, R145, R121, 0x1, P0 ;  /* 0x0000007991967211 */ /* 0x001fe200000f0eff */
[----:B------:R-:W5:Y:S01]  /*ce60*/  LDL.LU R12, [R1+0x20c] ;  /* 0x00020c00010c7983 */ /* 0x000f620000300800 */
[----:B------:R-:W-:-:S03]  /*ce70*/  PRMT R145, RZ, 0x7610, R145 ;  /* 0x00007610ff917816 */ /* 0x000fc60000000091 */
[----:B------:R-:W-:Y:S01]  /*ce80*/  STL [R1+0x10c], R149 ;  /* 0x00010c9501007387 */ /* 0x000fe20000100800 */
[----:B-1----:R-:W-:-:S03]  /*ce90*/  @P1 IMAD.MOV.U32 R151, RZ, RZ, R150 ;  /* 0x000000ffff971224 */ /* 0x002fc600078e0096 */
[----:B------:R0:W-:Y:S02]  /*cea0*/  STL [R1+0x108], R150 ;  /* 0x0001089601007387 */ /* 0x0001e40000100800 */
[----:B0-----:R-:W-:-:S05]  /*ceb0*/  @P1 IMAD.MOV.U32 R150, RZ, RZ, R149 ;  /* 0x000000ffff961224 */ /* 0x001fca00078e0095 */
[----:B------:R0:W4:Y:S04]  /*cec0*/  @P1 LDG.E.U8 R145, desc[UR20][R150.64] ;  /* 0x0000001496911981 */ /* 0x000128000c1e1100 */
[----:B------:R1:W-:Y:S02]  /*ced0*/  STS.U8 [R94+UR9+0x5100], R127 ;  /* 0x0051007f5e007988 */ /* 0x0003e40008000009 */
[----:B-1----:R-:W-:Y:S02]  /*cee0*/  IMAD R127, R8, UR6, RZ ;  /* 0x00000006087f7c24 */ /* 0x002fe4000f8e02ff */
[----:B------:R1:W-:Y:S03]  /*cef0*/  STS.U8 [R94+UR9+0x4f00], R144 ;  /* 0x004f00905e007988 */ /* 0x0003e60008000009 */
[C---:B------:R-:W-:Y:S01]  /*cf00*/  IADD3 R149, P0, PT, R127.reuse, R126, RZ ;  /* 0x0000007e7f957210 */ /* 0x040fe20007f1e0ff */
[----:B------:R-:W5:Y:S03]  /*cf10*/  LDL.LU R8, [R1+0x208] ;  /* 0x0002080001087983 */ /* 0x000f660000300800 */
[----:B0-----:R-:W-:Y:S01]  /*cf20*/  LEA.HI.X.SX32 R150, R127, R121, 0x1, P0 ;  /* 0x000000797f967211 */ /* 0x001fe200000f0eff */
[----:B------:R-:W-:Y:S01]  /*cf30*/  IMAD R127, R10, UR6, RZ ;  /* 0x000000060a7f7c24 */ /* 0x000fe2000f8e02ff */
[----:B------:R-:W-:Y:S01]  /*cf40*/  STL [R1+0x11c], R149 ;  /* 0x00011c9501007387 */ /* 0x000fe20000100800 */
[----:B-1----:R-:W-:-:S02]  /*cf50*/  PRMT R144, RZ, 0x7610, R144 ;  /* 0x00007610ff907816 */ /* 0x002fc40000000090 */
[----:B------:R-:W-:Y:S01]  /*cf60*/  @P1 IMAD.MOV.U32 R151, RZ, RZ, R150 ;  /* 0x000000ffff971224 */ /* 0x000fe200078e0096 */
[----:B------:R0:W-:Y:S04]  /*cf70*/  STL [R1+0x118], R150 ;  /* 0x0001189601007387 */ /* 0x0001e80000100800 */
[----:B------:R-:W5:Y:S01]  /*cf80*/  LDL.LU R10, [R1+0x204] ;  /* 0x00020400010a7983 */ /* 0x000f620000300800 */
[----:B0-----:R-:W-:Y:S01]  /*cf90*/  @P1 IMAD.MOV.U32 R150, RZ, RZ, R149 ;  /* 0x000000ffff961224 */ /* 0x001fe200078e0095 */
[----:B------:R-:W-:-:S04]  /*cfa0*/  IADD3 R149, P0, PT, R127, R126, RZ ;  /* 0x0000007e7f957210 */ /* 0x000fc80007f1e0ff */
[----:B------:R0:W2:Y:S04]  /*cfb0*/  @P1 LDG.E.U8 R144, desc[UR20][R150.64] ;  /* 0x0000001496901981 */ /* 0x0000a8000c1e1100 */
[----:B------:R1:W-:Y:S01]  /*cfc0*/  STS.U8 [R94+UR9+0x5300], R138 ;  /* 0x0053008a5e007988 */ /* 0x0003e20008000009 */
[----:B0-----:R-:W-:-:S03]  /*cfd0*/  LEA.HI.X.SX32 R150, R127, R121, 0x1, P0 ;  /* 0x000000797f967211 */ /* 0x001fc600000f0eff */
[----:B------:R-:W-:Y:S01]  /*cfe0*/  STL [R1+0x12c], R149 ;  /* 0x00012c9501007387 */ /* 0x000fe20000100800 */
[----:B-1----:R-:W-:-:S03]  /*cff0*/  PRMT R138, RZ, 0x7610, R138 ;  /* 0x00007610ff8a7816 */ /* 0x002fc6000000008a */
[----:B------:R0:W-:Y:S01]  /*d000*/  STL [R1+0x128], R150 ;  /* 0x0001289601007387 */ /* 0x0001e20000100800 */
[----:B------:R-:W-:Y:S02]  /*d010*/  @P1 IMAD.MOV.U32 R151, RZ, RZ, R150 ;  /* 0x000000ffff971224 */ /* 0x000fe400078e0096 */
[----:B0-----:R-:W-:-:S05]  /*d020*/  @P1 IMAD.MOV.U32 R150, RZ, RZ, R149 ;  /* 0x000000ffff961224 */ /* 0x001fca00078e0095 */
[----:B------:R-:W2:Y:S01]  /*d030*/  @P1 LDG.E.U8 R138, desc[UR20][R150.64] ;  /* 0x00000014968a1981 */ /* 0x000ea2000c1e1100 */
[----:B------:R-:W-:-:S03]  /*d040*/  IMAD R127, R7, UR6, RZ ;  /* 0x00000006077f7c24 */ /* 0x000fc6000f8e02ff */
[----:B------:R0:W-:Y:S04]  /*d050*/  STS.U8 [R94+UR9+0x5500], R137 ;  /* 0x005500895e007988 */ /* 0x0001e80008000009 */
[----:B------:R-:W5:Y:S04]  /*d060*/  LDL.LU R7, [R1+0x200] ;  /* 0x0002000001077983 */ /* 0x000f680000300800 */
[----:B------:R-:W-:Y:S01]  /*d070*/  STS.U8 [R94+UR9+0x5700], R141 ;  /* 0x0057008d5e007988 */ /* 0x000fe20008000009 */
[----:B0-----:R-:W-:-:S03]  /*d080*/  PRMT R137, RZ, 0x7610, R137 ;  /* 0x00007610ff897816 */ /* 0x001fc60000000089 */
[----:B------:R0:W-:Y:S02]  /*d090*/  STS.U8 [R94+UR9+0x5900], R139 ;  /* 0x0059008b5e007988 */ /* 0x0001e40008000009 */
[----:B0-----:R-:W-:-:S04]  /*d0a0*/  IADD3 R139, P0, PT, R127, R126, RZ ;  /* 0x0000007e7f8b7210 */ /* 0x001fc80007f1e0ff */
[----:B------:R-:W-:Y:S01]  /*d0b0*/  LEA.HI.X.SX32 R141, R127, R121, 0x1, P0 ;  /* 0x000000797f8d7211 */ /* 0x000fe200000f0eff */
[----:B------:R-:W-:Y:S01]  /*d0c0*/  IMAD R127, R9, UR6, RZ ;  /* 0x00000006097f7c24 */ /* 0x000fe2000f8e02ff */
[----:B------:R-:W-:Y:S04]  /*d0d0*/  STL [R1+0x13c], R139 ;  /* 0x00013c8b01007387 */ /* 0x000fe80000100800 */
[----:B------:R-:W-:Y:S04]  /*d0e0*/  STL [R1+0x138], R141 ;  /* 0x0001388d01007387 */ /* 0x000fe80000100800 */
[----:B------:R-:W5:Y:S04]  /*d0f0*/  LDL.LU R9, [R1+0x1fc] ;  /* 0x0001fc0001097983 */ /* 0x000f680000300800 */
[----:B------:R0:W-:Y:S02]  /*d100*/  STS.U8 [R94+UR9+0x5b00], R143 ;  /* 0x005b008f5e007988 */ /* 0x0001e40008000009 */
[----:B0-----:R-:W-:-:S02]  /*d110*/  @P1 IMAD.MOV.U32 R143, RZ, RZ, R141 ;  /* 0x000000ffff8f1224 */ /* 0x001fc400078e008d */
[----:B------:R0:W-:Y:S02]  /*d120*/  STS.U8 [R94+UR9+0x5d00], R142 ;  /* 0x005d008e5e007988 */ /* 0x0001e40008000009 */
[----:B0-----:R-:W-:Y:S01]  /*d130*/  @P1 IMAD.MOV.U32 R142, RZ, RZ, R139 ;  /* 0x000000ffff8e1224 */ /* 0x001fe200078e008b */
[----:B------:R-:W-:-:S04]  /*d140*/  IADD3 R139, P0, PT, R127, R126, RZ ;  /* 0x0000007e7f8b7210 */ /* 0x000fc80007f1e0ff */
[----:B------:R0:W3:Y:S01]  /*d150*/  @P1 LDG.E.U8 R137, desc[UR20][R142.64] ;  /* 0x000000148e891981 */ /* 0x0000e2000c1e1100 */
[----:B------:R-:W-:-:S03]  /*d160*/  LEA.HI.X.SX32 R141, R127, R121, 0x1, P0 ;  /* 0x000000797f8d7211 */ /* 0x000fc600000f0eff */
[----:B------:R1:W-:Y:S01]  /*d170*/  STL [R1+0x14c], R139 ;  /* 0x00014c8b01007387 */ /* 0x0003e20000100800 */
[----:B------:R-:W-:Y:S01]  /*d180*/  PRMT R127, RZ, 0x7610, R127 ;  /* 0x00007610ff7f7816 */ /* 0x000fe2000000007f */
[----:B0-----:R-:W-:Y:S02]  /*d190*/  @P1 IMAD.MOV.U32 R142, RZ, RZ, R139 ;  /* 0x000000ffff8e1224 */ /* 0x001fe400078e008b */
[----:B-1----:R-:W-:Y:S01]  /*d1a0*/  IMAD R139, R4, UR6, RZ ;  /* 0x00000006048b7c24 */ /* 0x002fe2000f8e02ff */
[----:B------:R0:W-:Y:S01]  /*d1b0*/  STL [R1+0x148], R141 ;  /* 0x0001488d01007387 */ /* 0x0001e20000100800 */
[----:B------:R-:W-:-:S03]  /*d1c0*/  @P1 IMAD.MOV.U32 R143, RZ, RZ, R141 ;  /* 0x000000ffff8f1224 */ /* 0x000fc600078e008d */
[----:B------:R-:W5:Y:S04]  /*d1d0*/  LDL.LU R4, [R1+0x1f8] ;  /* 0x0001f80001047983 */ /* 0x000f680000300800 */
[----:B------:R1:W4:Y:S01]  /*d1e0*/  @P1 LDG.E.U8 R127, desc[UR20][R142.64] ;  /* 0x000000148e7f1981 */ /* 0x000322000c1e1100 */
[----:B0-----:R-:W-:-:S04]  /*d1f0*/  IADD3 R141, P0, PT, R139, R126, RZ ;  /* 0x0000007e8b8d7210 */ /* 0x001fc80007f1e0ff */
[----:B-1----:R-:W-:Y:S01]  /*d200*/  LEA.HI.X.SX32 R142, R139, R121, 0x1, P0 ;  /* 0x000000798b8e7211 */ /* 0x002fe200000f0eff */
[----:B------:R-:W-:Y:S01]  /*d210*/  STL [R1+0x15c], R141 ;  /* 0x00015c8d01007387 */ /* 0x000fe20000100800 */
[----:B------:R-:W-:-:S03]  /*d220*/  PRMT R139, RZ, 0x7610, R139 ;  /* 0x00007610ff8b7816 */ /* 0x000fc6000000008b */
[----:B------:R0:W-:Y:S01]  /*d230*/  STL [R1+0x158], R142 ;  /* 0x0001588e01007387 */ /* 0x0001e20000100800 */
[----:B------:R-:W-:Y:S02]  /*d240*/  @P1 IMAD.MOV.U32 R143, RZ, RZ, R142 ;  /* 0x000000ffff8f1224 */ /* 0x000fe400078e008e */
[----:B0-----:R-:W-:Y:S02]  /*d250*/  @P1 IMAD.MOV.U32 R142, RZ, RZ, R141 ;  /* 0x000000ffff8e1224 */ /* 0x001fe400078e008d */
[----:B------:R-:W-:Y:S02]  /*d260*/  IMAD R141, R6, UR6, RZ ;  /* 0x00000006068d7c24 */ /* 0x000fe4000f8e02ff */
[----:B------:R-:W5:Y:S04]  /*d270*/  LDL.LU R6, [R1+0x1f4] ;  /* 0x0001f40001067983 */ /* 0x000f680000300800 */
[----:B------:R0:W4:Y:S02]  /*d280*/  @P1 LDG.E.U8 R139, desc[UR20][R142.64] ;  /* 0x000000148e8b1981 */ /* 0x000124000c1e1100 */
[----:B0-----:R-:W-:-:S04]  /*d290*/  IADD3 R142, P0, PT, R141, R126, RZ ;  /* 0x0000007e8d8e7210 */ /* 0x001fc80007f1e0ff */
[----:B------:R-:W-:Y:S01]  /*d2a0*/  LEA.HI.X.SX32 R143, R141, R121, 0x1, P0 ;  /* 0x000000798d8f7211 */ /* 0x000fe200000f0eff */
[----:B--2---:R0:W-:Y:S02]  /*d2b0*/  STS.U8 [R94+UR9+0x6900], R138 ;  /* 0x0069008a5e007988 */ /* 0x0041e40008000009 */
[----:B0-----:R-:W-:-:S06]  /*d2c0*/  PRMT R138, RZ, 0x7610, R138 ;  /* 0x00007610ff8a7816 */ /* 0x001fcc000000008a */
[----:B------:R0:W2:Y:S01]  /*d2d0*/  @P1 LDG.E.U8 R138, desc[UR20][R142.64] ;  /* 0x000000148e8a1981 */ /* 0x0000a2000c1e1100 */
[----:B------:R-:W-:-:S03]  /*d2e0*/  IMAD R141, R3, UR6, RZ ;  /* 0x00000006038d7c24 */ /* 0x000fc6000f8e02ff */
[----:B------:R0:W-:Y:S04]  /*d2f0*/  STL [R1+0x16c], R142 ;  /* 0x00016c8e01007387 */ /* 0x0001e80000100800 */
[----:B------:R1:W-:Y:S04]  /*d300*/  STL [R1+0x168], R143 ;  /* 0x0001688f01007387 */ /* 0x0003e80000100800 */
[----:B------:R-:W5:Y:S01]  /*d310*/  LDL.LU R3, [R1+0x1f0] ;  /* 0x0001f00001037983 */ /* 0x000f620000300800 */
[----:B0-----:R-:W-:-:S04]  /*d320*/  IADD3 R142, P0, PT, R141, R126, RZ ;  /* 0x0000007e8d8e7210 */ /* 0x001fc80007f1e0ff */
[----:B-1----:R-:W-:Y:S01]  /*d330*/  LEA.HI.X.SX32 R143, R141, R121, 0x1, P0 ;  /* 0x000000798d8f7211 */ /* 0x002fe200000f0eff */
[----:B------:R-:W-:Y:S04]  /*d340*/  STL [R1+0x17c], R142 ;  /* 0x00017c8e01007387 */ /* 0x000fe80000100800 */
[----:B---3--:R0:W-:Y:S02]  /*d350*/  STS.U8 [R94+UR9+0x6b00], R137 ;  /* 0x006b00895e007988 */ /* 0x0081e40008000009 */
[----:B0-----:R-:W-:-:S06]  /*d360*/  PRMT R137, RZ, 0x7610, R137 ;  /* 0x00007610ff897816 */ /* 0x001fcc0000000089 */
[----:B------:R0:W3:Y:S04]  /*d370*/  @P1 LDG.E.U8 R137, desc[UR20][R142.64] ;  /* 0x000000148e891981 */ /* 0x0000e8000c1e1100 */
[----:B----4-:R1:W-:Y:S02]  /*d380*/  STS.U8 [R94+UR9+0x6d00], R127 ;  /* 0x006d007f5e007988 */ /* 0x0103e40008000009 */
[----:B-1----:R-:W-:-:S05]  /*d390*/  IMAD R127, R5, UR6, RZ ;  /* 0x00000006057f7c24 */ /* 0x002fca000f8e02ff */
[----:B------:R-:W-:-:S04]  /*d3a0*/  IADD3 R141, P0, PT, R127, R126, RZ ;  /* 0x0000007e7f8d7210 */ /* 0x000fc80007f1e0ff */
[----:B0-----:R-:W-:Y:S02]  /*d3b0*/  LEA.HI.X.SX32 R142, R127, R121, 0x1, P0 ;  /* 0x000000797f8e7211 */ /* 0x001fe400000f0eff */
[----:B------:R-:W-:Y:S01]  /*d3c0*/  PRMT R127, RZ, 0x7610, R127 ;  /* 0x00007610ff7f7816 */ /* 0x000fe2000000007f */
[----:B------:R0:W-:Y:S02]  /*d3d0*/  STS.U8 [R94+UR9+0x6f00], R139 ;  /* 0x006f008b5e007988 */ /* 0x0001e40008000009 */
[----:B0-----:R-:W-:Y:S02]  /*d3e0*/  @P1 IMAD.MOV.U32 R139, RZ, RZ, R142 ;  /* 0x000000ffff8b1224 */ /* 0x001fe400078e008e */
[----:B--2---:R0:W-:Y:S02]  /*d3f0*/  STS.U8 [R94+UR9+0x7100], R138 ;  /* 0x0071008a5e007988 */ /* 0x0041e40008000009 */
[----:B0-----:R-:W-:-:S05]  /*d400*/  @P1 IMAD.MOV.U32 R138, RZ, RZ, R141 ;  /* 0x000000ffff8a1224 */ /* 0x001fca00078e008d */
[----:B------:R0:W2:Y:S04]  /*d410*/  @P1 LDG.E.U8 R127, desc[UR20][R138.64] ;  /* 0x000000148a7f1981 */ /* 0x0000a8000c1e1100 */
[----:B------:R-:W-:Y:S04]  /*d420*/  STL [R1+0x178], R143 ;  /* 0x0001788f01007387 */ /* 0x000fe80000100800 */
[----:B------:R-:W5:Y:S01]  /*d430*/  LDL.LU R5, [R1+0x1ec] ;  /* 0x0001ec0001057983 */ /* 0x000f620000300800 */
[----:B0-----:R-:W-:-:S03]  /*d440*/  IMAD R138, R0, UR6, RZ ;  /* 0x00000006008a7c24 */ /* 0x001fc6000f8e02ff */
[----:B------:R0:W-:Y:S02]  /*d450*/  STL [R1+0x18c], R141 ;  /* 0x00018c8d01007387 */ /* 0x0001e40000100800 */
[C---:B------:R-:W-:Y:S02]  /*d460*/  IADD3 R139, P0, PT, R138.reuse, R126, RZ ;  /* 0x0000007e8a8b7210 */ /* 0x040fe40007f1e0ff */
[----:B------:R-:W-:Y:S04]  /*d470*/  STL [R1+0x188], R142 ;  /* 0x0001888e01007387 */ /* 0x000fe80000100800 */
[----:B------:R-:W5:Y:S01]  /*d480*/  LDL.LU R0, [R1+0x1e8] ;  /* 0x0001e80001007983 */ /* 0x000f620000300800 */
[----:B0-----:R-:W-:Y:S01]  /*d490*/  LEA.HI.X.SX32 R141, R138, R121, 0x1, P0 ;  /* 0x000000798a8d7211 */ /* 0x001fe200000f0eff */
[----:B------:R-:W-:-:S02]  /*d4a0*/  @P1 IMAD.MOV.U32 R138, RZ, RZ, R139 ;  /* 0x000000ffff8a1224 */ /* 0x000fc400078e008b */
[----:B------:R0:W-:Y:S02]  /*d4b0*/  STL [R1+0x19c], R139 ;  /* 0x00019c8b01007387 */ /* 0x0001e40000100800 */
[----:B0-----:R-:W-:Y:S02]  /*d4c0*/  @P1 IMAD.MOV.U32 R139, RZ, RZ, R141 ;  /* 0x000000ffff8b1224 */ /* 0x001fe400078e008d */
[----:B--2---:R0:W-:Y:S02]  /*d4d0*/  STS.U8 [R94+UR9+0x7500], R127 ;  /* 0x0075007f5e007988 */ /* 0x0041e40008000009 */
[----:B0-----:R-:W-:-:S06]  /*d4e0*/  PRMT R127, RZ, 0x7610, R127 ;  /* 0x00007610ff7f7816 */ /* 0x001fcc000000007f */
[----:B------:R0:W2:Y:S04]  /*d4f0*/  @P1 LDG.E.U8 R127, desc[UR20][R138.64] ;  /* 0x000000148a7f1981 */ /* 0x0000a8000c1e1100 */
[----:B---3--:R1:W-:Y:S02]  /*d500*/  STS.U8 [R94+UR9+0x7300], R137 ;  /* 0x007300895e007988 */ /* 0x0083e40008000009 */
[----:B-1----:R-:W-:-:S05]  /*d510*/  IMAD R137, R2, UR6, RZ ;  /* 0x0000000602897c24 */ /* 0x002fca000f8e02ff */
[----:B0-----:R-:W-:-:S04]  /*d520*/  IADD3 R138, P0, PT, R137, R126, RZ ;  /* 0x0000007e898a7210 */ /* 0x001fc80007f1e0ff */
[----:B------:R-:W-:Y:S01]  /*d530*/  LEA.HI.X.SX32 R139, R137, R121, 0x1, P0 ;  /* 0x00000079898b7211 */ /* 0x000fe200000f0eff */
[----:B--2---:R0:W-:Y:S02]  /*d540*/  STS.U8 [R94+UR9+0x7700], R127 ;  /* 0x0077007f5e007988 */ /* 0x0041e40008000009 */
[----:B0-----:R-:W-:-:S06]  /*d550*/  PRMT R127, RZ, 0x7610, R127 ;  /* 0x00007610ff7f7816 */ /* 0x001fcc000000007f */
[----:B------:R0:W2:Y:S01]  /*d560*/  @P1 LDG.E.U8 R127, desc[UR20][R138.64] ;  /* 0x000000148a7f1981 */ /* 0x0000a2000c1e1100 */
[----:B------:R-:W-:Y:S02]  /*d570*/  IMAD R137, R124, UR6, RZ ;  /* 0x000000067c897c24 */ /* 0x000fe4000f8e02ff */
[----:B------:R-:W1:Y:S01]  /*d580*/  LDC R124, c[0x0][0x3a0] ;  /* 0x0000e800ff7c7b82 */ /* 0x000e620000000800 */
[----:B------:R-:W-:Y:S04]  /*d590*/  STL [R1+0x198], R141 ;  /* 0x0001988d01007387 */ /* 0x000fe80000100800 */
[----:B------:R-:W5:Y:S04]  /*d5a0*/  LDL.LU R2, [R1+0x1e4] ;  /* 0x0001e40001027983 */ /* 0x000f680000300800 */
[----:B------:R0:W-:Y:S04]  /*d5b0*/  STL [R1+0x1ac], R138 ;  /* 0x0001ac8a01007387 */ /* 0x0001e80000100800 */
[----:B------:R3:W-:Y:S01]  /*d5c0*/  STL [R1+0x1a8], R139 ;  /* 0x0001a88b01007387 */ /* 0x0007e20000100800 */
[----:B0-----:R-:W-:-:S04]  /*d5d0*/  IADD3 R138, P0, PT, R137, R126, RZ ;  /* 0x0000007e898a7210 */ /* 0x001fc80007f1e0ff */
[----:B---3--:R-:W-:Y:S01]  /*d5e0*/  LEA.HI.X.SX32 R139, R137, R121, 0x1, P0 ;  /* 0x00000079898b7211 */ /* 0x008fe200000f0eff */
[----:B--2---:R0:W-:Y:S02]  /*d5f0*/  STS.U8 [R94+UR9+0x7900], R127 ;  /* 0x0079007f5e007988 */ /* 0x0041e40008000009 */
[----:B0-----:R-:W-:-:S06]  /*d600*/  PRMT R127, RZ, 0x7610, R127 ;  /* 0x00007610ff7f7816 */ /* 0x001fcc000000007f */
[----:B------:R0:W2:Y:S01]  /*d610*/  @P1 LDG.E.U8 R127, desc[UR20][R138.64] ;  /* 0x000000148a7f1981 */ /* 0x0000a2000c1e1100 */
[----:B------:R-:W-:-:S05]  /*d620*/  IMAD R137, R140, UR6, RZ ;  /* 0x000000068c897c24 */ /* 0x000fca000f8e02ff */
[C---:B------:R-:W-:Y:S01]  /*d630*/  IADD3 R126, P0, PT, R137.reuse, R126, RZ ;  /* 0x0000007e897e7210 */ /* 0x040fe20007f1e0ff */
[----:B------:R0:W-:Y:S03]  /*d640*/  STL [R1+0x1bc], R138 ;  /* 0x0001bc8a01007387 */ /* 0x0001e60000100800 */
[----:B0-----:R-:W-:Y:S02]  /*d650*/  LEA.HI.X.SX32 R138, R137, R121, 0x1, P0 ;  /* 0x00000079898a7211 */ /* 0x001fe400000f0eff */
[----:B------:R-:W-:Y:S01]  /*d660*/  PRMT R121, RZ, 0x7610, R121 ;  /* 0x00007610ff797816 */ /* 0x000fe20000000079 */
[----:B--2---:R0:W-:Y:S02]  /*d670*/  STS.U8 [R94+UR9+0x7b00], R127 ;  /* 0x007b007f5e007988 */ /* 0x0041e40008000009 */
[----:B0-----:R-:W-:-:S05]  /*d680*/  @P1 IMAD.MOV.U32 R127, RZ, RZ, R138 ;  /* 0x000000ffff7f1224 */ /* 0x001fca00078e008a */
[----:B------:R-:W2:Y:S01]  /*d690*/  @P1 LDG.E.U8 R121, desc[UR20][R126.64] ;  /* 0x000000147e791981 */ /* 0x000ea2000c1e1100 */
[----:B------:R-:W0:Y:S03]  /*d6a0*/  S2R R140, SR_TID.X ;  /* 0x00000000008c7919 */ /* 0x000e260000002100 */
[----:B------:R3:W-:Y:S04]  /*d6b0*/  STS.U8 [R94+UR9+0x1f00], R152 ;  /* 0x001f00985e007988 */ /* 0x0007e80008000009 */
        /* <DEDUP_REMOVED lines=23> */
[----:B------:R3:W-:Y:S01]  /*d830*/  STS.U8 [R94+UR9+0x6700], R144 ;  /* 0x006700905e007988 */ /* 0x0007e20008000009 */
[----:B-1----:R-:W-:-:S03]  /*d840*/  VIADD R174, R124, 0x3f ;  /* 0x0000003f7cae7836 */ /* 0x002fc60000000000 */
[----:B------:R3:W-:Y:S01]  /*d850*/  STL [R1+0x1b8], R139 ;  /* 0x0001b88b01007387 */ /* 0x0007e20000100800 */
[----:B------:R-:W-:-:S03]  /*d860*/  ISETP.NE.U32.AND P0, PT, RZ, UR7, PT ;  /* 0x00000007ff007c0c */ /* 0x000fc6000bf05070 */
[----:B------:R3:W-:Y:S04]  /*d870*/  STL [R1+0xac], R126 ;  /* 0x0000ac7e01007387 */ /* 0x0007e80000100800 */
[----:B------:R3:W-:Y:S01]  /*d880*/  STL [R1+0xa8], R138 ;  /* 0x0000a88a01007387 */ /* 0x0007e20000100800 */
[C---:B------:R-:W-:Y:S02]  /*d890*/  ISETP.LT.OR P1, PT, R174.reuse, 0x40, P0 ;  /* 0x00000040ae00780c */ /* 0x040fe40000721670 */
[----:B0-----:R-:W-:Y:S02]  /*d8a0*/  SHF.R.U32.HI R140, RZ, 0x7, R140 ;  /* 0x00000007ff8c7819 */ /* 0x001fe4000001168c */
[----:B------:R-:W-:Y:S02]  /*d8b0*/  ISETP.GE.AND P3, PT, R174, 0x80, PT ;  /* 0x00000080ae00780c */ /* 0x000fe40003f66270 */
[----:B------:R-:W-:Y:S01]  /*d8c0*/  SGXT.U32 R140, R140, 0x1 ;  /* 0x000000018c8c781a */ /* 0x000fe20000000000 */
[----:B--2---:R3:W-:Y:S01]  /*d8d0*/  STS.U8 [R94+UR9+0x7d00], R121 ;  /* 0x007d00795e007988 */ /* 0x0047e20008000009 */
[----:B------:R0:W-:Y:S06]  /*d8e0*/  MEMBAR.ALL.CTA ;  /* 0x0000000000007992 */ /* 0x0001ec0000008000 */
[----:B0-----:R-:W0:Y:S02]  /*d8f0*/  FENCE.VIEW.ASYNC.S ;  /* 0x00000000000073c6 */ /* 0x001e240000000000 */
[----:B0-----:R-:W-:Y:S06]  /*d900*/  BAR.SYNC.DEFER_BLOCKING 0x0 ;  /* 0x0000000000007b1d */ /* 0x001fec0000010000 */
[----:B------:R-:W-:Y:S05]  /*d910*/  @P1 BRA `(.L_x_6) ;  /* 0x00000000008c1947 */ /* 0x000fea0003800000 */
[----:B------:R-:W-:Y:S02]  /*d920*/  USHF.R.U32.HI UR14, URZ, 0x4, UR9 ;  /* 0x00000004ff0e7899 */ /* 0x000fe40008011609 */
[----:B------:R-:W-:Y:S02]  /*d930*/  UIADD3 UR5, UPT, UPT, UR9, 0x10000, URZ ;  /* 0x0001000009057890 */ /* 0x000fe4000fffe0ff */
[----:B------:R-:W-:Y:S02]  /*d940*/  USGXT.U32 UR14, UR14, 0xe ;  /* 0x0000000e0e0e789a */ /* 0x000fe40008000000 */
[----:B------:R-:W-:Y:S02]  /*d950*/  USHF.R.U32.HI UR5, URZ, 0x4, UR5 ;  /* 0x00000004ff057899 */ /* 0x000fe40008011605 */
[----:B------:R-:W-:Y:S01]  /*d960*/  UIADD3 UR24, UP1, UPT, UR14, 0x2, URZ ;  /* 0x000000020e187890 */ /* 0x000fe2000ff3e0ff */
[----:B------:R-:W-:Y:S01]  /*d970*/  UMOV UR4, URZ ;  /* 0x000000ff00047c82 */ /* 0x000fe20008000000 */
[----:B------:R-:W-:-:S02]  /*d980*/  USGXT.U32 UR6, UR5, 0xe ;  /* 0x0000000e0506789a */ /* 0x000fc40008000000 */
[----:B------:R-:W-:Y:S01]  /*d990*/  UIADD3.X UR25, UPT, UPT, UR4, -0x7fffbfe0, URZ, UP1, !UPT ;  /* 0x8000402004197890 */ /* 0x000fe20008ffe4ff */
[----:B------:R-:W-:Y:S01]  /*d9a0*/  UMOV UR12, 0x100 ;  /* 0x00000100000c7882 */ /* 0x000fe20000000000 */
[----:B------:R-:W-:Y:S01]  /*d9b0*/  UMOV UR13, 0x40004040 ;  /* 0x40004040000d7882 */ /* 0x000fe20000000000 */
[----:B------:R-:W-:Y:S01]  /*d9c0*/  UMOV UR7, URZ ;  /* 0x000000ff00077c82 */ /* 0x000fe20008000000 */
[----:B------:R-:W-:Y:S02]  /*d9d0*/  UIADD3 UR18, UPT, UPT, UR8, 0x100, URZ ;  /* 0x0000010008127890 */ /* 0x000fe4000fffe0ff */
[----:B------:R-:W-:Y:S02]  /*d9e0*/  UIADD3.64 UR12, UPT, UPT, UR6, UR12, URZ ;  /* 0x0000000c060c7297 */ /* 0x000fe4000fffe0ff */
[----:B------:R-:W-:Y:S02]  /*d9f0*/  UIADD3.64 UR16, UPT, UPT, UR24, 0x3fe, URZ ;  /* 0x000003fe18107897 */ /* 0x000fe4000fffe0ff */
[----:B------:R-:W-:-:S02]  /*da00*/  UIADD3 UR19, UPT, UPT, UR8, 0x100, URZ ;  /* 0x0000010008137890 */ /* 0x000fc4000fffe0ff */
[----:B------:R-:W-:Y:S01]  /*da10*/  UIADD3.64 UR22, UPT, UPT, UR24, 0x400, URZ ;  /* 0x0000040018167897 */ /* 0x000fe2000fffe0ff */
[----:B------:R-:W-:Y:S01]  /*da20*/  UMOV UR26, 0x0 ;  /* 0x00000000001a7882 */ /* 0x000fe20000000000 */
[----:B------:R-:W-:Y:S01]  /*da30*/  UMOV UR27, 0x8408490 ;  /* 0x08408490001b7882 */ /* 0x000fe20000000000 */
[----:B------:R-:W-:Y:S01]  /*da40*/  UMOV UR15, 0x80004020 ;  /* 0x80004020000f7882 */ /* 0x000fe20000000000 */
[----:B------:R-:W-:Y:S01]  /*da50*/  UMOV UR7, 0x40004040 ;  /* 0x4000404000077882 */ /* 0x000fe20000000000 */
[----:B------:R-:W-:Y:S01]  /*da60*/  UMOV UR28, 0x0 ;  /* 0x00000000001c7882 */ /* 0x000fe20000000000 */
[----:B------:R-:W-:Y:S01]  /*da70*/  UMOV UR29, 0x8408490 ;  /* 0x08408490001d7882 */ /* 0x000fe20000000000 */
[----:B------:R-:W-:Y:S01]  /*da80*/  UMOV UR30, 0x0 ;  /* 0x00000000001e7882 */ /* 0x000fe20000000000 */
[----:B------:R-:W-:Y:S01]  /*da90*/  UMOV UR31, 0x8408490 ;  /* 0x08408490001f7882 */ /* 0x000fe20000000000 */
[----:B------:R-:W-:Y:S01]  /*daa0*/  UMOV UR4, UR11 ;  /* 0x0000000b00047c82 */ /* 0x000fe20008000000 */
[----:B------:R-:W-:Y:S01]  /*dab0*/  UMOV UR5, URZ ;  /* 0x000000ff00057c82 */ /* 0x000fe20008000000 */
[----:B------:R0:W-:Y:S01]  /*dac0*/  UTCQMMA gdesc[UR6], gdesc[UR14], tmem[UR8], tmem[UR26], idesc[UR27], !UPT ;  /* 0x00ff1a0e060075ea */ /* 0x0001e2000f800308 */
[----:B------:R-:W-:Y:S01]  /*dad0*/  UMOV UR32, 0x0 ;  /* 0x0000000000207882 */ /* 0x000fe20000000000 */
[----:B------:R-:W-:Y:S01]  /*dae0*/  UMOV UR33, 0x8408490 ;  /* 0x0840849000217882 */ /* 0x000fe20000000000 */
[----:B------:R0:W-:Y:S01]  /*daf0*/  UTCQMMA gdesc[UR12], gdesc[UR24], tmem[UR8], tmem[UR28], idesc[UR29], UPT ;  /* 0x00ff1c180c0075ea */ /* 0x0001e2000b800308 */
[----:B------:R-:W-:Y:S01]  /*db00*/  UMOV UR4, UR4 ;  /* 0x0000000400047c82 */ /* 0x000fe20008000000 */
[----:B------:R0:W-:Y:S01]  /*db10*/  UTCQMMA gdesc[UR6], gdesc[UR16], tmem[UR18], tmem[UR30], idesc[UR31], !UPT ;  /* 0x00ff1e10060075ea */ /* 0x0001e2000f800312 */
[----:B------:R0:W-:Y:S01]  /*db20*/  UTCQMMA gdesc[UR12], gdesc[UR22], tmem[UR19], tmem[UR32], idesc[UR33], UPT ;  /* 0x00ff20160c0075ea */ /* 0x0001e2000b800313 */
[----:B------:R0:W-:Y:S01]  /*db30*/  UTCBAR [UR4], URZ ;  /* 0x000000ff040073e9 */ /* 0x0001e200080000ff */
[----:B------:R-:W-:Y:S01]  /*db40*/  NOP ;  /* 0x0000000000007918 */ /* 0x000fe20000000000 */
.L_x_6:
[----:B0-----:R-:W-:Y:S01]  /*db50*/  UMOV UR4, URZ ;  /* 0x000000ff00047c82 */ /* 0x001fe20008000000 */
[----:B------:R-:W-:Y:S05]  /*db60*/  @!P3 BRA `(.L_x_7) ;  /* 0x0000006c005cb947 */ /* 0x000fea0003800000 */
[----:B---3--:R-:W-:Y:S01]  /*db70*/  SHF.R.S32.HI R126, RZ, 0x1f, R174 ;  /* 0x0000001fff7e7819 */ /* 0x008fe200000114ae */
[----:B------:R-:W-:Y:S01]  /*db80*/  UIADD3 UR4, UPT, UPT, UR9, 0x8000, URZ ;  /* 0x0000800009047890 */ /* 0x000fe2000fffe0ff */
[----:B------:R-:W-:Y:S01]  /*db90*/  IMAD.SHL.U32 R121, R122, 0x40, RZ ;  /* 0x000000407a797824 */ /* 0x000fe200078e00ff */
[----:B------:R-:W-:Y:S01]  /*dba0*/  UMOV UR5, URZ ;  /* 0x000000ff00057c82 */ /* 0x000fe20008000000 */
[----:B------:R-:W-:Y:S01]  /*dbb0*/  LEA.HI R126, R126, R174, RZ, 0x6 ;  /* 0x000000ae7e7e7211 */ /* 0x000fe200078f30ff */
[----:B------:R-:W-:Y:S01]  /*dbc0*/  IMAD.SHL.U32 R122, R123, 0x40, RZ ;  /* 0x000000407b7a7824 */ /* 0x000fe200078e00ff */
[----:B------:R-:W-:Y:S01]  /*dbd0*/  USHF.R.U32.HI UR16, URZ, 0x4, UR4 ;  /* 0x00000004ff107899 */ /* 0x000fe20008011604 */
[----:B------:R-:W-:Y:S01]  /*dbe0*/  SHF.R.S32.HI R127, RZ, 0x1f, R121 ;  /* 0x0000001fff7f7819 */ /* 0x000fe20000011479 */
[----:B------:R-:W-:Y:S01]  /*dbf0*/  UIADD3 UR4, UPT, UPT, UR9, 0x12000, URZ ;  /* 0x0001200009047890 */ /* 0x000fe2000fffe0ff */
[----:B------:R-:W-:Y:S01]  /*dc00*/  SHF.R.S32.HI R123, RZ, 0x6, R126 ;  /* 0x00000006ff7b7819 */ /* 0x000fe2000001147e */
[----:B------:R-:W-:-:S02]  /*dc10*/  USGXT.U32 UR16, UR16, 0xe ;  /* 0x0000000e1010789a */ /* 0x000fc40008000000 */
[----:B------:R-:W-:Y:S01]  /*dc20*/  USHF.R.U32.HI UR4, URZ, 0x4, UR4 ;  /* 0x00000004ff047899 */ /* 0x000fe20008011604 */
[----:B------:R-:W-:Y:S01]  /*dc30*/  VIMNMX R126, PT, PT, R123, 0x2, !PT ;  /* 0x000000027b7e7848 */ /* 0x000fe20007fe0100 */
[----:B------:R-:W-:Y:S01]  /*dc40*/  VIADD R123, R124, 0xffffffc0 ;  /* 0xffffffc07c7b7836 */ /* 0x000fe20000000000 */
[----:B------:R-:W-:Y:S02]  /*dc50*/  UIADD3 UR28, UP1, UPT, UR16, 0x2, URZ ;  /* 0x00000002101c7890 */ /* 0x000fe4000ff3e0ff */
[----:B------:R-:W-:Y:S01]  /*dc60*/  USGXT.U32 UR4, UR4, 0xe ;  /* 0x0000000e0404789a */ /* 0x000fe20008000000 */
[----:B------:R-:W-:Y:S01]  /*dc70*/  VIADD R124, R126, 0xffffffff ;  /* 0xffffffff7e7c7836 */ /* 0x000fe20000000000 */
[----:B------:R-:W-:Y:S01]  /*dc80*/  UIADD3.X UR29, UPT, UPT, UR5, -0x7fffbfe0, URZ, UP1, !UPT ;  /* 0x80004020051d7890 */ /* 0x000fe20008ffe4ff */
[----:B------:R-:W-:Y:S01]  /*dc90*/  IMAD.MOV.U32 R126, RZ, RZ, RZ ;  /* 0x000000ffff7e7224 */ /* 0x000fe200078e00ff */
[----:B------:R-:W-:Y:S01]  /*dca0*/  UMOV UR14, 0x100 ;  /* 0x00000100000e7882 */ /* 0x000fe20000000000 */
[----:B------:R-:W-:Y:S01]  /*dcb0*/  UMOV UR15, 0x40004040 ;  /* 0x40004040000f7882 */ /* 0x000fe20000000000 */
[----:B------:R0:W-:Y:S01]  /*dcc0*/  STL [R1+0x1d8], R124 ;  /* 0x0001d87c01007387 */ /* 0x0001e20000100800 */
[----:B------:R-:W-:-:S02]  /*dcd0*/  UIADD3.64 UR14, UPT, UPT, UR4, UR14, URZ ;  /* 0x0000000e040e7297 */ /* 0x000fc4000fffe0ff */
[----:B------:R-:W-:Y:S02]  /*dce0*/  UIADD3.64 UR24, UPT, UPT, UR28, 0x3fe, URZ ;  /* 0x000003fe1c187897 */ /* 0x000fe4000fffe0ff */
[----:B------:R-:W-:Y:S01]  /*dcf0*/  UIADD3.64 UR26, UPT, UPT, UR28, 0x400, URZ ;  /* 0x000004001c1a7897 */ /* 0x000fe2000fffe0ff */
[----:B------:R-:W-:Y:S01]  /*dd00*/  UMOV UR22, 0x1 ;  /* 0x0000000100167882 */ /* 0x000fe20000000000 */
[----:B------:R-:W-:Y:S01]  /*dd10*/  UMOV UR12, UR4 ;  /* 0x00000004000c7c82 */ /* 0x000fe20008000000 */
[----:B------:R-:W-:Y:S01]  /*dd20*/  UMOV UR13, 0x40004040 ;  /* 0x40004040000d7882 */ /* 0x000fe20000000000 */
[----:B0-----:R-:W-:-:S08]  /*dd30*/  SHF.R.S32.HI R124, RZ, 0x1f, R122 ;  /* 0x0000001fff7c7819 */ /* 0x001fd0000001147a */
.L_x_10:
[----:B-1----:R-:W2:Y:S04]  /*dd40*/  LDL.LU R162, [R1+0x1d4] ;  /* 0x0001d40001a27983 */ /* 0x002ea80000300800 */
[----:B------:R-:W3:Y:S04]  /*dd50*/  LDL.LU R161, [R1+0x1cc] ;  /* 0x0001cc0001a17983 */ /* 0x000ee80000300800 */
[----:B------:R-:W4:Y:S04]  /*dd60*/  LDL.LU R160, [R1+0xac] ;  /* 0x0000ac0001a07983 */ /* 0x000f280000300800 */
        /* <DEDUP_REMOVED lines=21> */
[----:B------:R-:W4:Y:S01]  /*dec0*/  LDL.LU R138, [R1+0x16c] ;  /* 0x00016c00018a7983 */ /* 0x000f220000300800 */
[----:B------:R-:W-:Y:S01]  /*ded0*/  IMAD.U32 R126, R126, -0x80000000, RZ ;  /* 0x800000007e7e7824 */ /* 0x000fe200078e00ff */
[----:B--2---:R-:W-:-:S02]  /*dee0*/  IADD3 R162, P5, PT, R122, R162, RZ ;  /* 0x000000a27aa27210 */ /* 0x004fc40007fbe0ff */
[----:B---3--:R-:W-:-:S03]  /*def0*/  IADD3 R161, P1, PT, R122, R161, RZ ;  /* 0x000000a17aa17210 */ /* 0x008fc60007f3e0ff */
[----:B------:R-:W-:Y:S01]  /*df00*/  STL [R1+0x1d4], R162 ;  /* 0x0001d4a201007387 */ /* 0x000fe20000100800 */
[----:B----4-:R-:W-:-:S03]  /*df10*/  IADD3 R160, P4, PT, R122, R160, RZ ;  /* 0x000000a07aa07210 */ /* 0x010fc60007f9e0ff */
[----:B------:R-:W-:Y:S01]  /*df20*/  STL [R1+0x1cc], R161 ;  /* 0x0001cca101007387 */ /* 0x000fe20000100800 */
[----:B------:R-:W-:-:S03]  /*df30*/  IADD3 R159, P3, PT, R122, R159, RZ ;  /* 0x0000009f7a9f7210 */ /* 0x000fc60007f7e0ff */
[----:B------:R-:W-:Y:S01]  /*df40*/  STL [R1+0xac], R160 ;  /* 0x0000aca001007387 */ /* 0x000fe20000100800 */
[----:B------:R-:W-:-:S03]  /*df50*/  IADD3 R158, P6, PT, R122, R158, RZ ;  /* 0x0000009e7a9e7210 */ /* 0x000fc60007fde0ff */
[----:B------:R-:W-:Y:S01]  /*df60*/  STL [R1+0x1c4], R159 ;  /* 0x0001c49f01007387 */ /* 0x000fe20000100800 */
[----:B------:R-:W-:-:S03]  /*df70*/  IMAD.X R157, R124, 0x1, R157, P5 ;  /* 0x000000017c9d7824 */ /* 0x000fc600028e069d */
        /* <DEDUP_REMOVED lines=27> */
[----:B------:R-:W-:Y:S01]  /*e130*/  IMAD.X R142, R124, 0x1, R142, P4 ;  /* 0x000000017c8e7824 */ /* 0x000fe200020e068e */
[----:B------:R-:W-:-:S05]  /*e140*/  IADD3 R137, P4, PT, R122, R137, RZ ;  /* 0x000000897a897210 */ /* 0x000fca0007f9e0ff */
[----:B------:R0:W-:Y:S04]  /*e150*/  STL [R1+0x17c], R137 ;  /* 0x00017c8901007387 */ /* 0x0001e80000100800 */
[----:B------:R-:W-:Y:S04]  /*e160*/  STL [R1+0x184], R143 ;  /* 0x0001848f01007387 */ /* 0x000fe80000100800 */
[----:B0-----:R-:W2:Y:S01]  /*e170*/  LDL.LU R137, [R1+0x188] ;  /* 0x0001880001897983 */ /* 0x001ea20000300800 */
[----:B------:R-:W-:-:S03]  /*e180*/  IMAD.X R127, R124, 0x1, R127, P3 ;  /* 0x000000017c7f7824 */ /* 0x000fc600018e067f */
[----:B------:R-:W-:Y:S04]  /*e190*/  STL [R1+0x1a0], R142 ;  /* 0x0001a08e01007387 */ /* 0x000fe80000100800 */
[----:B------:R0:W-:Y:S04]  /*e1a0*/  STL [R1+0x198], R127 ;  /* 0x0001987f01007387 */ /* 0x0001e80000100800 */
[----:B0-----:R-:W3:Y:S01]  /*e1b0*/  LDL.LU R127, [R1+0x164] ;  /* 0x00016400017f7983 */ /* 0x001ee20000300800 */
[----:B------:R-:W-:Y:S01]  /*e1c0*/  IADD3 R141, P3, PT, R122, R141, RZ ;  /* 0x0000008d7a8d7210 */ /* 0x000fe20007f7e0ff */
[----:B------:R-:W-:Y:S01]  /*e1d0*/  IMAD.X R139, R124, 0x1, R139, P6 ;  /* 0x000000017c8b7824 */ /* 0x000fe200030e068b */
[----:B------:R-:W-:-:S03]  /*e1e0*/  IADD3 R138, P6, PT, R122, R138, RZ ;  /* 0x0000008a7a8a7210 */ /* 0x000fc60007fde0ff */
[----:B------:R0:W-:Y:S04]  /*e1f0*/  STL [R1+0x174], R141 ;  /* 0x0001748d01007387 */ /* 0x0001e80000100800 */
[----:B0-----:R-:W4:Y:S04]  /*e200*/  LDL.LU R141, [R1+0x180] ;  /* 0x00018000018d7983 */ /* 0x001f280000300800 */
[----:B------:R0:W-:Y:S04]  /*e210*/  STL [R1+0x190], R139 ;  /* 0x0001908b01007387 */ /* 0x0001e80000100800 */
[----:B0-----:R-:W4:Y:S04]  /*e220*/  LDL.LU R139, [R1+0x15c] ;  /* 0x00015c00018b7983 */ /* 0x001f280000300800 */
[----:B------:R-:W4:Y:S04]  /*e230*/  LDL.LU R164, [R1+0x178] ;  /* 0x0001780001a47983 */ /* 0x000f280000300800 */
[----:B------:R-:W4:Y:S04]  /*e240*/  LDL.LU R163, [R1+0x154] ;  /* 0x0001540001a37983 */ /* 0x000f280000300800 */
[----:B------:R-:W4:Y:S04]  /*e250*/  LDL.LU R162, [R1+0x170] ;  /* 0x0001700001a27983 */ /* 0x000f280000300800 */
[----:B------:R0:W-:Y:S04]  /*e260*/  STL [R1+0x16c], R138 ;  /* 0x00016c8a01007387 */ /* 0x0001e80000100800 */
        /* <DEDUP_REMOVED lines=19> */
[----:B0-----:R-:W4:Y:S01]  /*e3a0*/  LDL.LU R138, [R1+0x120] ;  /* 0x00012000018a7983 */ /* 0x001f220000300800 */
[----:B--2---:R-:W-:-:S05]  /*e3b0*/  IMAD.X R137, R124, 0x1, R137, P5 ;  /* 0x000000017c897824 */ /* 0x004fca00028e0689 */
[----:B------:R0:W-:Y:S04]  /*e3c0*/  STL [R1+0x188], R137 ;  /* 0x0001888901007387 */ /* 0x0001e80000100800 */
[----:B0-----:R-:W2:Y:S01]  /*e3d0*/  LDL.LU R137, [R1+0xfc] ;  /* 0x0000fc0001897983 */ /* 0x001ea20000300800 */
[----:B---3--:R-:W-:-:S05]  /*e3e0*/  IADD3 R127, P5, PT, R122, R127, RZ ;  /* 0x0000007f7a7f7210 */ /* 0x008fca0007fbe0ff */
[----:B------:R0:W-:Y:S04]  /*e3f0*/  STL [R1+0x164], R127 ;  /* 0x0001647f01007387 */ /* 0x0001e80000100800 */
[----:B0-----:R-:W3:Y:S01]  /*e400*/  LDL.LU R127, [R1+0x118] ;  /* 0x00011800017f7983 */ /* 0x001ee20000300800 */
[----:B----4-:R-:W-:-:S05]  /*e410*/  IMAD.X R141, R124, 0x1, R141, P1 ;  /* 0x000000017c8d7824 */ /* 0x010fca00008e068d */
[----:B------:R0:W-:Y:S01]  /*e420*/  STL [R1+0x180], R141 ;  /* 0x0001808d01007387 */ /* 0x0001e20000100800 */
[----:B------:R-:W-:-:S03]  /*e430*/  IADD3 R139, P1, PT, R122, R139, RZ ;  /* 0x0000008b7a8b7210 */ /* 0x000fc60007f3e0ff */
[----:B0-----:R-:W4:Y:S01]  /*e440*/  LDL.LU R141, [R1+0xf4] ;  /* 0x0000f400018d7983 */ /* 0x001f220000300800 */
[----:B------:R-:W-:-:S03]  /*e450*/  IMAD.X R164, R124, 0x1, R164, P4 ;  /* 0x000000017ca47824 */ /* 0x000fc600020e06a4 */
[----:B------:R0:W-:Y:S01]  /*e460*/  STL [R1+0x15c], R139 ;  /* 0x00015c8b01007387 */ /* 0x0001e20000100800 */
[----:B------:R-:W-:Y:S01]  /*e470*/  IADD3 R163, P4, PT, R122, R163, RZ ;  /* 0x000000a37aa37210 */ /* 0x000fe20007f9e0ff */
[----:B------:R-:W-:Y:S02]  /*e480*/  IMAD.X R162, R124, 0x1, R162, P3 ;  /* 0x000000017ca27824 */ /* 0x000fe400018e06a2 */
[----:B0-----:R-:W4:Y:S04]  /*e490*/  LDL.LU R139, [R1+0x110] ;  /* 0x00011000018b7983 */ /* 0x001f280000300800 */
        /* <DEDUP_REMOVED lines=39> */
[----:B------:R-:W-:-:S05]  /*e710*/  IMAD.X R138, R124, 0x1, R138, P3 ;  /* 0x000000017c8a7824 */ /* 0x000fca00018e068a */
[----:B------:R0:W-:Y:S04]  /*e720*/  STL [R1+0x120], R138 ;  /* 0x0001208a01007387 */ /* 0x0001e80000100800 */
[----:B------:R-:W-:Y:S04]  /*e730*/  STL [R1+0x128], R143 ;  /* 0x0001288f01007387 */ /* 0x000fe80000100800 */
[----:B0-----:R-:W4:Y:S04]  /*e740*/  LDL.LU R138, [R1+0xec] ;  /* 0x0000ec00018a7983 */ /* 0x001f280000300800 */
[----:B------:R-:W-:Y:S01]  /*e750*/  STL [R1+0x104], R142 ;  /* 0x0001048e01007387 */ /* 0x000fe20000100800 */
[----:B--2---:R-:W-:-:S05]  /*e760*/  IADD3 R137, P3, PT, R122, R137, RZ ;  /* 0x000000897a897210 */ /* 0x004fca0007f7e0ff */
[----:B------:R0:W-:Y:S04]  /*e770*/  STL [R1+0xfc], R137 ;  /* 0x0000fc8901007387 */ /* 0x0001e80000100800 */
[----:B0-----:R-:W2:Y:S01]  /*e780*/  LDL.LU R137, [R1+0x108] ;  /* 0x0001080001897983 */ /* 0x001ea20000300800 */
[----:B---3--:R-:W-:-:S05]  /*e790*/  IMAD.X R127, R124, 0x1, R127, P6 ;  /* 0x000000017c7f7824 */ /* 0x008fca00030e067f */
[----:B------:R0:W-:Y:S04]  /*e7a0*/  STL [R1+0x118], R127 ;  /* 0x0001187f01007387 */ /* 0x0001e80000100800 */
[----:B0-----:R-:W3:Y:S01]  /*e7b0*/  LDL.LU R127, [R1+0xe4] ;  /* 0x0000e400017f7983 */ /* 0x001ee20000300800 */
[----:B----4-:R-:W-:-:S05]  /*e7c0*/  IADD3 R141, P6, PT, R122, R141, RZ ;  /* 0x0000008d7a8d7210 */ /* 0x010fca0007fde0ff */
[----:B------:R0:W-:Y:S01]  /*e7d0*/  STL [R1+0xf4], R141 ;  /* 0x0000f48d01007387 */ /* 0x0001e20000100800 */
[----:B------:R-:W-:-:S03]  /*e7e0*/  IMAD.X R139, R124, 0x1, R139, P5 ;  /* 0x000000017c8b7824 */ /* 0x000fc600028e068b */
        /* <DEDUP_REMOVED lines=24> */
[----:B------:R-:W-:-:S03]  /*e970*/  IADD3 R138, P5, PT, R122, R138, RZ ;  /* 0x0000008a7a8a7210 */ /* 0x000fc60007fbe0ff */
[----:B0-----:R-:W4:Y:S04]  /*e980*/  LDL.LU R139, [R1+0x7c] ;  /* 0x00007c00018b7983 */ /* 0x001f280000300800 */
[----:B------:R0:W-:Y:S04]  /*e990*/  STL [R1+0xec], R138 ;  /* 0x0000ec8a01007387 */ /* 0x0001e80000100800 */
[----:B0-----:R-:W4:Y:S01]  /*e9a0*/  LDL.LU R138, [R1+0x98] ;  /* 0x00009800018a7983 */ /* 0x001f220000300800 */
[----:B--2---:R-:W-:-:S05]  /*e9b0*/  IMAD.X R137, R124, 0x1, R137, P1 ;  /* 0x000000017c897824 */ /* 0x004fca00008e0689 */
[----:B------:R0:W-:Y:S04]  /*e9c0*/  STL [R1+0x108], R137 ;  /* 0x0001088901007387 */ /* 0x0001e80000100800 */
[----:B0-----:R-:W2:Y:S01]  /*e9d0*/  LDL.LU R137, [R1+0x74] ;  /* 0x0000740001897983 */ /* 0x001ea20000300800 */
[----:B---3--:R-:W-:-:S05]  /*e9e0*/  IADD3 R127, P1, PT, R122, R127, RZ ;  /* 0x0000007f7a7f7210 */ /* 0x008fca0007f3e0ff */
[----:B------:R0:W-:Y:S04]  /*e9f0*/  STL [R1+0xe4], R127 ;  /* 0x0000e47f01007387 */ /* 0x0001e80000100800 */
[----:B0-----:R-:W3:Y:S01]  /*ea00*/  LDL.LU R127, [R1+0x90] ;  /* 0x00009000017f7983 */ /* 0x001ee20000300800 */
[----:B----4-:R-:W-:Y:S01]  /*ea10*/  IMAD.X R141, R124, 0x1, R141, P4 ;  /* 0x000000017c8d7824 */ /* 0x010fe200020e068d */
[----:B------:R-:W-:-:S04]  /*ea20*/  IADD3 R164, P4, PT, R122, R164, RZ ;  /* 0x000000a47aa47210 */ /* 0x000fc80007f9e0ff */
[----:B------:R0:W-:Y:S01]  /*ea30*/  STL [R1+0x100], R141 ;  /* 0x0001008d01007387 */ /* 0x0001e20000100800 */
[----:B------:R-:W-:Y:S01]  /*ea40*/  IMAD.X R163, R124, 0x1, R163, P3 ;  /* 0x000000017ca37824 */ /* 0x000fe200018e06a3 */
[----:B------:R-:W-:Y:S02]  /*ea50*/  IADD3 R162, P3, PT, R122, R162, RZ ;  /* 0x000000a27aa27210 */ /* 0x000fe40007f7e0ff */
[----:B0-----:R-:W4:Y:S04]  /*ea60*/  LDL.LU R141, [R1+0x6c] ;  /* 0x00006c00018d7983 */ /* 0x001f280000300800 */
        /* <DEDUP_REMOVED lines=39> */
[----:B------:R-:W-:-:S05]  /*ece0*/  IADD3 R139, P3, PT, R122, R139, RZ ;  /* 0x0000008b7a8b7210 */ /* 0x000fca0007f7e0ff */
[----:B------:R0:W-:Y:S04]  /*ecf0*/  STL [R1+0x7c], R139 ;  /* 0x00007c8b01007387 */ /* 0x0001e80000100800 */
[----:B------:R-:W-:Y:S01]  /*ed00*/  STL [R1+0x84], R143 ;  /* 0x0000848f01007387 */ /* 0x000fe20000100800 */
[----:B------:R-:W-:-:S03]  /*ed10*/  IMAD.X R138, R124, 0x1, R138, P6 ;  /* 0x000000017c8a7824 */ /* 0x000fc600030e068a */
[----:B0-----:R-:W4:Y:S04]  /*ed20*/  LDL.LU R139, [R1+0x88] ;  /* 0x00008800018b7983 */ /* 0x001f280000300800 */
[----:B------:R-:W-:Y:S04]  /*ed30*/  STL [R1+0xa0], R142 ;  /* 0x0000a08e01007387 */ /* 0x000fe80000100800 */
[----:B------:R0:W-:Y:S04]  /*ed40*/  STL [R1+0x98], R138 ;  /* 0x0000988a01007387 */ /* 0x0001e80000100800 */
[----:B0-----:R-:W4:Y:S01]  /*ed50*/  LDL.LU R138, [R1+0x64] ;  /* 0x00006400018a7983 */ /* 0x001f220000300800 */
[----:B--2---:R-:W-:-:S05]  /*ed60*/  IADD3 R137, P6, PT, R122, R137, RZ ;  /* 0x000000897a897210 */ /* 0x004fca0007fde0ff */
[----:B------:R0:W-:Y:S04]  /*ed70*/  STL [R1+0x74], R137 ;  /* 0x0000748901007387 */ /* 0x0001e80000100800 */
[----:B0-----:R-:W2:Y:S01]  /*ed80*/  LDL.LU R137, [R1+0x80] ;  /* 0x0000800001897983 */ /* 0x001ea20000300800 */
[----:B---3--:R-:W-:-:S05]  /*ed90*/  IMAD.X R127, R124, 0x1, R127, P5 ;  /* 0x000000017c7f7824 */ /* 0x008fca00028e067f */
[----:B------:R0:W-:Y:S04]  /*eda0*/  STL [R1+0x90], R127 ;  /* 0x0000907f01007387 */ /* 0x0001e80000100800 */
[----:B0-----:R-:W3:Y:S01]  /*edb0*/  LDL.LU R127, [R1+0x5c] ;  /* 0x00005c00017f7983 */ /* 0x001ee20000300800 */
[----:B----4-:R-:W-:-:S03]  /*edc0*/  IADD3 R141, P5, PT, R122, R141, RZ ;  /* 0x0000008d7a8d7210 */ /* 0x010fc60007fbe0ff */
        /* <DEDUP_REMOVED lines=24> */
[----:B------:R-:W-:-:S05]  /*ef50*/  IMAD.X R139, R124, 0x1, R139, P1 ;  /* 0x000000017c8b7824 */ /* 0x000fca00008e068b */
[----:B------:R0:W-:Y:S04]  /*ef60*/  STL [R1+0x88], R139 ;  /* 0x0000888b01007387 */ /* 0x0001e80000100800 */
[----:B0-----:R-:W4:Y:S01]  /*ef70*/  LDL.LU R139, [R1+0x18] ;  /* 0x00001800018b7983 */ /* 0x001f220000300800 */
[----:B------:R-:W-:-:S05]  /*ef80*/  IADD3 R138, P1, PT, R122, R138, RZ ;  /* 0x0000008a7a8a7210 */ /* 0x000fca0007f3e0ff */
[----:B------:R0:W-:Y:S04]  /*ef90*/  STL [R1+0x64], R138 ;  /* 0x0000648a01007387 */ /* 0x0001e80000100800 */
[----:B0-----:R-:W4:Y:S01]  /*efa0*/  LDL.LU R138, [R1+0x10] ;  /* 0x00001000018a7983 */ /* 0x001f220000300800 */
[----:B--2---:R-:W-:-:S05]  /*efb0*/  IMAD.X R137, R124, 0x1, R137, P4 ;  /* 0x000000017c897824 */ /* 0x004fca00020e0689 */
[----:B------:R0:W-:Y:S04]  /*efc0*/  STL [R1+0x80], R137 ;  /* 0x0000808901007387 */ /* 0x0001e80000100800 */
[----:B0-----:R-:W2:Y:S01]  /*efd0*/  LDL.LU R137, [R1+0x8] ;  /* 0x0000080001897983 */ /* 0x001ea20000300800 */
[----:B---3--:R-:W-:-:S05]  /*efe0*/  IADD3 R127, P4, PT, R122, R127, RZ ;  /* 0x0000007f7a7f7210 */ /* 0x008fca0007f9e0ff */
[----:B------:R0:W-:Y:S04]  /*eff0*/  STL [R1+0x5c], R127 ;  /* 0x00005c7f01007387 */ /* 0x0001e80000100800 */
[----:B0-----:R-:W3:Y:S01]  /*f000*/  LDL.LU R127, [R1] ;  /* 0x00000000017f7983 */ /* 0x001ee20000300800 */
[----:B----4-:R-:W-:Y:S01]  /*f010*/  IMAD.X R164, R124, 0x1, R164, P3 ;  /* 0x000000017ca47824 */ /* 0x010fe200018e06a4 */
[----:B------:R-:W-:Y:S01]  /*f020*/  IADD3 R163, P3, PT, R122, R163, RZ ;  /* 0x000000a37aa37210 */ /* 0x000fe20007f7e0ff */
[----:B------:R-:W-:Y:S01]  /*f030*/  IMAD.X R162, R124, 0x1, R162, P6 ;  /* 0x000000017ca27824 */ /* 0x000fe200030e06a2 */
[----:B------:R-:W-:Y:S02]  /*f040*/  PRMT R145, RZ, 0x7610, R145 ;  /* 0x00007610ff917816 */ /* 0x000fe40000000091 */
[----:B------:R-:W-:Y:S01]  /*f050*/  IADD3 R161, P6, PT, R122, R161, RZ ;  /* 0x000000a17aa17210 */ /* 0x000fe20007fde0ff */
        /* <DEDUP_REMOVED lines=38> */
[----:B------:R-:W-:Y:S02]  /*f2c0*/  IADD3 R252, P6, PT, R122, R252, RZ ;  /* 0x000000fc7afc7210 */ /* 0x000fe40007fde0ff */
[----:B------:R-:W-:Y:S03]  /*f2d0*/  STL [R1+0xc], R144 ;  /* 0x00000c9001007387 */ /* 0x000fe60000100800 */
[----:B------:R-:W-:Y:S01]  /*f2e0*/  IMAD.X R251, R124, 0x1, R251, P6 ;  /* 0x000000017cfb7824 */ /* 0x000fe200030e06fb */
[----:B------:R-:W-:Y:S01]  /*f2f0*/  IADD3 R242, P6, PT, R122, R242, RZ ;  /* 0x000000f27af27210 */ /* 0x000fe20007fde0ff */
[----:B------:R-:W-:Y:S04]  /*f300*/  STL [R1+0x28], R143 ;  /* 0x0000288f01007387 */ /* 0x000fe80000100800 */
[----:B------:R-:W-:Y:S01]  /*f310*/  IMAD.X R241, R124, 0x1, R241, P6 ;  /* 0x000000017cf17824 */ /* 0x000fe200030e06f1 */
[----:B------:R-:W-:Y:S01]  /*f320*/  IADD3 R232, P6, PT, R122, R232, RZ ;  /* 0x000000e87ae87210 */ /* 0x000fe20007fde0ff */
[----:B------:R-:W-:Y:S01]  /*f330*/  STL [R1+0x4], R142 ;  /* 0x0000048e01007387 */ /* 0x000fe20000100800 */
[----:B------:R-:W-:Y:S01]  /*f340*/  IMAD.X R139, R124, 0x1, R139, P5 ;  /* 0x000000017c8b7824 */ /* 0x000fe200028e068b */
[----:B------:R-:W-:-:S02]  /*f350*/  IADD3 R250, P5, PT, R122, R250, RZ ;  /* 0x000000fa7afa7210 */ /* 0x000fc40007fbe0ff */
[----:B------:R-:W-:Y:S01]  /*f360*/  IMAD.X R231, R124, 0x1, R231, P6 ;  /* 0x000000017ce77824 */ /* 0x000fe200030e06e7 */
[----:B------:R-:W-:Y:S01]  /*f370*/  IADD3 R222, P6, PT, R122, R222, RZ ;  /* 0x000000de7ade7210 */ /* 0x000fe20007fde0ff */
[----:B------:R-:W-:Y:S01]  /*f380*/  STL [R1+0x20], R141 ;  /* 0x0000208d01007387 */ /* 0x000fe20000100800 */
[----:B------:R-:W-:Y:S01]  /*f390*/  IMAD.X R249, R124, 0x1, R249, P5 ;  /* 0x000000017cf97824 */ /* 0x000fe200028e06f9 */
[----:B------:R-:W-:Y:S02]  /*f3a0*/  IADD3 R240, P5, PT, R122, R240, RZ ;  /* 0x000000f07af07210 */ /* 0x000fe40007fbe0ff */
[----:B------:R-:W-:Y:S01]  /*f3b0*/  IMAD.X R221, R124, 0x1, R221, P6 ;  /* 0x000000017cdd7824 */ /* 0x000fe200030e06dd */
[----:B------:R-:W-:Y:S01]  /*f3c0*/  IADD3 R212, P6, PT, R122, R212, RZ ;  /* 0x000000d47ad47210 */ /* 0x000fe20007fde0ff */
[----:B------:R-:W-:Y:S01]  /*f3d0*/  STL [R1+0x18], R139 ;  /* 0x0000188b01007387 */ /* 0x000fe20000100800 */
[----:B------:R-:W-:Y:S01]  /*f3e0*/  IMAD.X R239, R124, 0x1, R239, P5 ;  /* 0x000000017cef7824 */ /* 0x000fe200028e06ef */
[----:B------:R-:W-:-:S02]  /*f3f0*/  IADD3 R230, P5, PT, R122, R230, RZ ;  /* 0x000000e67ae67210 */ /* 0x000fc40007fbe0ff */
[----:B------:R-:W-:Y:S01]  /*f400*/  IMAD.X R211, R124, 0x1, R211, P6 ;  /* 0x000000017cd37824 */ /* 0x000fe200030e06d3 */
[----:B------:R-:W-:Y:S01]  /*f410*/  IADD3 R202, P6, PT, R122, R202, RZ ;  /* 0x000000ca7aca7210 */ /* 0x000fe20007fde0ff */
        /* <DEDUP_REMOVED lines=28> */
[----:B------:R-:W-:Y:S01]  /*f5e0*/  STL [R1+0x10], R138 ;  /* 0x0000108a01007387 */ /* 0x000fe20000100800 */
        /* <DEDUP_REMOVED lines=24> */
[C---:B------:R-:W-:Y:S01]  /*f770*/  IMAD.X R98, R124.reuse, 0x1, R98, P6 ;  /* 0x000000017c627824 */ /* 0x040fe200030e0662 */
[----:B------:R-:W-:Y:S01]  /*f780*/  IADD3 R47, P6, PT, R121, R47, RZ ;  /* 0x0000002f792f7210 */ /* 0x000fe20007fde0ff */
[----:B------:R-:W-:Y:S01]  /*f790*/  IMAD.X R86, R124, 0x1, R86, P1 ;  /* 0x000000017c567824 */ /* 0x000fe200008e0656 */
[----:B------:R-:W-:Y:S01]  /*f7a0*/  IADD3 R115, P1, PT, R122, R115, RZ ;  /* 0x000000737a737210 */ /* 0x000fe20007f3e0ff */
[----:B------:R-:W-:Y:S01]  /*f7b0*/  IMAD.X R72, R124, 0x1, R72, P5 ;  /* 0x000000017c487824 */ /* 0x000fe200028e0648 */
[----:B------:R-:W-:-:S03]  /*f7c0*/  IADD3 R101, P5, PT, R122, R101, RZ ;  /* 0x000000657a657210 */ /* 0x000fc60007fbe0ff */
[----:B------:R-:W-:Y:S01]  /*f7d0*/  IMAD.X R116, R124, 0x1, R116, P1 ;  /* 0x000000017c747824 */ /* 0x000fe200008e0674 */
[----:B------:R-:W-:Y:S01]  /*f7e0*/  IADD3 R75, P1, PT, R122, R75, RZ ;  /* 0x0000004b7a4b7210 */ /* 0x000fe20007f3e0ff */
[----:B------:R-:W-:Y:S01]  /*f7f0*/  IMAD.X R102, R124, 0x1, R102, P5 ;  /* 0x000000017c667824 */ /* 0x000fe200028e0666 */
[----:B------:R-:W-:-:S03]  /*f800*/  IADD3 R61, P5, PT, R122, R61, RZ ;  /* 0x0000003d7a3d7210 */ /* 0x000fc60007fbe0ff */
[----:B------:R-:W-:Y:S01]  /*f810*/  IMAD.X R76, R124, 0x1, R76, P1 ;  /* 0x000000017c4c7824 */ /* 0x000fe200008e064c */
[----:B------:R-:W-:Y:S01]  /*f820*/  IADD3 R105, P1, PT, R122, R105, RZ ;  /* 0x000000697a697210 */ /* 0x000fe20007f3e0ff */
[----:B------:R-:W-:Y:S01]  /*f830*/  IMAD.X R62, R124, 0x1, R62, P5 ;  /* 0x000000017c3e7824 */ /* 0x000fe200028e063e */
[----:B-----5:R-:W-:-:S03]  /*f840*/  IADD3 R30, P5, PT, R121, R30, RZ ;  /* 0x0000001e791e7210 */ /* 0x020fc60007fbe0ff */
[----:B------:R-:W-:Y:S01]  /*f850*/  IMAD.X R106, R124, 0x1, R106, P1 ;  /* 0x000000017c6a7824 */ /* 0x000fe200008e066a */
[----:B------:R-:W-:-:S05]  /*f860*/  IADD3 R65, P1, PT, R122, R65, RZ ;  /* 0x000000417a417210 */ /* 0x000fca0007f3e0ff */
[----:B------:R-:W-:Y:S01]  /*f870*/  IMAD.X R66, R124, 0x1, R66, P1 ;  /* 0x000000017c427824 */ /* 0x000fe200008e0642 */
[----:B------:R-:W-:-:S05]  /*f880*/  IADD3 R95, P1, PT, R122, R95, RZ ;  /* 0x0000005f7a5f7210 */ /* 0x000fca0007f3e0ff */
[C---:B------:R-:W-:Y:S01]  /*f890*/  IMAD.X R96, R124.reuse, 0x1, R96, P1 ;  /* 0x000000017c607824 */ /* 0x040fe200008e0660 */
[----:B------:R-:W-:Y:S01]  /*f8a0*/  IADD3 R14, P1, PT, R121, R14, RZ ;  /* 0x0000000e790e7210 */ /* 0x000fe20007f3e0ff */
[----:B--2---:R-:W-:Y:S01]  /*f8b0*/  IMAD.X R137, R124, 0x1, R137, P4 ;  /* 0x000000017c897824 */ /* 0x004fe200020e0689 */
[----:B------:R-:W-:-:S04]  /*f8c0*/  IADD3 R246, P4, PT, R122, R246, RZ ;  /* 0x000000f67af67210 */ /* 0x000fc80007f9e0ff */
[----:B------:R0:W-:Y:S01]  /*f8d0*/  STL [R1+0x8], R137 ;  /* 0x0000088901007387 */ /* 0x0001e20000100800 */
[----:B------:R-:W-:Y:S01]  /*f8e0*/  IMAD.X R245, R124, 0x1, R245, P4 ;  /* 0x000000017cf57824 */ /* 0x000fe200020e06f5 */
[----:B------:R-:W-:-:S05]  /*f8f0*/  IADD3 R236, P4, PT, R122, R236, RZ ;  /* 0x000000ec7aec7210 */ /* 0x000fca0007f9e0ff */
[----:B------:R-:W-:Y:S01]  /*f900*/  IMAD.X R235, R124, 0x1, R235, P4 ;  /* 0x000000017ceb7824 */ /* 0x000fe200020e06eb */
[----:B------:R-:W-:Y:S02]  /*f910*/  IADD3 R226, P4, PT, R122, R226, RZ ;  /* 0x000000e27ae27210 */ /* 0x000fe40007f9e0ff */
[----:B0-----:R-:W-:-:S03]  /*f920*/  LOP3.LUT R137, R140, 0x8, RZ, 0xfc, !PT ;  /* 0x000000088c897812 */ /* 0x001fc600078efcff */
[----:B------:R-:W-:Y:S01]  /*f930*/  IMAD.X R225, R124, 0x1, R225, P4 ;  /* 0x000000017ce17824 */ /* 0x000fe200020e06e1 */
[----:B------:R-:W-:Y:S01]  /*f940*/  IADD3 R216, P4, PT, R122, R216, RZ ;  /* 0x000000d87ad87210 */ /* 0x000fe20007f9e0ff */
[----:B---3--:R-:W-:Y:S01]  /*f950*/  IMAD.X R127, R124, 0x1, R127, P3 ;  /* 0x000000017c7f7824 */ /* 0x008fe200018e067f */
[----:B------:R-:W-:-:S03]  /*f960*/  IADD3 R244, P3, PT, R122, R244, RZ ;  /* 0x000000f47af47210 */ /* 0x000fc60007f7e0ff */
[----:B------:R-:W-:Y:S01]  /*f970*/  IMAD.X R215, R124, 0x1, R215, P4 ;  /* 0x000000017cd77824 */ /* 0x000fe200020e06d7 */
[----:B------:R-:W-:Y:S01]  /*f980*/  IADD3 R206, P4, PT, R122, R206, RZ ;  /* 0x000000ce7ace7210 */ /* 0x000fe20007f9e0ff */
[----:B------:R-:W-:Y:S01]  /*f990*/  IMAD.X R243, R124, 0x1, R243, P3 ;  /* 0x000000017cf37824 */ /* 0x000fe200018e06f3 */
[----:B------:R-:W-:Y:S01]  /*f9a0*/  IADD3 R234, P3, PT, R122, R234, RZ ;  /* 0x000000ea7aea7210 */ /* 0x000fe20007f7e0ff */
[----:B------:R0:W-:Y:S02]  /*f9b0*/  STL [R1], R127 ;  /* 0x0000007f01007387 */ /* 0x0001e40000100800 */
[----:B------:R-:W-:Y:S01]  /*f9c0*/  IMAD.X R205, R124, 0x1, R205, P4 ;  /* 0x000000017ccd7824 */ /* 0x000fe200020e06cd */
[----:B------:R-:W-:Y:S01]  /*f9d0*/  IADD3 R196, P4, PT, R122, R196, RZ ;  /* 0x000000c47ac47210 */ /* 0x000fe20007f9e0ff */
[----:B------:R-:W-:Y:S01]  /*f9e0*/  IMAD.X R233, R124, 0x1, R233, P3 ;  /* 0x000000017ce97824 */ /* 0x000fe200018e06e9 */
[----:B------:R-:W-:-:S03]  /*f9f0*/  IADD3 R224, P3, PT, R122, R224, RZ ;  /* 0x000000e07ae07210 */ /* 0x000fc60007f7e0ff */
[----:B------:R-:W-:Y:S01]  /*fa00*/  IMAD.X R195, R124, 0x1, R195, P4 ;  /* 0x000000017cc37824 */ /* 0x000fe200020e06c3 */
[----:B------:R-:W-:Y:S01]  /*fa10*/  IADD3 R186, P4, PT, R122, R186, RZ ;  /* 0x000000ba7aba7210 */ /* 0x000fe20007f9e0ff */
[----:B------:R-:W-:Y:S01]  /*fa20*/  IMAD.X R223, R124, 0x1, R223, P3 ;  /* 0x000000017cdf7824 */ /* 0x000fe200018e06df */
[----:B------:R-:W-:Y:S02]  /*fa30*/  IADD3 R214, P3, PT, R122, R214, RZ ;  /* 0x000000d67ad67210 */ /* 0x000fe40007f7e0ff */
[----:B0-----:R-:W-:Y:S01]  /*fa40*/  SHF.R.S32.HI R127, RZ, 0x1f, R121 ;  /* 0x0000001fff7f7819 */ /* 0x001fe20000011479 */
        /* <DEDUP_REMOVED lines=41> */
[C---:B------:R-:W-:Y:S01]  /*fce0*/  IADD3 R38, P5, PT, R121.reuse, R38, RZ ;  /* 0x0000002679267210 */ /* 0x040fe20007fbe0ff */
[C---:B------:R-:W-:Y:S01]  /*fcf0*/  IMAD.X R60, R124.reuse, 0x1, R60, P4 ;  /* 0x000000017c3c7824 */ /* 0x040fe200020e063c */
        /* <DEDUP_REMOVED lines=13> */
[----:B------:R-:W-:Y:S01]  /*fdd0*/  IMAD.X R64, R124, 0x1, R64, P3 ;  /* 0x000000017c407824 */ /* 0x000fe200018e0640 */
[----:B------:R-:W-:Y:S01]  /*fde0*/  IADD3 R91, P3, PT, R121, R91, RZ ;  /* 0x0000005b795b7210 */ /* 0x000fe20007f7e0ff */
[----:B------:R-:W-:Y:S01]  /*fdf0*/  IMAD.X R40, R127, 0x1, R40, P5 ;  /* 0x000000017f287824 */ /* 0x000fe200028e0628 */
[----:B------:R-:W-:Y:S01]  /*fe00*/  IADD3 R37, P5, PT, R121, R37, RZ ;  /* 0x0000002579257210 */ /* 0x000fe20007fbe0ff */
[----:B------:R-:W-:-:S02]  /*fe10*/  IMAD.X R27, R127, 0x1, R27, P4 ;  /* 0x000000017f1b7824 */ /* 0x000fc400020e061b */
[----:B------:R-:W-:Y:S01]  /*fe20*/  IMAD.X R92, R127, 0x1, R92, P3 ;  /* 0x000000017f5c7824 */ /* 0x000fe200018e065c */
[----:B------:R-:W-:Y:S01]  /*fe30*/  IADD3 R45, P3, PT, R121, R45, RZ ;  /* 0x0000002d792d7210 */ /* 0x000fe20007f7e0ff */
[----:B------:R-:W-:Y:S01]  /*fe40*/  IMAD.X R56, R127, 0x1, R56, P6 ;  /* 0x000000017f387824 */ /* 0x000fe200030e0638 */
[----:B------:R-:W-:Y:S01]  /*fe50*/  IADD3 R53, P6, PT, R121, R53, RZ ;  /* 0x0000003579357210 */ /* 0x000fe20007fde0ff */
[C---:B------:R-:W-:Y:S01]  /*fe60*/  IMAD.X R24, R127.reuse, 0x1, R24, P1 ;  /* 0x000000017f187824 */ /* 0x040fe200008e0618 */
[----:B------:R-:W0:Y:S01]  /*fe70*/  SYNCS.PHASECHK.TRANS64.TRYWAIT P4, [UR11], R126 ;  /* 0x0000007eff0075a7 */ /* 0x000e22000808110b */
        /* <DEDUP_REMOVED lines=27> */
[----:B------:R-:W-:Y:S01]  /*10030*/  ISETP.GE.AND P6, PT, R137, R123, PT ;  /* 0x0000007b8900720c */ /* 0x000fe20003fc6270 */
[----:B------:R-:W-:-:S02]  /*10040*/  IMAD.X R2, R127, 0x1, R2, P5 ;  /* 0x000000017f027824 */ /* 0x000fc400028e0602 */
[----:B------:R-:W-:Y:S01]  /*10050*/  IMAD.X R5, R127, 0x1, R5, P3 ;  /* 0x000000017f057824 */ /* 0x000fe200018e0605 */
[----:B------:R-:W-:Y:S01]  /*10060*/  ISETP.GE.AND P3, PT, R140, R123, PT ;  /* 0x0000007b8c00720c */ /* 0x000fe20003f66270 */
[----:B0-----:R-:W-:-:S12]  /*10070*/  @!P4 BRA `(.L_x_8) ;  /* 0x000000fc0004c947 */ /* 0x001fd80003800000 */
.L_x_16:
[----:B------:R-:W-:Y:S01]  /*10080*/  @!P3 IMAD.MOV.U32 R126, RZ, RZ, R0 ;  /* 0x000000ffff7eb224 */ /* 0x000fe200078e0000 */
[----:B------:R-:W0:Y:S01]  /*10090*/  S2R R140, SR_TID.X ;  /* 0x00000000008c7919 */ /* 0x000e220000002100 */
[----:B------:R-:W-:-:S05]  /*100a0*/  @!P3 IMAD.MOV.U32 R127, RZ, RZ, R2 ;  /* 0x000000ffff7fb224 */ /* 0x000fca00078e0002 */
[----:B------:R1:W2:Y:S01]  /*100b0*/  @!P3 LDG.E.U8 R145, desc[UR20][R126.64] ;  /* 0x000000147e91b981 */ /* 0x0002a2000c1e1100 */
[----:B------:R-:W-:Y:S01]  /*100c0*/  PRMT R144, RZ, 0x7610, R144 ;  /* 0x00007610ff907816 */ /* 0x000fe20000000090 */
[----:B-1----:R-:W1:Y:S01]  /*100d0*/  S2R R127, SR_TID.X ;  /* 0x00000000007f7919 */ /* 0x002e620000002100 */
[----:B------:R-:W-:Y:S01]  /*100e0*/  @!P6 IMAD.MOV.U32 R126, RZ, RZ, R3 ;  /* 0x000000ffff7ee224 */ /* 0x000fe200078e0003 */
[----:B0-----:R-:W-:-:S04]  /*100f0*/  SHF.R.U32.HI R140, RZ, 0x7, R140 ;  /* 0x00000007ff8c7819 */ /* 0x001fc8000001168c */
[----:B------:R-:W-:-:S04]  /*10100*/  SGXT.U32 R140, R140, 0x1 ;  /* 0x000000018c8c781a */ /* 0x000fc80000000000 */
[----:B------:R-:W-:Y:S02]  /*10110*/  LOP3.LUT R140, R140, 0x18, RZ, 0xfc, !PT ;  /* 0x000000188c8c7812 */ /* 0x000fe400078efcff */
[----:B-1----:R-:W-:-:S04]  /*10120*/  SHF.R.U32.HI R127, RZ, 0x7, R127 ;  /* 0x00000007ff7f7819 */ /* 0x002fc8000001167f */
[----:B------:R-:W-:-:S04]  /*10130*/  SGXT.U32 R127, R127, 0x1 ;  /* 0x000000017f7f781a */ /* 0x000fc80000000000 */
[----:B------:R-:W-:-:S04]  /*10140*/  LOP3.LUT R127, R127, 0x10, RZ, 0xfc, !PT ;  /* 0x000000107f7f7812 */ /* 0x000fc800078efcff */
[-C--:B------:R-:W-:Y:S01]  /*10150*/  ISETP.GE.AND P1, PT, R127, R123.reuse, PT ;  /* 0x0000007b7f00720c */ /* 0x080fe20003f26270 */
[----:B------:R-:W-:Y:S01]  /*10160*/  @!P6 IMAD.MOV.U32 R127, RZ, RZ, R5 ;  /* 0x000000ffff7fe224 */ /* 0x000fe200078e0005 */
[----:B------:R-:W-:Y:S02]  /*10170*/  ISETP.GE.AND P3, PT, R140, R123, PT ;  /* 0x0000007b8c00720c */ /* 0x000fe40003f66270 */
[----:B------:R-:W-:Y:S02]  /*10180*/  PRMT R143, RZ, 0x7610, R143 ;  /* 0x00007610ff8f7816 */ /* 0x000fe4000000008f */
[----:B------:R0:W3:Y:S01]  /*10190*/  @!P6 LDG.E.U8 R144, desc[UR20][R126.64] ;  /* 0x000000147e90e981 */ /* 0x0000e2000c1e1100 */
[----:B------:R-:W-:-:S06]  /*101a0*/  PRMT R142, RZ, 0x7610, R142 ;  /* 0x00007610ff8e7816 */ /* 0x000fcc000000008e */
[----:B0-----:R-:W-:Y:S02]  /*101b0*/  @!P1 IMAD.MOV.U32 R126, RZ, RZ, R4 ;  /* 0x000000ffff7e9224 */ /* 0x001fe400078e0004 */
[----:B------:R-:W-:-:S05]  /*101c0*/  @!P1 IMAD.MOV.U32 R127, RZ, RZ, R6 ;  /* 0x000000ffff7f9224 */ /* 0x000fca00078e0006 */
[----:B------:R0:W4:Y:S01]  /*101d0*/  @!P1 LDG.E.U8 R143, desc[UR20][R126.64] ;  /* 0x000000147e8f9981 */ /* 0x000122000c1e1100 */
[----:B------:R-:W-:Y:S01]  /*101e0*/  PRMT R141, RZ, 0x7610, R141 ;  /* 0x00007610ff8d7816 */ /* 0x000fe2000000008d */
[----:B------:R-:W1:Y:S01]  /*101f0*/  S2R R140, SR_TID.X ;  /* 0x00000000008c7919 */ /* 0x000e620000002100 */
[----:B0-----:R-:W-:Y:S02]  /*10200*/  @!P3 IMAD.MOV.U32 R126, RZ, RZ, R7 ;  /* 0x000000ffff7eb224 */ /* 0x001fe400078e0007 */
[----:B------:R-:W-:-:S05]  /*10210*/  @!P3 IMAD.MOV.U32 R127, RZ, RZ, R9 ;  /* 0x000000ffff7fb224 */ /* 0x000fca00078e0009 */
[----:B------:R0:W5:Y:S02]  /*10220*/  @!P3 LDG.E.U8 R142, desc[UR20][R126.64] ;  /* 0x000000147e8eb981 */ /* 0x000164000c1e1100 */
[----:B0-----:R-:W0:Y:S01]  /*10230*/  S2R R127, SR_TID.X ;  /* 0x00000000007f7919 */ /* 0x001e220000002100 */
[----:B------:R-:W-:Y:S02]  /*10240*/  PRMT R139, RZ, 0x7610, R139 ;  /* 0x00007610ff8b7816 */ /* 0x000fe4000000008b */
[----:B-1----:R-:W-:-:S04]  /*10250*/  SHF.R.U32.HI R140, RZ, 0x7, R140 ;  /* 0x00000007ff8c7819 */ /* 0x002fc8000001168c */
[----:B------:R-:W-:-:S04]  /*10260*/  SGXT.U32 R140, R140, 0x1 ;  /* 0x000000018c8c781a */ /* 0x000fc80000000000 */
[----:B------:R-:W-:Y:S02]  /*10270*/  LOP3.LUT R140, R140, 0x30, RZ, 0xfc, !PT ;  /* 0x000000308c8c7812 */ /* 0x000fe400078efcff */
[--C-:B0-----:R-:W-:Y:S02]  /*10280*/  SHF.R.U32.HI R126, RZ, 0x7, R127.reuse ;  /* 0x00000007ff7e7819 */ /* 0x101fe4000001167f */
[----:B------:R-:W-:Y:S02]  /*10290*/  SHF.R.U32.HI R127, RZ, 0x7, R127 ;  /* 0x00000007ff7f7819 */ /* 0x000fe4000001167f */
[----:B------:R-:W-:Y:S02]  /*102a0*/  SGXT.U32 R126, R126, 0x1 ;  /* 0x000000017e7e781a */ /* 0x000fe40000000000 */
[----:B------:R-:W-:Y:S02]  /*102b0*/  SGXT.U32 R127, R127, 0x1 ;  /* 0x000000017f7f781a */ /* 0x000fe40000000000 */
[----:B------:R-:W-:-:S02]  /*102c0*/  LOP3.LUT R126, R126, 0x20, RZ, 0xfc, !PT ;  /* 0x000000207e7e7812 */ /* 0x000fc400078efcff */
[----:B------:R-:W-:Y:S02]  /*102d0*/  LOP3.LUT R127, R127, 0x28, RZ, 0xfc, !PT ;  /* 0x000000287f7f7812 */ /* 0x000fe400078efcff */
[-C--:B------:R-:W-:Y:S02]  /*102e0*/  ISETP.GE.AND P1, PT, R126, R123.reuse, PT ;  /* 0x0000007b7e00720c */ /* 0x080fe40003f26270 */
[----:B------:R-:W-:-:S11]  /*102f0*/  ISETP.GE.AND P3, PT, R127, R123, PT ;  /* 0x0000007b7f00720c */ /* 0x000fd60003f66270 */
[----:B------:R-:W-:Y:S02]  /*10300*/  @!P1 IMAD.MOV.U32 R126, RZ, RZ, R8 ;  /* 0x000000ffff7e9224 */ /* 0x000fe400078e0008 */
[----:B------:R-:W-:-:S05]  /*10310*/  @!P1 IMAD.MOV.U32 R127, RZ, RZ, R10 ;  /* 0x000000ffff7f9224 */ /* 0x000fca00078e000a */
[----:B------:R0:W2:Y:S01]  /*10320*/  @!P1 LDG.E.U8 R141, desc[UR20][R126.64] ;  /* 0x000000147e8d9981 */ /* 0x0000a2000c1e1100 */
[----:B------:R-:W-:Y:S01]  /*10330*/  ISETP.GE.AND P4, PT, R140, R123, PT ;  /* 0x0000007b8c00720c */ /* 0x000fe20003f86270 */
[----:B0-----:R-:W-:Y:S02]  /*10340*/  @!P3 IMAD.MOV.U32 R126, RZ, RZ, R11 ;  /* 0x000000ffff7eb224 */ /* 0x001fe400078e000b */
[----:B------:R-:W-:-:S05]  /*10350*/  @!P3 IMAD.MOV.U32 R127, RZ, RZ, R12 ;  /* 0x000000ffff7fb224 */ /* 0x000fca00078e000c */
[----:B------:R0:W2:Y:S01]  /*10360*/  @!P3 LDG.E.U8 R139, desc[UR20][R126.64] ;  /* 0x000000147e8bb981 */ /* 0x0000a2000c1e1100 */
[----:B------:R-:W-:Y:S01]  /*10370*/  PRMT R138, RZ, 0x7610, R138 ;  /* 0x00007610ff8a7816 */ /* 0x000fe2000000008a */
[----:B0-----:R-:W0:Y:S03]  /*10380*/  S2R R127, SR_TID.X ;  /* 0x00000000007f7919 */ /* 0x001e260000002100 */
[----:B------:R-:W-:Y:S01]  /*10390*/  @!P4 IMAD.MOV.U32 R126, RZ, RZ, R13 ;  /* 0x000000ffff7ec224 */ /* 0x000fe200078e000d */
[--C-:B0-----:R-:W-:Y:S02]  /*103a0*/  SHF.R.U32.HI R140, RZ, 0x7, R127.reuse ;  /* 0x00000007ff8c7819 */ /* 0x101fe4000001167f */
[----:B------:R-:W-:Y:S02]  /*103b0*/  SHF.R.U32.HI R127, RZ, 0x7, R127 ;  /* 0x00000007ff7f7819 */ /* 0x000fe4000001167f */
[----:B------:R-:W-:-:S02]  /*103c0*/  SGXT.U32 R140, R140, 0x1 ;  /* 0x000000018c8c781a */ /* 0x000fc40000000000 */
[----:B------:R-:W-:Y:S02]  /*103d0*/  SGXT.U32 R127, R127, 0x1 ;  /* 0x000000017f7f781a */ /* 0x000fe40000000000 */
[----:B------:R-:W-:Y:S02]  /*103e0*/  LOP3.LUT R140, R140, 0x38, RZ, 0xfc, !PT ;  /* 0x000000388c8c7812 */ /* 0x000fe400078efcff */
[----:B------:R-:W-:Y:S02]  /*103f0*/  LOP3.LUT R127, R127, 0x2, RZ, 0xfc, !PT ;  /* 0x000000027f7f7812 */ /* 0x000fe400078efcff */
[-C--:B------:R-:W-:Y:S02]  /*10400*/  ISETP.GE.AND P5, PT, R140, R123.reuse, PT ;  /* 0x0000007b8c00720c */ /* 0x080fe40003fa6270 */
[----:B------:R-:W0:Y:S01]  /*10410*/  S2R R140, SR_TID.X ;  /* 0x00000000008c7919 */ /* 0x000e220000002100 */
[----:B------:R-:W-:Y:S01]  /*10420*/  ISETP.GE.AND P1, PT, R127, R123, PT ;  /* 0x0000007b7f00720c */ /* 0x000fe20003f26270 */
[----:B------:R-:W-:-:S05]  /*10430*/  @!P4 IMAD.MOV.U32 R127, RZ, RZ, R15 ;  /* 0x000000ffff7fc224 */ /* 0x000fca00078e000f */
[----:B------:R1:W2:Y:S01]  /*10440*/  @!P4 LDG.E.U8 R138, desc[UR20][R126.64] ;  /* 0x000000147e8ac981 */ /* 0x0002a2000c1e1100 */
[----:B------:R-:W-:Y:S02]  /*10450*/  PRMT R173, RZ, 0x7610, R173 ;  /* 0x00007610ffad7816 */ /* 0x000fe400000000ad */
[----:B------:R-:W-:Y:S01]  /*10460*/  PRMT R172, RZ, 0x7610, R172 ;  /* 0x00007610ffac7816 */ /* 0x000fe200000000ac */
[----:B-1----:R-:W-:Y:S01]  /*10470*/  @!P5 IMAD.MOV.U32 R126, RZ, RZ, R14 ;  /* 0x000000ffff7ed224 */ /* 0x002fe200078e000e */
[----:B0-----:R-:W-:-:S04]  /*10480*/  SHF.R.U32.HI R127, RZ, 0x7, R140 ;  /* 0x00000007ff7f7819 */ /* 0x001fc8000001168c */
[----:B------:R-:W-:-:S04]  /*10490*/  SGXT.U32 R127, R127, 0x1 ;  /* 0x000000017f7f781a */ /* 0x000fc80000000000 */
[----:B------:R-:W-:-:S04]  /*104a0*/  LOP3.LUT R127, R127, 0xa, RZ, 0xfc, !PT ;  /* 0x0000000a7f7f7812 */ /* 0x000fc800078efcff */
[----:B------:R-:W-:Y:S01]  /*104b0*/  ISETP.GE.AND P3, PT, R127, R123, PT ;  /* 0x0000007b7f00720c */ /* 0x000fe20003f66270 */
[----:B------:R-:W-:-:S05]  /*104c0*/  @!P5 IMAD.MOV.U32 R127, RZ, RZ, R16 ;  /* 0x000000ffff7fd224 */ /* 0x000fca00078e0010 */
[----:B------:R0:W2:Y:S01]  /*104d0*/  @!P5 LDG.E.U8 R173, desc[UR20][R126.64] ;  /* 0x000000147eadd981 */ /* 0x0000a2000c1e1100 */
[----:B------:R-:W-:Y:S02]  /*104e0*/  PRMT R171, RZ, 0x7610, R171 ;  /* 0x00007610ffab7816 */ /* 0x000fe400000000ab */
[----:B------:R-:W-:-:S04]  /*104f0*/  SHF.R.U32.HI R140, RZ, 0x7, R140 ;  /* 0x00000007ff8c7819 */ /* 0x000fc8000001168c */
[----:B------:R-:W-:Y:S01]  /*10500*/  SGXT.U32 R140, R140, 0x1 ;  /* 0x000000018c8c781a */ /* 0x000fe20000000000 */
[----:B0-----:R-:W-:-:S03]  /*10510*/  @!P1 IMAD.MOV.U32 R126, RZ, RZ, R17 ;  /* 0x000000ffff7e9224 */ /* 0x001fc600078e0011 */
[----:B------:R-:W-:Y:S01]  /*10520*/  LOP3.LUT R140, R140, 0x12, RZ, 0xfc, !PT ;  /* 0x000000128c8c7812 */ /* 0x000fe200078efcff */
        /* <DEDUP_REMOVED lines=19> */
[----:B------:R1:W2:Y:S02]  /*10660*/  @!P1 LDG.E.U8 R170, desc[UR20][R126.64] ;  /* 0x000000147eaa9981 */ /* 0x0002a4000c1e1100 */
[----:B-1----:R-:W1:Y:S01]  /*10670*/  S2R R127, SR_TID.X ;  /* 0x00000000007f7919 */ /* 0x002e620000002100 */
[----:B0-----:R-:W-:-:S04]  /*10680*/  SHF.R.U32.HI R140, RZ, 0x7, R140 ;  /* 0x00000007ff8c7819 */ /* 0x001fc8000001168c */
[----:B------:R-:W-:-:S04]  /*10690*/  SGXT.U32 R140, R140, 0x1 ;  /* 0x000000018c8c781a */ /* 0x000fc80000000000 */
[----:B------:R-:W-:-:S04]  /*106a0*/  LOP3.LUT R140, R140, 0x2a, RZ, 0xfc, !PT ;  /* 0x0000002a8c8c7812 */ /* 0x000fc800078efcff */
[----:B------:R-:W-:Y:S02]  /*106b0*/  ISETP.GE.AND P5, PT, R140, R123, PT ;  /* 0x0000007b8c00720c */ /* 0x000fe40003fa6270 */
[----:B------:R-:W0:Y:S01]  /*106c0*/  S2R R140, SR_TID.X ;  /* 0x00000000008c7919 */ /* 0x000e220000002100 */
[----:B-1----:R-:W-:-:S04]  /*106d0*/  SHF.R.U32.HI R127, RZ, 0x7, R127 ;  /* 0x00000007ff7f7819 */ /* 0x002fc8000001167f */
[----:B------:R-:W-:-:S04]  /*106e0*/  SGXT.U32 R127, R127, 0x1 ;  /* 0x000000017f7f781a */ /* 0x000fc80000000000 */
[----:B------:R-:W-:Y:S01]  /*106f0*/  LOP3.LUT R127, R127, 0x4, RZ, 0xfc, !PT ;  /* 0x000000047f7f7812 */ /* 0x000fe200078efcff */
[----:B------:R-:W-:Y:S01]  /*10700*/  @!P3 IMAD.MOV.U32 R126, RZ, RZ, R22 ;  /* 0x000000ffff7eb224 */ /* 0x000fe200078e0016 */
[----:B------:R-:W-:Y:S02]  /*10710*/  PRMT R169, RZ, 0x7610, R169 ;  /* 0x00007610ffa97816 */ /* 0x000fe400000000a9 */
[----:B------:R-:W-:Y:S01]  /*10720*/  ISETP.GE.AND P1, PT, R127, R123, PT ;  /* 0x0000007b7f00720c */ /* 0x000fe20003f26270 */
[----:B------:R-:W-:Y:S01]  /*10730*/  @!P3 IMAD.MOV.U32 R127, RZ, RZ, R24 ;  /* 0x000000ffff7fb224 */ /* 0x000fe200078e0018 */
[----:B------:R-:W-:-:S04]  /*10740*/  PRMT R167, RZ, 0x7610, R167 ;  /* 0x00007610ffa77816 */ /* 0x000fc800000000a7 */
[----:B------:R1:W2:Y:S02]  /*10750*/  @!P3 LDG.E.U8 R169, desc[UR20][R126.64] ;  /* 0x000000147ea9b981 */ /* 0x0002a4000c1e1100 */
[----:B-1----:R-:W-:Y:S02]  /*10760*/  @!P4 IMAD.MOV.U32 R126, RZ, RZ, R25 ;  /* 0x000000ffff7ec224 */ /* 0x002fe400078e0019 */
[----:B------:R-:W-:-:S05]  /*10770*/  @!P4 IMAD.MOV.U32 R127, RZ, RZ, R27 ;  /* 0x000000ffff7fc224 */ /* 0x000fca00078e001b */
[----:B------:R0:W2:Y:S02]  /*10780*/  @!P4 LDG.E.U8 R167, desc[UR20][R126.64] ;  /* 0x000000147ea7c981 */ /* 0x0000a4000c1e1100 */
[----:B0-----:R-:W-:-:S04]  /*10790*/  SHF.R.U32.HI R127, RZ, 0x7, R140 ;  /* 0x00000007ff7f7819 */ /* 0x001fc8000001168c */
[----:B------:R-:W-:-:S04]  /*107a0*/  SGXT.U32 R127, R127, 0x1 ;  /* 0x000000017f7f781a */ /* 0x000fc80000000000 */
[----:B------:R-:W-:Y:S01]  /*107b0*/  LOP3.LUT R127, R127, 0x32, RZ, 0xfc, !PT ;  /* 0x000000327f7f7812 */ /* 0x000fe200078efcff */
[----:B------:R-:W-:Y:S01]  /*107c0*/  @!P1 IMAD.MOV.U32 R126, RZ, RZ, R33 ;  /* 0x000000ffff7e9224 */ /* 0x000fe200078e0021 */
[----:B------:R-:W-:Y:S02]  /*107d0*/  PRMT R137, RZ, 0x7610, R137 ;  /* 0x00007610ff897816 */ /* 0x000fe40000000089 */
[----:B------:R-:W-:Y:S01]  /*107e0*/  ISETP.GE.AND P3, PT, R127, R123, PT ;  /* 0x0000007b7f00720c */ /* 0x000fe20003f66270 */
[----:B------:R-:W-:Y:S01]  /*107f0*/  @!P1 IMAD.MOV.U32 R127, RZ, RZ, R35 ;  /* 0x000000ffff7f9224 */ /* 0x000fe200078e0023 */
[----:B------:R-:W-:-:S04]  /*10800*/  PRMT R168, RZ, 0x7610, R168 ;  /* 0x00007610ffa87816 */ /* 0x000fc800000000a8 */
[----:B------:R0:W2:Y:S01]  /*10810*/  @!P1 LDG.E.U8 R137, desc[UR20][R126.64] ;  /* 0x000000147e899981 */ /* 0x0000a2000c1e1100 */
[----:B------:R-:W-:Y:S01]  /*10820*/  PRMT R178, RZ, 0x7610, R178 ;  /* 0x00007610ffb27816 */ /* 0x000fe200000000b2 */
[----:B0-----:R-:W-:Y:S02]  /*10830*/  @!P5 IMAD.MOV.U32 R126, RZ, RZ, R26 ;  /* 0x000000ffff7ed224 */ /* 0x001fe400078e001a */
[----:B------:R-:W-:-:S05]  /*10840*/  @!P5 IMAD.MOV.U32 R127, RZ, RZ, R28 ;  /* 0x000000ffff7fd224 */ /* 0x000fca00078e001c */
[----:B------:R0:W2:Y:S02]  /*10850*/  @!P5 LDG.E.U8 R168, desc[UR20][R126.64] ;  /* 0x000000147ea8d981 */ /* 0x0000a4000c1e1100 */
[----:B0-----:R-:W-:Y:S02]  /*10860*/  @!P3 IMAD.MOV.U32 R126, RZ, RZ, R29 ;  /* 0x000000ffff7eb224 */ /* 0x001fe400078e001d */
[----:B------:R-:W-:-:S05]  /*10870*/  @!P3 IMAD.MOV.U32 R127, RZ, RZ, R31 ;  /* 0x000000ffff7fb224 */ /* 0x000fca00078e001f */
[----:B------:R0:W2:Y:S02]  /*10880*/  @!P3 LDG.E.U8 R178, desc[UR20][R126.64] ;  /* 0x000000147eb2b981 */ /* 0x0000a4000c1e1100 */
[----:B0-----:R-:W0:Y:S01]  /*10890*/  S2R R127, SR_TID.X ;  /* 0x00000000007f7919 */ /* 0x001e220000002100 */
[----:B------:R-:W-:-:S04]  /*108a0*/  SHF.R.U32.HI R140, RZ, 0x7, R140 ;  /* 0x00000007ff8c7819 */ /* 0x000fc8000001168c */
[----:B------:R-:W-:-:S04]  /*108b0*/  SGXT.U32 R140, R140, 0x1 ;  /* 0x000000018c8c781a */ /* 0x000fc80000000000 */
[----:B------:R-:W-:-:S04]  /*108c0*/  LOP3.LUT R140, R140, 0x3a, RZ, 0xfc, !PT ;  /* 0x0000003a8c8c7812 */ /* 0x000fc800078efcff */
[----:B------:R-:W-:Y:S02]  /*108d0*/  ISETP.GE.AND P4, PT, R140, R123, PT ;  /* 0x0000007b8c00720c */ /* 0x000fe40003f86270 */
[----:B0-----:R-:W-:-:S04]  /*108e0*/  SHF.R.U32.HI R127, RZ, 0x7, R127 ;  /* 0x00000007ff7f7819 */ /* 0x001fc8000001167f */
[----:B------:R-:W-:-:S04]  /*108f0*/  SGXT.U32 R127, R127, 0x1 ;  /* 0x000000017f7f781a */ /* 0x000fc80000000000 */
[----:B------:R-:W-:-:S04]  /*10900*/  LOP3.LUT R127, R127, 0xc, RZ, 0xfc, !PT ;  /* 0x0000000c7f7f7812 */ /* 0x000fc800078efcff */
[----:B------:R-:W-:Y:S01]  /*10910*/  ISETP.GE.AND P1, PT, R127, R123, PT ;  /* 0x0000007b7f00720c */ /* 0x000fe20003f26270 */
[----:B------:R-:W-:Y:S01]  /*10920*/  @!P4 IMAD.MOV.U32 R126, RZ, RZ, R30 ;  /* 0x000000ffff7ec224 */ /* 0x000fe200078e001e */
[----:B------:R-:W-:Y:S01]  /*10930*/  PRMT R177, RZ, 0x7610, R177 ;  /* 0x00007610ffb17816 */ /* 0x000fe200000000b1 */
[----:B------:R-:W-:Y:S01]  /*10940*/  @!P4 IMAD.MOV.U32 R127, RZ, RZ, R32 ;  /* 0x000000ffff7fc224 */ /* 0x000fe200078e0020 */
[----:B------:R-:W-:Y:S01]  /*10950*/  PRMT R176, RZ, 0x7610, R176 ;  /* 0x00007610ffb07816 */ /* 0x000fe200000000b0 */
[----:B------:R-:W0:Y:S03]  /*10960*/  S2R R140, SR_TID.X ;  /* 0x00000000008c7919 */ /* 0x000e260000002100 */
[----:B------:R1:W2:Y:S05]  /*10970*/  @!P4 LDG.E.U8 R177, desc[UR20][R126.64] ;  /* 0x000000147eb1c981 */ /* 0x0002aa000c1e1100 */
[----:B-1----:R-:W-:-:S02]  /*10980*/  @!P1 IMAD.MOV.U32 R126, RZ, RZ, R34 ;  /* 0x000000ffff7e9224 */ /* 0x002fc400078e0022 */
[----:B------:R-:W-:-:S05]  /*10990*/  @!P1 IMAD.MOV.U32 R127, RZ, RZ, R36 ;  /* 0x000000ffff7f9224 */ /* 0x000fca00078e0024 */
[----:B------:R1:W2:Y:S02]  /*109a0*/  @!P1 LDG.E.U8 R176, desc[UR20][R126.64] ;  /* 0x000000147eb09981 */ /* 0x0002a4000c1e1100 */
[----:B-1----:R-:W1:Y:S01]  /*109b0*/  S2R R127, SR_TID.X ;  /* 0x00000000007f7919 */ /* 0x002e620000002100 */
[----:B0-----:R-:W-:-:S04]  /*109c0*/  SHF.R.U32.HI R140, RZ, 0x7, R140 ;  /* 0x00000007ff8c7819 */ /* 0x001fc8000001168c */
[----:B------:R-:W-:-:S04]  /*109d0*/  SGXT.U32 R140, R140, 0x1 ;  /* 0x000000018c8c781a */ /* 0x000fc80000000000 */
[----:B------:R-:W-:-:S04]  /*109e0*/  LOP3.LUT R140, R140, 0x14, RZ, 0xfc, !PT ;  /* 0x000000148c8c7812 */ /* 0x000fc800078efcff */
[----:B------:R-:W-:Y:S02]  /*109f0*/  ISETP.GE.AND P3, PT, R140, R123, PT ;  /* 0x0000007b8c00720c */ /* 0x000fe40003f66270 */
[----:B-1----:R-:W-:-:S04]  /*10a00*/  SHF.R.U32.HI R127, RZ, 0x7, R127 ;  /* 0x00000007ff7f7819 */ /* 0x002fc8000001167f */
        /* <DEDUP_REMOVED lines=80> */
[----:B------:R1:W3:Y:S05]  /*10f10*/  @!P1 LDG.E.U8 R158, desc[UR20][R126.64] ;  /* 0x000000147e9e9981 */ /* 0x0002ea000c1e1100 */
[----:B-1----:R-:W-:-:S02]  /*10f20*/  @!P3 IMAD.MOV.U32 R126, RZ, RZ, R55 ;  /* 0x000000ffff7eb224 */ /* 0x002fc400078e0037 */
[----:B------:R-:W-:-:S05]  /*10f30*/  @!P3 IMAD.MOV.U32 R127, RZ, RZ, R56 ;  /* 0x000000ffff7fb224 */ /* 0x000fca00078e0038 */
[----:B------:R1:W4:Y:S02]  /*10f40*/  @!P3 LDG.E.U8 R157, desc[UR20][R126.64] ;  /* 0x000000147e9db981 */ /* 0x000324000c1e1100 */
        /* <DEDUP_REMOVED lines=9> */
[----:B------:R-:W0:Y:S01]  /*10fe0*/  S2R R140, SR_TID.X ;  /* 0x00000000008c7919 */ /* 0x000e220000002100 */
[----:B------:R-:W-:Y:S01]  /*10ff0*/  PRMT R156, RZ, 0x7610, R156 ;  /* 0x00007610ff9c7816 */ /* 0x000fe2000000009c */
[----:B------:R-:W-:Y:S02]  /*11000*/  @!P1 IMAD.MOV.U32 R126, RZ, RZ, R57 ;  /* 0x000000ffff7e9224 */ /* 0x000fe400078e0039 */
[----:B------:R-:W-:Y:S01]  /*11010*/  @!P1 IMAD.MOV.U32 R127, RZ, RZ, R58 ;  /* 0x000000ffff7f9224 */ /* 0x000fe200078e003a */
[----:B------:R-:W-:-:S04]  /*11020*/  PRMT R155, RZ, 0x7610, R155 ;  /* 0x00007610ff9b7816 */ /* 0x000fc8000000009b */
[----:B------:R1:W5:Y:S03]  /*11030*/  @!P1 LDG.E.U8 R156, desc[UR20][R126.64] ;  /* 0x000000147e9c9981 */ /* 0x000366000c1e1100 */
[----:B-1----:R-:W-:Y:S02]  /*11040*/  @!P3 IMAD.MOV.U32 R126, RZ, RZ, R87 ;  /* 0x000000ffff7eb224 */ /* 0x002fe400078e0057 */
[----:B------:R-:W-:-:S05]  /*11050*/  @!P3 IMAD.MOV.U32 R127, RZ, RZ, R88 ;  /* 0x000000ffff7fb224 */ /* 0x000fca00078e0058 */
[----:B------:R1:W5:Y:S02]  /*11060*/  @!P3 LDG.E.U8 R155, desc[UR20][R126.64] ;  /* 0x000000147e9bb981 */ /* 0x000364000c1e1100 */
        /* <DEDUP_REMOVED lines=8> */
[----:B------:R-:W-:-:S04]  /*110f0*/  LOP3.LUT R127, R127, 0x3e, RZ, 0xfc, !PT ;  /* 0x0000003e7f7f7812 */ /* 0x000fc800078efcff */
[----:B------:R-:W-:Y:S01]  /*11100*/  ISETP.GE.AND P3, PT, R127, R123, PT ;  /* 0x0000007b7f00720c */ /* 0x000fe20003f66270 */
[----:B------:R-:W-:Y:S01]  /*11110*/  @!P1 IMAD.MOV.U32 R126, RZ, RZ, R89 ;  /* 0x000000ffff7e9224 */ /* 0x000fe200078e0059 */
[----:B------:R-:W-:Y:S01]  /*11120*/  PRMT R154, RZ, 0x7610, R154 ;  /* 0x00007610ff9a7816 */ /* 0x000fe2000000009a */
[----:B------:R-:W-:Y:S01]  /*11130*/  @!P1 IMAD.MOV.U32 R127, RZ, RZ, R90 ;  /* 0x000000ffff7f9224 */ /* 0x000fe200078e005a */
[----:B------:R-:W-:-:S04]  /*11140*/  PRMT R153, RZ, 0x7610, R153 ;  /* 0x00007610ff997816 */ /* 0x000fc80000000099 */
[----:B------:R1:W5:Y:S01]  /*11150*/  @!P1 LDG.E.U8 R154, desc[UR20][R126.64] ;  /* 0x000000147e9a9981 */ /* 0x000362000c1e1100 */
[----:B0-----:R-:W-:-:S04]  /*11160*/  LOP3.LUT R140, R140, 0x3f, RZ, 0xc0, !PT ;  /* 0x0000003f8c8c7812 */ /* 0x001fc800078ec0ff */
[----:B-1----:R-:W-:Y:S02]  /*11170*/  @!P3 IMAD.MOV.U32 R126, RZ, RZ, R91 ;  /* 0x000000ffff7eb224 */ /* 0x002fe400078e005b */
[----:B------:R-:W-:-:S05]  /*11180*/  @!P3 IMAD.MOV.U32 R127, RZ, RZ, R92 ;  /* 0x000000ffff7fb224 */ /* 0x000fca00078e005c */
[----:B------:R0:W5:Y:S01]  /*11190*/  @!P3 LDG.E.U8 R153, desc[UR20][R126.64] ;  /* 0x000000147e99b981 */ /* 0x000162000c1e1100 */
[----:B------:R-:W-:Y:S01]  /*111a0*/  BAR.SYNC.DEFER_BLOCKING 0x0 ;  /* 0x0000000000007b1d */ /* 0x000fe20000010000 */
[----:B------:R-:W-:Y:S02]  /*111b0*/  ISETP.GE.AND P1, PT, R140, R123, PT ;  /* 0x0000007b8c00720c */ /* 0x000fe40003f26270 */
[----:B------:R-:W-:Y:S02]  /*111c0*/  PRMT R152, RZ, 0x7610, R152 ;  /* 0x00007610ff987816 */ /* 0x000fe40000000098 */
[----:B------:R-:W-:-:S09]  /*111d0*/  PRMT R151, RZ, 0x7610, R151 ;  /* 0x00007610ff977816 */ /* 0x000fd20000000097 */
[----:B0-----:R-:W-:Y:S02]  /*111e0*/  @!P1 IMAD.MOV.U32 R126, RZ, RZ, R59 ;  /* 0x000000ffff7e9224 */ /* 0x001fe400078e003b */
[----:B------:R-:W-:Y:S01]  /*111f0*/  @!P1 IMAD.MOV.U32 R127, RZ, RZ, R60 ;  /* 0x000000ffff7f9224 */ /* 0x000fe200078e003c */
[----:B------:R-:W-:-:S04]  /*11200*/  PRMT R150, RZ, 0x7610, R150 ;  /* 0x00007610ff967816 */ /* 0x000fc80000000096 */
[----:B------:R0:W5:Y:S02]  /*11210*/  @!P1 LDG.E.U8 R152, desc[UR20][R126.64] ;  /* 0x000000147e989981 */ /* 0x000164000c1e1100 */
[----:B0-----:R-:W-:Y:S02]  /*11220*/  @!P1 IMAD.MOV.U32 R126, RZ, RZ, R61 ;  /* 0x000000ffff7e9224 */ /* 0x001fe400078e003d */
[----:B------:R-:W-:-:S05]  /*11230*/  @!P1 IMAD.MOV.U32 R127, RZ, RZ, R62 ;  /* 0x000000ffff7f9224 */ /* 0x000fca00078e003e */
[----:B------:R0:W5:Y:S01]  /*11240*/  @!P1 LDG.E.U8 R151, desc[UR20][R126.64] ;  /* 0x000000147e979981 */ /* 0x000162000c1e1100 */
[----:B------:R-:W-:Y:S01]  /*11250*/  PRMT R149, RZ, 0x7610, R149 ;  /* 0x00007610ff957816 */ /* 0x000fe20000000095 */
        /* <DEDUP_REMOVED lines=14> */
[----:B------:R0:W5:Y:S04]  /*11340*/  @!P1 LDG.E.U8 R147, desc[UR20][R126.64] ;  /* 0x000000147e939981 */ /* 0x000168000c1e1100 */
[----:B--2---:R1:W-:Y:S01]  /*11350*/  STS.U8 [R93+UR9+0x12000], R145 ;  /* 0x012000915d007988 */ /* 0x0043e20008000009 */
[----:B0-----:R-:W-:Y:S02]  /*11360*/  @!P1 IMAD.MOV.U32 R126, RZ, RZ, R71 ;  /* 0x000000ffff7e9224 */ /* 0x001fe400078e0047 */
[----:B------:R-:W-:Y:S01]  /*11370*/  @!P1 IMAD.MOV.U32 R127, RZ, RZ, R72 ;  /* 0x000000ffff7f9224 */ /* 0x000fe200078e0048 */
[----:B-1----:R-:W-:-:S04]  /*11380*/  PRMT R145, RZ, 0x7610, R145 ;  /* 0x00007610ff917816 */ /* 0x002fc80000000091 */
[----:B------:R0:W2:Y:S04]  /*11390*/  @!P1 LDG.E.U8 R146, desc[UR20][R126.64] ;  /* 0x000000147e929981 */ /* 0x0000a8000c1e1100 */
[----:B---3--:R1:W-:Y:S01]  /*113a0*/  STS.U8 [R93+UR9+0x12400], R144 ;  /* 0x012400905d007988 */ /* 0x0083e20008000009 */
[----:B0-----:R-:W-:Y:S02]  /*113b0*/  @!P1 IMAD.MOV.U32 R126, RZ, RZ, R73 ;  /* 0x000000ffff7e9224 */ /* 0x001fe400078e0049 */
[----:B------:R-:W-:Y:S01]  /*113c0*/  @!P1 IMAD.MOV.U32 R127, RZ, RZ, R74 ;  /* 0x000000ffff7f9224 */ /* 0x000fe200078e004a */
[----:B-1----:R-:W-:-:S04]  /*113d0*/  PRMT R144, RZ, 0x7610, R144 ;  /* 0x00007610ff907816 */ /* 0x002fc80000000090 */
[----:B------:R0:W3:Y:S04]  /*113e0*/  @!P1 LDG.E.U8 R145, desc[UR20][R126.64] ;  /* 0x000000147e919981 */ /* 0x0000e8000c1e1100 */
[----:B----4-:R1:W-:Y:S01]  /*113f0*/  STS.U8 [R93+UR9+0x12800], R143 ;  /* 0x0128008f5d007988 */ /* 0x0103e20008000009 */
[----:B0-----:R-:W-:Y:S02]  /*11400*/  @!P1 IMAD.MOV.U32 R126, RZ, RZ, R75 ;  /* 0x000000ffff7e9224 */ /* 0x001fe400078e004b */
[----:B------:R-:W-:Y:S01]  /*11410*/  @!P1 IMAD.MOV.U32 R127, RZ, RZ, R76 ;  /* 0x000000ffff7f9224 */ /* 0x000fe200078e004c */
[----:B-1----:R-:W-:-:S04]  /*11420*/  PRMT R143, RZ, 0x7610, R143 ;  /* 0x00007610ff8f7816 */ /* 0x002fc8000000008f */
[----:B------:R0:W4:Y:S04]  /*11430*/  @!P1 LDG.E.U8 R144, desc[UR20][R126.64] ;  /* 0x000000147e909981 */ /* 0x000128000c1e1100 */
[----:B-----5:R1:W-:Y:S01]  /*11440*/  STS.U8 [R93+UR9+0x12c00], R142 ;  /* 0x012c008e5d007988 */ /* 0x0203e20008000009 */
[----:B0-----:R-:W-:Y:S02]  /*11450*/  @!P1 IMAD.MOV.U32 R126, RZ, RZ, R77 ;  /* 0x000000ffff7e9224 */ /* 0x001fe400078e004d */
[----:B------:R-:W-:Y:S01]  /*11460*/  @!P1 IMAD.MOV.U32 R127, RZ, RZ, R78 ;  /* 0x000000ffff7f9224 */ /* 0x000fe200078e004e */
[----:B-1----:R-:W-:-:S04]  /*11470*/  PRMT R142, RZ, 0x7610, R142 ;  /* 0x00007610ff8e7816 */ /* 0x002fc8000000008e */
[----:B------:R0:W5:Y:S04]  /*11480*/  @!P1 LDG.E.U8 R143, desc[UR20][R126.64] ;  /* 0x000000147e8f9981 */ /* 0x000168000c1e1100 */
[----:B------:R1:W-:Y:S01]  /*11490*/  STS.U8 [R93+UR9+0x13000], R141 ;  /* 0x0130008d5d007988 */ /* 0x0003e20008000009 */
[----:B0-----:R-:W-:Y:S02]  /*114a0*/  @!P1 IMAD.MOV.U32 R126, RZ, RZ, R79 ;  /* 0x000000ffff7e9224 */ /* 0x001fe400078e004f */
[----:B------:R-:W-:Y:S01]  /*114b0*/  @!P1 IMAD.MOV.U32 R127, RZ, RZ, R80 ;  /* 0x000000ffff7f9224 */ /* 0x000fe200078e0050 */
[----:B-1----:R-:W-:-:S04]  /*114c0*/  PRMT R141, RZ, 0x7610, R141 ;  /* 0x00007610ff8d7816 */ /* 0x002fc8000000008d */
[----:B------:R0:W2:Y:S04]  /*114d0*/  @!P1 LDG.E.U8 R142, desc[UR20][R126.64] ;  /* 0x000000147e8e9981 */ /* 0x0000a8000c1e1100 */
        /* <DEDUP_REMOVED lines=9> */
[----:B------:R0:W2:Y:S01]  /*11570*/  @!P1 LDG.E.U8 R139, desc[UR20][R126.64] ;  /* 0x000000147e8b9981 */ /* 0x0000a2000c1e1100 */
[----:B------:R-:W-:Y:S01]  /*11580*/  PRMT R175, RZ, 0x7610, R175 ;  /* 0x00007610ffaf7816 */ /* 0x000fe200000000af */
[----:B0-----:R-:W-:Y:S02]  /*11590*/  @!P1 IMAD.MOV.U32 R126, RZ, RZ, R85 ;  /* 0x000000ffff7e9224 */ /* 0x001fe400078e0055 */
[----:B------:R-:W-:-:S05]  /*115a0*/  @!P1 IMAD.MOV.U32 R127, RZ, RZ, R86 ;  /* 0x000000ffff7f9224 */ /* 0x000fca00078e0056 */
[----:B------:R0:W2:Y:S01]  /*115b0*/  @!P1 LDG.E.U8 R138, desc[UR20][R126.64] ;  /* 0x000000147e8a9981 */ /* 0x0000a2000c1e1100 */
[----:B------:R-:W-:Y:S01]  /*115c0*/  PRMT R174, RZ, 0x7610, R174 ;  /* 0x00007610ffae7816 */ /* 0x000fe200000000ae */
[----:B0-----:R-:W-:Y:S02]  /*115d0*/  @!P1 IMAD.MOV.U32 R126, RZ, RZ, R130 ;  /* 0x000000ffff7e9224 */ /* 0x001fe400078e0082 */
[----:B------:R-:W-:-:S05]  /*115e0*/  @!P1 IMAD.MOV.U32 R127, RZ, RZ, R129 ;  /* 0x000000ffff7f9224 */ /* 0x000fca00078e0081 */
        /* <DEDUP_REMOVED lines=31> */
[----:B------:R-:W-:-:S03]  /*117e0*/  LOP3.LUT R140, R93, 0x40, RZ, 0x3c, !PT ;  /* 0x000000405d8c7812 */ /* 0x000fc600078e3cff */
        /* <DEDUP_REMOVED lines=8> */
[----:B------:R-:W-:Y:S04]  /*11870*/  STS.U8 [R94+UR9+0x13d00], R177 ;  /* 0x013d00b15e007988 */ /* 0x000fe80008000009 */
[----:B------:R0:W-:Y:S04]  /*11880*/  STS.U8 [R140+UR9+0x12200], R137 ;  /* 0x012200898c007988 */ /* 0x0001e80008000009 */
[----:B------:R0:W2:Y:S04]  /*11890*/  @!P1 LDG.E.U8 R167, desc[UR20][R126.64] ;  /* 0x000000147ea79981 */ /* 0x0000a8000c1e1100 */
[----:B-1----:R-:W2:Y:S01]  /*118a0*/  LDL R178, [R1+0x38] ;  /* 0x0000380001b27983 */ /* 0x002ea20000100800 */
[----:B0-----:R-:W-:-:S03]  /*118b0*/  PRMT R137, RZ, 0x7610, R137 ;  /* 0x00007610ff897816 */ /* 0x001fc60000000089 */
[----:B------:R-:W2:Y:S01]  /*118c0*/  LDL R177, [R1+0x3c] ;  /* 0x00003c0001b17983 */ /* 0x000ea20000100800 */
[----:B------:R-:W-:Y:S02]  /*118d0*/  @!P1 IMAD.MOV.U32 R126, RZ, RZ, R208 ;  /* 0x000000ffff7e9224 */ /* 0x000fe400078e00d0 */
[----:B------:R-:W-:Y:S01]  /*118e0*/  @!P1 IMAD.MOV.U32 R127, RZ, RZ, R207 ;  /* 0x000000ffff7f9224 */ /* 0x000fe200078e00cf */
[----:B------:R0:W-:Y:S04]  /*118f0*/  STS.U8 [R140+UR9+0x12600], R176 ;  /* 0x012600b08c007988 */ /* 0x0001e80008000009 */
[----:B------:R1:W2:Y:S01]  /*11900*/  @!P1 LDG.E.U8 R137, desc[UR20][R126.64] ;  /* 0x000000147e899981 */ /* 0x0002a2000c1e1100 */
[----:B0-----:R-:W-:Y:S01]  /*11910*/  PRMT R176, RZ, 0x7610, R176 ;  /* 0x00007610ffb07816 */ /* 0x001fe200000000b0 */
[----:B-1----:R-:W-:-:S02]  /*11920*/  @!P1 IMAD.MOV.U32 R126, RZ, RZ, R212 ;  /* 0x000000ffff7e9224 */ /* 0x002fc400078e00d4 */
[----:B------:R-:W-:Y:S01]  /*11930*/  @!P1 IMAD.MOV.U32 R127, RZ, RZ, R211 ;  /* 0x000000ffff7f9224 */ /* 0x000fe200078e00d3 */
[----:B------:R0:W-:Y:S04]  /*11940*/  STS.U8 [R140+UR9+0x12a00], R166 ;  /* 0x012a00a68c007988 */ /* 0x0001e80008000009 */
[----:B------:R1:W2:Y:S01]  /*11950*/  @!P1 LDG.E.U8 R176, desc[UR20][R126.64] ;  /* 0x000000147eb09981 */ /* 0x0002a2000c1e1100 */
[----:B0-----:R-:W-:Y:S01]  /*11960*/  PRMT R166, RZ, 0x7610, R166 ;  /* 0x00007610ffa67816 */ /* 0x001fe200000000a6 */
[----:B-1----:R-:W-:Y:S02]  /*11970*/  @!P1 IMAD.MOV.U32 R126, RZ, RZ, R216 ;  /* 0x000000ffff7e9224 */ /* 0x002fe400078e00d8 */
        /* <DEDUP_REMOVED lines=23> */
[----:B0-----:R-:W-:-:S02]  /*11af0*/  LOP3.LUT R140, R93, 0x60, RZ, 0x3c, !PT ;  /* 0x000000605d8c7812 */ /* 0x001fc400078e3cff */
[----:B------:R-:W-:Y:S01]  /*11b00*/  PRMT R161, RZ, 0x7610, R161 ;  /* 0x00007610ffa17816 */ /* 0x000fe200000000a1 */
        /* <DEDUP_REMOVED lines=21> */
[----:B------:R-:W-:-:S05]  /*11c60*/  @!P1 IMAD.MOV.U32 R127, RZ, RZ, R251 ;  /* 0x000000ffff7f9224 */ /* 0x000fca00078e00fb */
[----:B------:R0:W2:Y:S04]  /*11c70*/  @!P1 LDG.E.U8 R157, desc[UR20][R126.64] ;  /* 0x000000147e9d9981 */ /* 0x0000a8000c1e1100 */
[----:B------:R-:W0:Y:S04]  /*11c80*/  LDL R126, [R1+0x8] ;  /* 0x00000800017e7983 */ /* 0x000e280000100800 */
[----:B------:R-:W0:Y:S04]  /*11c90*/  LDL R127, [R1+0xc] ;  /* 0x00000c00017f7983 */ /* 0x000e280000100800 */
[----:B------:R1:W-:Y:S02]  /*11ca0*/  STS.U8 [R140+UR9+0x13300], R156 ;  /* 0x0133009c8c007988 */ /* 0x0003e40008000009 */
[----:B-1----:R-:W-:-:S02]  /*11cb0*/  PRMT R156, RZ, 0x7610, R156 ;  /* 0x00007610ff9c7816 */ /* 0x002fc4000000009c */
[----:B0-----:R-:W-:-:S04]  /*11cc0*/  @!P1 LOP3.LUT R127, R127, R126, RZ, 0x3c, !PT ;  /* 0x0000007e7f7f9212 */ /* 0x001fc800078e3cff */
[----:B------:R-:W-:-:S04]  /*11cd0*/  @!P1 LOP3.LUT R126, R127, R126, RZ, 0x3c, !PT ;  /* 0x0000007e7f7e9212 */ /* 0x000fc800078e3cff */
[----:B------:R-:W-:-:S05]  /*11ce0*/  @!P1 LOP3.LUT R127, R127, R126, RZ, 0x3c, !PT ;  /* 0x0000007e7f7f9212 */ /* 0x000fca00078e3cff */
        /* <DEDUP_REMOVED lines=16> */
[----:B------:R0:W3:Y:S02]  /*11df0*/  @!P1 LDG.E.U8 R154, desc[UR20][R126.64] ;  /* 0x000000147e9a9981 */ /* 0x0000e4000c1e1100 */
[----:B0-----:R-:W-:Y:S01]  /*11e00*/  LOP3.LUT R127, R93, 0x60, RZ, 0x3c, !PT ;  /* 0x000000605d7f7812 */ /* 0x001fe200078e3cff */
[----:B--2---:R-:W-:Y:S02]  /*11e10*/  @!P1 IMAD.MOV.U32 R126, RZ, RZ, R177 ;  /* 0x000000ffff7e9224 */ /* 0x004fe400078e00b1 */
[----:B------:R-:W2:Y:S04]  /*11e20*/  LDL R177, [R1+0x8c] ;  /* 0x00008c0001b17983 */ /* 0x000ea80000100800 */
[----:B------:R0:W-:Y:S02]  /*11e30*/  STS.U8 [R127+UR9+0x13f00], R153 ;  /* 0x013f00997f007988 */ /* 0x0001e40008000009 */
[----:B0-----:R-:W-:Y:S01]  /*11e40*/  PRMT R153, RZ, 0x7610, R153 ;  /* 0x00007610ff997816 */ /* 0x001fe20000000099 */
[----:B------:R-:W-:Y:S01]  /*11e50*/  @!P1 IMAD.MOV.U32 R127, RZ, RZ, R178 ;  /* 0x000000ffff7f9224 */ /* 0x000fe200078e00b2 */
[----:B------:R0:W-:Y:S04]  /*11e60*/  STS.U8 [R93+UR9+0x8000], R152 ;  /* 0x008000985d007988 */ /* 0x0001e80008000009 */
[----:B------:R1:W2:Y:S04]  /*11e70*/  @!P1 LDG.E.U8 R153, desc[UR20][R126.64] ;  /* 0x000000147e999981 */ /* 0x0002a8000c1e1100 */
[----:B------:R0:W-:Y:S04]  /*11e80*/  STS.U8 [R93+UR9+0x8200], R151 ;  /* 0x008200975d007988 */ /* 0x0001e80008000009 */
[----:B------:R1:W-:Y:S04]  /*11e90*/  STS.U8 [R93+UR9+0x8400], R150 ;  /* 0x008400965d007988 */ /* 0x0003e80008000009 */
[----:B------:R-:W1:Y:S04]  /*11ea0*/  LDL R126, [R1+0x48] ;  /* 0x00004800017e7983 */ /* 0x000e680000100800 */
[----:B------:R-:W1:Y:S01]  /*11eb0*/  LDL R127, [R1+0x4c] ;  /* 0x00004c00017f7983 */ /* 0x000e620000100800 */
[----:B0-----:R-:W-:-:S03]  /*11ec0*/  PRMT R152, RZ, 0x7610, R152 ;  /* 0x00007610ff987816 */ /* 0x001fc60000000098 */
[----:B------:R-:W2:Y:S01]  /*11ed0*/  LDL R178, [R1+0x88] ;  /* 0x0000880001b27983 */ /* 0x000ea20000100800 */
[----:B-1----:R-:W-:-:S04]  /*11ee0*/  @!P1 LOP3.LUT R127, R127, R126, RZ, 0x3c, !PT ;  /* 0x0000007e7f7f9212 */ /* 0x002fc800078e3cff */
[----:B------:R-:W-:-:S04]  /*11ef0*/  @!P1 LOP3.LUT R126, R127, R126, RZ, 0x3c, !PT ;  /* 0x0000007e7f7e9212 */ /* 0x000fc800078e3cff */
[----:B------:R-:W-:-:S05]  /*11f00*/  @!P1 LOP3.LUT R127, R127, R126, RZ, 0x3c, !PT ;  /* 0x0000007e7f7f9212 */ /* 0x000fca00078e3cff */
[----:B------:R0:W2:Y:S04]  /*11f10*/  @!P1 LDG.E.U8 R152, desc[UR20][R126.64] ;  /* 0x000000147e989981 */ /* 0x0000a8000c1e1100 */
[----:B------:R-:W0:Y:S04]  /*11f20*/  LDL R126, [R1+0x58] ;  /* 0x00005800017e7983 */ /* 0x000e280000100800 */
[----:B------:R-:W0:Y:S01]  /*11f30*/  LDL R127, [R1+0x5c] ;  /* 0x00005c00017f7983 */ /* 0x000e220000100800 */
[----:B------:R-:W-:Y:S02]  /*11f40*/  PRMT R151, RZ, 0x7610, R151 ;  /* 0x00007610ff977816 */ /* 0x000fe40000000097 */
[----:B0-----:R-:W-:-:S04]  /*11f50*/  @!P1 LOP3.LUT R127, R127, R126, RZ, 0x3c, !PT ;  /* 0x0000007e7f7f9212 */ /* 0x001fc800078e3cff */
        /* <DEDUP_REMOVED lines=11> */
[----:B------:R-:W0:Y:S04]  /*12010*/  LDL R127, [R1+0x7c] ;  /* 0x00007c00017f7983 */ /* 0x000e280000100800 */
[----:B------:R1:W-:Y:S04]  /*12020*/  STS.U8 [R93+UR9+0x8600], R149 ;  /* 0x008600955d007988 */ /* 0x0003e80008000009 */
[----:B------:R3:W-:Y:S01]  /*12030*/  STS.U8 [R93+UR9+0x8800], R148 ;  /* 0x008800945d007988 */ /* 0x0007e20008000009 */
[----:B-1----:R-:W-:-:S02]  /*12040*/  PRMT R149, RZ, 0x7610, R149 ;  /* 0x00007610ff957816 */ /* 0x002fc40000000095 */
[----:B---3--:R-:W-:Y:S02]  /*12050*/  PRMT R148, RZ, 0x7610, R148 ;  /* 0x00007610ff947816 */ /* 0x008fe40000000094 */
[----:B0-----:R-:W-:-:S04]  /*12060*/  @!P1 LOP3.LUT R127, R127, R126, RZ, 0x3c, !PT ;  /* 0x0000007e7f7f9212 */ /* 0x001fc800078e3cff */
[----:B------:R-:W-:-:S04]  /*12070*/  @!P1 LOP3.LUT R126, R127, R126, RZ, 0x3c, !PT ;  /* 0x0000007e7f7e9212 */ /* 0x000fc800078e3cff */
[----:B------:R-:W-:-:S05]  /*12080*/  @!P1 LOP3.LUT R127, R127, R126, RZ, 0x3c, !PT ;  /* 0x0000007e7f7f9212 */ /* 0x000fca00078e3cff */
[----:B------:R2:W3:Y:S02]  /*12090*/  @!P1 LDG.E.U8 R149, desc[UR20][R126.64] ;  /* 0x000000147e959981 */ /* 0x0004e4000c1e1100 */
[----:B--2---:R-:W-:Y:S02]  /*120a0*/  @!P1 IMAD.MOV.U32 R126, RZ, RZ, R177 ;  /* 0x000000ffff7e9224 */ /* 0x004fe400078e00b1 */
        /* <DEDUP_REMOVED lines=8> */
[----:B------:R-:W2:Y:S04]  /*12130*/  LDL R178, [R1+0xe0] ;  /* 0x0000e00001b27983 */ /* 0x000ea80000100800 */
        /* <DEDUP_REMOVED lines=21> */
[----:B----4-:R1:W-:Y:S04]  /*12290*/  STS.U8 [R93+UR9+0x9000], R144 ;  /* 0x009000905d007988 */ /* 0x0103e80008000009 */
[----:B-----5:R4:W-:Y:S01]  /*122a0*/  STS.U8 [R93+UR9+0x9200], R143 ;  /* 0x0092008f5d007988 */ /* 0x0209e20008000009 */
[----:B-1----:R-:W-:-:S02]  /*122b0*/  PRMT R144, RZ, 0x7610, R144 ;  /* 0x00007610ff907816 */ /* 0x002fc40000000090 */
[----:B----4-:R-:W-:Y:S02]  /*122c0*/  PRMT R143, RZ, 0x7610, R143 ;  /* 0x00007610ff8f7816 */ /* 0x010fe4000000008f */
[----:B0-----:R-:W-:-:S04]  /*122d0*/  @!P1 LOP3.LUT R127, R127, R126, RZ, 0x3c, !PT ;  /* 0x0000007e7f7f9212 */ /* 0x001fc800078e3cff */
[----:B------:R-:W-:-:S04]  /*122e0*/  @!P1 LOP3.LUT R126, R127, R126, RZ, 0x3c, !PT ;  /* 0x0000007e7f7e9212 */ /* 0x000fc800078e3cff */
[----:B------:R-:W-:-:S05]  /*122f0*/  @!P1 LOP3.LUT R127, R127, R126, RZ, 0x3c, !PT ;  /* 0x0000007e7f7f9212 */ /* 0x000fca00078e3cff */
[----:B------:R2:W4:Y:S02]  /*12300*/  @!P1 LDG.E.U8 R144, desc[UR20][R126.64] ;  /* 0x000000147e909981 */ /* 0x000524000c1e1100 */
        /* <DEDUP_REMOVED lines=17> */
[----:B-----5:R-:W-:Y:S02]  /*12420*/  PRMT R141, RZ, 0x7610, R141 ;  /* 0x00007610ff8d7816 */ /* 0x020fe4000000008d */
[----:B0-----:R-:W-:-:S04]  /*12430*/  @!P1 LOP3.LUT R127, R127, R126, RZ, 0x3c, !PT ;  /* 0x0000007e7f7f9212 */ /* 0x001fc800078e3cff */
[----:B------:R-:W-:-:S04]  /*12440*/  @!P1 LOP3.LUT R126, R127, R126, RZ, 0x3c, !PT ;  /* 0x0000007e7f7e9212 */ /* 0x000fc800078e3cff */
[----:B------:R-:W-:-:S05]  /*12450*/  @!P1 LOP3.LUT R127, R127, R126, RZ, 0x3c, !PT ;  /* 0x0000007e7f7f9212 */ /* 0x000fca00078e3cff */
[----:B------:R0:W5:Y:S04]  /*12460*/  @!P1 LDG.E.U8 R141, desc[UR20][R126.64] ;  /* 0x000000147e8d9981 */ /* 0x000168000c1e1100 */
        /* <DEDUP_REMOVED lines=90> */
[----:B---3--:R-:W-:Y:S01]  /*12a10*/  PRMT R176, RZ, 0x7610, R176 ;  /* 0x00007610ffb07816 */ /* 0x008fe200000000b0 */
[----:B------:R1:W-:Y:S04]  /*12a20*/  STS.U8 [R93+UR9+0xb200], R166 ;  /* 0x00b200a65d007988 */ /* 0x0003e80008000009 */
[----:B------:R3:W-:Y:S01]  /*12a30*/  STS.U8 [R93+UR9+0xb400], R165 ;  /* 0x00b400a55d007988 */ /* 0x0007e20008000009 */
[----:B-1----:R-:W-:Y:S02]  /*12a40*/  PRMT R166, RZ, 0x7610, R166 ;  /* 0x00007610ffa67816 */ /* 0x002fe400000000a6 */
[----:B---3--:R-:W-:Y:S01]  /*12a50*/  PRMT R165, RZ, 0x7610, R165 ;  /* 0x00007610ffa57816 */ /* 0x008fe200000000a5 */
        /* <DEDUP_REMOVED lines=35> */
[----:B0-----:R-:W-:-:S04]  /*12c90*/  @!P1 LOP3.LUT R127, R127, R126, RZ, 0x3c, !PT ;  /* 0x0000007e7f7f9212 */ /* 0x001fc800078e3cff */
[----:B------:R-:W-:-:S04]  /*12ca0*/  @!P1 LOP3.LUT R126, R127, R126, RZ, 0x3c, !PT ;  /* 0x0000007e7f7e9212 */ /* 0x000fc800078e3cff */
[----:B------:R-:W-:-:S05]  /*12cb0*/  @!P1 LOP3.LUT R127, R127, R126, RZ, 0x3c, !PT ;  /* 0x0000007e7f7f9212 */ /* 0x000fca00078e3cff */
[----:B------:R2:W5:Y:S02]  /*12cc0*/  @!P1 LDG.E.U8 R137, desc[UR20][R126.64] ;  /* 0x000000147e899981 */ /* 0x000564000c1e1100 */
[----:B--2---:R-:W-:Y:S02]  /*12cd0*/  @!P1 IMAD.MOV.U32 R126, RZ, RZ, R177 ;  /* 0x000000ffff7e9224 */ /* 0x004fe400078e00b1 */
[----:B------:R-:W-:Y:S01]  /*12ce0*/  @!P1 IMAD.MOV.U32 R127, RZ, RZ, R178 ;  /* 0x000000ffff7f9224 */ /* 0x000fe200078e00b2 */
[----:B---3--:R-:W-:Y:S01]  /*12cf0*/  PRMT R147, RZ, 0x7610, R147 ;  /* 0x00007610ff937816 */ /* 0x008fe20000000093 */
[----:B------:R0:W-:Y:S04]  /*12d00*/  STS.U8 [R93+UR9+0xda00], R146 ;  /* 0x00da00925d007988 */ /* 0x0001e80008000009 */
[----:B------:R1:W2:Y:S04]  /*12d10*/  @!P1 LDG.E.U8 R176, desc[UR20][R126.64] ;  /* 0x000000147eb09981 */ /* 0x0002a8000c1e1100 */
[----:B------:R3:W-:Y:S04]  /*12d20*/  STS.U8 [R93+UR9+0xdc00], R145 ;  /* 0x00dc00915d007988 */ /* 0x0007e80008000009 */
[----:B----4-:R4:W-:Y:S01]  /*12d30*/  STS.U8 [R93+UR9+0xde00], R144 ;  /* 0x00de00905d007988 */ /* 0x0109e20008000009 */
[----:B-1----:R-:W-:-:S02]  /*12d40*/  @!P1 IMAD.MOV.U32 R126, RZ, RZ, R95 ;  /* 0x000000ffff7e9224 */ /* 0x002fc400078e005f */
[----:B------:R-:W-:Y:S01]  /*12d50*/  @!P1 IMAD.MOV.U32 R127, RZ, RZ, R96 ;  /* 0x000000ffff7f9224 */ /* 0x000fe200078e0060 */
[----:B------:R1:W-:Y:S04]  /*12d60*/  STS.U8 [R93+UR9+0xe000], R143 ;  /* 0x00e0008f5d007988 */ /* 0x0003e80008000009 */
[----:B------:R0:W2:Y:S04]  /*12d70*/  @!P1 LDG.E.U8 R166, desc[UR20][R126.64] ;  /* 0x000000147ea69981 */ /* 0x0000a8000c1e1100 */
[----:B------:R1:W-:Y:S04]  /*12d80*/  STS.U8 [R93+UR9+0xe200], R142 ;  /* 0x00e2008e5d007988 */ /* 0x0003e80008000009 */
[----:B-----5:R5:W-:Y:S01]  /*12d90*/  STS.U8 [R93+UR9+0xe400], R141 ;  /* 0x00e4008d5d007988 */ /* 0x020be20008000009 */
[----:B0-----:R-:W-:-:S02]  /*12da0*/  @!P1 IMAD.MOV.U32 R126, RZ, RZ, R97 ;  /* 0x000000ffff7e9224 */ /* 0x001fc400078e0061 */
[----:B------:R-:W-:Y:S01]  /*12db0*/  @!P1 IMAD.MOV.U32 R127, RZ, RZ, R98 ;  /* 0x000000ffff7f9224 */ /* 0x000fe200078e0062 */
[----:B------:R0:W-:Y:S04]  /*12dc0*/  STS.U8 [R93+UR9+0xe600], R139 ;  /* 0x00e6008b5d007988 */ /* 0x0001e80008000009 */
[----:B------:R0:W2:Y:S04]  /*12dd0*/  @!P1 LDG.E.U8 R165, desc[UR20][R126.64] ;  /* 0x000000147ea59981 */ /* 0x0000a8000c1e1100 */
[----:B------:R1:W-:Y:S04]  /*12de0*/  STS.U8 [R93+UR9+0xe800], R138 ;  /* 0x00e8008a5d007988 */ /* 0x0003e80008000009 */
[----:B------:R1:W-:Y:S01]  /*12df0*/  STS.U8 [R93+UR9+0xea00], R175 ;  /* 0x00ea00af5d007988 */ /* 0x0003e20008000009 */
        /* <DEDUP_REMOVED lines=17> */
[----:B------:R-:W2:Y:S01]  /*12f10*/  LDL R178, [R1+0x40] ;  /* 0x0000400001b27983 */ /* 0x000ea20000100800 */
[----:B0-----:R-:W-:-:S02]  /*12f20*/  @!P1 IMAD.MOV.U32 R126, RZ, RZ, R105 ;  /* 0x000000ffff7e9224 */ /* 0x001fc400078e0069 */
[----:B------:R-:W-:Y:S01]  /*12f30*/  @!P1 IMAD.MOV.U32 R127, RZ, RZ, R106 ;  /* 0x000000ffff7f9224 */ /* 0x000fe200078e006a */
[----:B------:R-:W2:Y:S04]  /*12f40*/  LDL R177, [R1+0x44] ;  /* 0x0000440001b17983 */ /* 0x000ea80000100800 */
[----:B------:R0:W2:Y:S02]  /*12f50*/  @!P1 LDG.E.U8 R161, desc[UR20][R126.64] ;  /* 0x000000147ea19981 */ /* 0x0000a4000c1e1100 */
[----:B0-----:R-:W-:Y:S02]  /*12f60*/  @!P1 IMAD.MOV.U32 R126, RZ, RZ, R107 ;  /* 0x000000ffff7e9224 */ /* 0x001fe400078e006b */
[----:B------:R-:W-:-:S05]  /*12f70*/  @!P1 IMAD.MOV.U32 R127, RZ, RZ, R108 ;  /* 0x000000ffff7f9224 */ /* 0x000fca00078e006c */
        /* <DEDUP_REMOVED lines=36> */
[----:B------:R0:W2:Y:S01]  /*131c0*/  @!P1 LDG.E.U8 R148, desc[UR20][R126.64] ;  /* 0x000000147e949981 */ /* 0x0000a2000c1e1100 */
[----:B------:R-:W-:Y:S01]  /*131d0*/  PRMT R146, RZ, 0x7610, R146 ;  /* 0x00007610ff927816 */ /* 0x000fe20000000092 */
[----:B0-----:R-:W-:Y:S02]  /*131e0*/  @!P1 IMAD.MOV.U32 R126, RZ, RZ, R194 ;  /* 0x000000ffff7e9224 */ /* 0x001fe400078e00c2 */
[----:B------:R-:W-:-:S05]  /*131f0*/  @!P1 IMAD.MOV.U32 R127, RZ, RZ, R193 ;  /* 0x000000ffff7f9224 */ /* 0x000fca00078e00c1 */
[----:B------:R0:W2:Y:S01]  /*13200*/  @!P1 LDG.E.U8 R147, desc[UR20][R126.64] ;  /* 0x000000147e939981 */ /* 0x0000a2000c1e1100 */
[----:B---3--:R-:W-:Y:S01]  /*13210*/  PRMT R145, RZ, 0x7610, R145 ;  /* 0x00007610ff917816 */ /* 0x008fe20000000091 */
[----:B0-----:R-:W-:Y:S02]  /*13220*/  @!P1 IMAD.MOV.U32 R126, RZ, RZ, R198 ;  /* 0x000000ffff7e9224 */ /* 0x001fe400078e00c6 */
[----:B------:R-:W-:-:S05]  /*13230*/  @!P1 IMAD.MOV.U32 R127, RZ, RZ, R197 ;  /* 0x000000ffff7f9224 */ /* 0x000fca00078e00c5 */
[----:B------:R0:W3:Y:S01]  /*13240*/  @!P1 LDG.E.U8 R146, desc[UR20][R126.64] ;  /* 0x000000147e929981 */ /* 0x0000e2000c1e1100 */
[----:B----4-:R-:W-:Y:S01]  /*13250*/  PRMT R144, RZ, 0x7610, R144 ;  /* 0x00007610ff907816 */ /* 0x010fe20000000090 */
[----:B0-----:R-:W-:Y:S02]  /*13260*/  @!P1 IMAD.MOV.U32 R126, RZ, RZ, R202 ;  /* 0x000000ffff7e9224 */ /* 0x001fe400078e00ca */
[----:B------:R-:W-:-:S05]  /*13270*/  @!P1 IMAD.MOV.U32 R127, RZ, RZ, R201 ;  /* 0x000000ffff7f9224 */ /* 0x000fca00078e00c9 */
[----:B------:R0:W4:Y:S01]  /*13280*/  @!P1 LDG.E.U8 R145, desc[UR20][R126.64] ;  /* 0x000000147e919981 */ /* 0x000122000c1e1100 */
[----:B-1----:R-:W-:Y:S01]  /*13290*/  PRMT R143, RZ, 0x7610, R143 ;  /* 0x00007610ff8f7816 */ /* 0x002fe2000000008f */
[----:B0-----:R-:W-:Y:S02]  /*132a0*/  @!P1 IMAD.MOV.U32 R126, RZ, RZ, R206 ;  /* 0x000000ffff7e9224 */ /* 0x001fe400078e00ce */
[----:B------:R-:W-:-:S05]  /*132b0*/  @!P1 IMAD.MOV.U32 R127, RZ, RZ, R205 ;  /* 0x000000ffff7f9224 */ /* 0x000fca00078e00cd */
[----:B------:R0:W2:Y:S01]  /*132c0*/  @!P1 LDG.E.U8 R144, desc[UR20][R126.64] ;  /* 0x000000147e909981 */ /* 0x0000a2000c1e1100 */
[----:B------:R-:W-:Y:S01]  /*132d0*/  PRMT R142, RZ, 0x7610, R142 ;  /* 0x00007610ff8e7816 */ /* 0x000fe2000000008e */
[----:B0-----:R-:W-:Y:S02]  /*132e0*/  @!P1 IMAD.MOV.U32 R126, RZ, RZ, R210 ;  /* 0x000000ffff7e9224 */ /* 0x001fe400078e00d2 */
[----:B------:R-:W-:-:S05]  /*132f0*/  @!P1 IMAD.MOV.U32 R127, RZ, RZ, R209 ;  /* 0x000000ffff7f9224 */ /* 0x000fca00078e00d1 */
[----:B------:R0:W2:Y:S01]  /*13300*/  @!P1 LDG.E.U8 R143, desc[UR20][R126.64] ;  /* 0x000000147e8f9981 */ /* 0x0000a2000c1e1100 */
[----:B-----5:R-:W-:Y:S01]  /*13310*/  PRMT R141, RZ, 0x7610, R141 ;  /* 0x00007610ff8d7816 */ /* 0x020fe2000000008d */
[----:B0-----:R-:W-:Y:S02]  /*13320*/  @!P1 IMAD.MOV.U32 R126, RZ, RZ, R214 ;  /* 0x000000ffff7e9224 */ /* 0x001fe400078e00d6 */
[----:B------:R-:W-:-:S05]  /*13330*/  @!P1 IMAD.MOV.U32 R127, RZ, RZ, R213 ;  /* 0x000000ffff7f9224 */ /* 0x000fca00078e00d5 */
[----:B------:R0:W5:Y:S01]  /*13340*/  @!P1 LDG.E.U8 R142, desc[UR20][R126.64] ;  /* 0x000000147e8e9981 */ /* 0x000162000c1e1100 */
[----:B------:R-:W-:Y:S01]  /*13350*/  PRMT R139, RZ, 0x7610, R139 ;  /* 0x00007610ff8b7816 */ /* 0x000fe2000000008b */
[----:B0-----:R-:W-:Y:S02]  /*13360*/  @!P1 IMAD.MOV.U32 R126, RZ, RZ, R218 ;  /* 0x000000ffff7e9224 */ /* 0x001fe400078e00da */
[----:B------:R-:W-:-:S05]  /*13370*/  @!P1 IMAD.MOV.U32 R127, RZ, RZ, R217 ;  /* 0x000000ffff7f9224 */ /* 0x000fca00078e00d9 */
        /* <DEDUP_REMOVED lines=28> */
[----:B------:R0:W2:Y:S02]  /*13540*/  @!P1 LDG.E.U8 R171, desc[UR20][R126.64] ;  /* 0x000000147eab9981 */ /* 0x0000a4000c1e1100 */
[----:B0-----:R-:W-:Y:S02]  /*13550*/  @!P1 IMAD.MOV.U32 R126, RZ, RZ, R250 ;  /* 0x000000ffff7e9224 */ /* 0x001fe400078e00fa */
[----:B------:R-:W-:-:S05]  /*13560*/  @!P1 IMAD.MOV.U32 R127, RZ, RZ, R249 ;  /* 0x000000ffff7f9224 */ /* 0x000fca00078e00f9 */
[----:B------:R0:W2:Y:S04]  /*13570*/  @!P1 LDG.E.U8 R170, desc[UR20][R126.64] ;  /* 0x000000147eaa9981 */ /* 0x0000a8000c1e1100 */
[----:B------:R-:W0:Y:S04]  /*13580*/  LDL R126, [R1] ;  /* 0x00000000017e7983 */ /* 0x000e280000100800 */
        /* <DEDUP_REMOVED lines=19> */
[----:B------:R0:W3:Y:S04]  /*136c0*/  @!P1 LDG.E.U8 R167, desc[UR20][R126.64] ;  /* 0x000000147ea79981 */ /* 0x0000e8000c1e1100 */
[----:B------:R-:W0:Y:S04]  /*136d0*/  LDL R126, [R1+0x30] ;  /* 0x00003000017e7983 */ /* 0x000e280000100800 */
[----:B------:R-:W0:Y:S04]  /*136e0*/  LDL R127, [R1+0x34] ;  /* 0x00003400017f7983 */ /* 0x000e280000100800 */
[----:B------:R1:W-:Y:S04]  /*136f0*/  STS.U8 [R93+UR9+0xfc00], R137 ;  /* 0x00fc00895d007988 */ /* 0x0003e80008000009 */
[----:B--2---:R2:W-:Y:S01]  /*13700*/  STS.U8 [R93+UR9+0xfe00], R176 ;  /* 0x00fe00b05d007988 */ /* 0x0045e20008000009 */
[----:B-1----:R-:W-:-:S02]  /*13710*/  PRMT R137, RZ, 0x7610, R137 ;  /* 0x00007610ff897816 */ /* 0x002fc40000000089 */
[----:B--2---:R-:W-:Y:S02]  /*13720*/  PRMT R176, RZ, 0x7610, R176 ;  /* 0x00007610ffb07816 */ /* 0x004fe400000000b0 */
[----:B0-----:R-:W-:-:S04]  /*13730*/  @!P1 LOP3.LUT R127, R127, R126, RZ, 0x3c, !PT ;  /* 0x0000007e7f7f9212 */ /* 0x001fc800078e3cff */
[----:B------:R-:W-:-:S04]  /*13740*/  @!P1 LOP3.LUT R126, R127, R126, RZ, 0x3c, !PT ;  /* 0x0000007e7f7e9212 */ /* 0x000fc800078e3cff */
[----:B------:R-:W-:-:S05]  /*13750*/  @!P1 LOP3.LUT R127, R127, R126, RZ, 0x3c, !PT ;  /* 0x0000007e7f7f9212 */ /* 0x000fca00078e3cff */
[----:B------:R0:W2:Y:S02]  /*13760*/  @!P1 LDG.E.U8 R137, desc[UR20][R126.64] ;  /* 0x000000147e899981 */ /* 0x0000a4000c1e1100 */
[----:B0-----:R-:W-:Y:S02]  /*13770*/  @!P1 IMAD.MOV.U32 R126, RZ, RZ, R177 ;  /* 0x000000ffff7e9224 */ /* 0x001fe400078e00b1 */
        /* <DEDUP_REMOVED lines=159> */
[----:B----4-:R4:W-:Y:S04]  /*14170*/  STS.U8 [R94+UR9+0xab00], R145 ;  /* 0x00ab00915e007988 */ /* 0x0109e80008000009 */
        /* <DEDUP_REMOVED lines=12> */
[----:B----4-:R-:W-:Y:S02]  /*14240*/  PRMT R145, RZ, 0x7610, R145 ;  /* 0x00007610ff917816 */ /* 0x010fe40000000091 */
[----:B0-----:R-:W-:-:S04]  /*14250*/  @!P1 LOP3.LUT R127, R127, R126, RZ, 0x3c, !PT ;  /* 0x0000007e7f7f9212 */ /* 0x001fc800078e3cff */
[----:B------:R-:W-:-:S04]  /*14260*/  @!P1 LOP3.LUT R126, R127, R126, RZ, 0x3c, !PT ;  /* 0x0000007e7f7e9212 */ /* 0x000fc800078e3cff */
[----:B------:R-:W-:-:S05]  /*14270*/  @!P1 LOP3.LUT R127, R127, R126, RZ, 0x3c, !PT ;  /* 0x0000007e7f7f9212 */ /* 0x000fca00078e3cff */
[----:B------:R0:W4:Y:S04]  /*14280*/  @!P1 LDG.E.U8 R145, desc[UR20][R126.64] ;  /* 0x000000147e919981 */ /* 0x000128000c1e1100 */
        /* <DEDUP_REMOVED lines=10> */
[----:B-----5:R5:W-:Y:S01]  /*14330*/  STS.U8 [R94+UR9+0xb100], R142 ;  /* 0x00b1008e5e007988 */ /* 0x020be20008000009 */
[----:B-1----:R-:W-:-:S02]  /*14340*/  PRMT R143, RZ, 0x7610, R143 ;  /* 0x00007610ff8f7816 */ /* 0x002fc4000000008f */
[----:B-----5:R-:W-:Y:S02]  /*14350*/  PRMT R142, RZ, 0x7610, R142 ;  /* 0x00007610ff8e7816 */ /* 0x020fe4000000008e */
[----:B0-----:R-:W-:-:S04]  /*14360*/  @!P1 LOP3.LUT R127, R127, R126, RZ, 0x3c, !PT ;  /* 0x0000007e7f7f9212 */ /* 0x001fc800078e3cff */
[----:B------:R-:W-:-:S04]  /*14370*/  @!P1 LOP3.LUT R126, R127, R126, RZ, 0x3c, !PT ;  /* 0x0000007e7f7e9212 */ /* 0x000fc800078e3cff */
[----:B------:R-:W-:-:S05]  /*14380*/  @!P1 LOP3.LUT R127, R127, R126, RZ, 0x3c, !PT ;  /* 0x0000007e7f7f9212 */ /* 0x000fca00078e3cff */
[----:B------:R2:W5:Y:S02]  /*14390*/  @!P1 LDG.E.U8 R143, desc[UR20][R126.64] ;  /* 0x000000147e8f9981 */ /* 0x000564000c1e1100 */
[----:B--2---:R-:W-:Y:S02]  /*143a0*/  @!P1 IMAD.MOV.U32 R126, RZ, RZ, R177 ;  /* 0x000000ffff7e9224 */ /* 0x004fe400078e00b1 */
[----:B------:R-:W-:-:S05]  /*143b0*/  @!P1 IMAD.MOV.U32 R127, RZ, RZ, R178 ;  /* 0x000000ffff7f9224 */ /* 0x000fca00078e00b2 */
[----:B------:R-:W2:Y:S01]  /*143c0*/  @!P1 LDG.E.U8 R142, desc[UR20][R126.64] ;  /* 0x000000147e8e9981 */ /* 0x000ea2000c1e1100 */
        /* <DEDUP_REMOVED lines=33> */
[----:B---3--:R1:W-:Y:S04]  /*145e0*/  STS.U8 [R94+UR9+0xf300], R148 ;  /* 0x00f300945e007988 */ /* 0x0083e80008000009 */
[----:B------:R1:W-:Y:S04]  /*145f0*/  STS.U8 [R94+UR9+0xf500], R147 ;  /* 0x00f500935e007988 */ /* 0x0003e80008000009 */
[----:B------:R1:W-:Y:S04]  /*14600*/  STS.U8 [R94+UR9+0xf700], R146 ;  /* 0x00f700925e007988 */ /* 0x0003e80008000009 */
[----:B----4-:R1:W-:Y:S04]  /*14610*/  STS.U8 [R94+UR9+0xf900], R145 ;  /* 0x00f900915e007988 */ /* 0x0103e80008000009 */
[----:B------:R1:W-:Y:S01]  /*14620*/  STS.U8 [R94+UR9+0xfb00], R144 ;  /* 0x00fb00905e007988 */ /* 0x0003e20008000009 */
[----:B------:R-:W-:Y:S01]  /*14630*/  ULEA UR11, UR22, UR9, 0x3 ;  /* 0x00000009160b7291 */ /* 0x000fe2000f8e18ff */
[----:B0-----:R-:W-:Y:S01]  /*14640*/  SHF.R.U32.HI R140, RZ, 0x7, R140 ;  /* 0x00000007ff8c7819 */ /* 0x001fe2000001168c */
[----:B------:R-:W-:-:S02]  /*14650*/  UMOV UR4, UR5 ;  /* 0x0000000500047c82 */ /* 0x000fc40008000000 */
[----:B------:R-:W-:Y:S01]  /*14660*/  UIADD3 UR11, UPT, UPT, UR11, 0x14000, URZ ;  /* 0x000140000b0b7890 */ /* 0x000fe2000fffe0ff */
[----:B------:R-:W-:Y:S01]  /*14670*/  SGXT.U32 R140, R140, 0x1 ;  /* 0x000000018c8c781a */ /* 0x000fe20000000000 */
[----:B-----5:R1:W-:Y:S04]  /*14680*/  STS.U8 [R94+UR9+0xfd00], R143 ;  /* 0x00fd008f5e007988 */ /* 0x0203e80008000009 */
[----:B--2---:R1:W-:Y:S01]  /*14690*/  STS.U8 [R94+UR9+0xff00], R142 ;  /* 0x00ff008e5e007988 */ /* 0x0043e20008000009 */
[----:B------:R0:W-:Y:S06]  /*146a0*/  MEMBAR.ALL.CTA ;  /* 0x0000000000007992 */ /* 0x0001ec0000008000 */
[----:B0-----:R-:W0:Y:S02]  /*146b0*/  FENCE.VIEW.ASYNC.S ;  /* 0x00000000000073c6 */ /* 0x001e240000000000 */
[----:B0-----:R-:W-:Y:S06]  /*146c0*/  BAR.SYNC.DEFER_BLOCKING 0x0 ;  /* 0x0000000000007b1d */ /* 0x001fec0000010000 */
[----:B------:R-:W-:Y:S05]  /*146d0*/  @P0 BRA `(.L_x_9) ;  /* 0x0000000000500947 */ /* 0x000fea0003800000 */
[----:B------:R-:W-:Y:S02]  /*146e0*/  UIADD3 UR23, UPT, UPT, UR8, 0x100, URZ ;  /* 0x0000010008177890 */ /* 0x000fe4000fffe0ff */
[----:B------:R-:W-:Y:S01]  /*146f0*/  UIADD3 UR34, UPT, UPT, UR8, 0x100, URZ ;  /* 0x0000010008227890 */ /* 0x000fe2000fffe0ff */
        /* <DEDUP_REMOVED lines=9> */
[----:B------:R0:W-:Y:S01]  /*14790*/  UTCQMMA gdesc[UR12], gdesc[UR16], tmem[UR8], tmem[UR18], idesc[UR19], UPT ;  /* 0x00ff12100c0075ea */ /* 0x0001e2000b800308 */
[----:B------:R-:W-:Y:S01]  /*147a0*/  UMOV UR36, 0x0 ;  /* 0x0000000000247882 */ /* 0x000fe20000000000 */
[----:B------:R-:W-:Y:S01]  /*147b0*/  UMOV UR37, 0x8408490 ;  /* 0x0840849000257882 */ /* 0x000fe20000000000 */
[----:B------:R0:W-:Y:S01]  /*147c0*/  UTCQMMA gdesc[UR14], gdesc[UR28], tmem[UR8], tmem[UR30], idesc[UR31], UPT ;  /* 0x00ff1e1c0e0075ea */ /* 0x0001e2000b800308 */
[----:B------:R-:W-:Y:S01]  /*147d0*/  UMOV UR5, UR6 ;  /* 0x0000000600057c82 */ /* 0x000fe20008000000 */
[----:B------:R0:W-:Y:S01]  /*147e0*/  UTCQMMA gdesc[UR12], gdesc[UR24], tmem[UR23], tmem[UR32], idesc[UR33], UPT ;  /* 0x00ff20180c0075ea */ /* 0x0001e2000b800317 */
[----:B------:R0:W-:Y:S01]  /*147f0*/  UTCQMMA gdesc[UR14], gdesc[UR26], tmem[UR34], tmem[UR36], idesc[UR37], UPT ;  /* 0x00ff241a0e0075ea */ /* 0x0001e2000b800322 */
[----:B------:R0:W-:Y:S01]  /*14800*/  UTCBAR [UR5], URZ ;  /* 0x000000ff050073e9 */ /* 0x0001e200080000ff */
[----:B------:R-:W-:Y:S01]  /*14810*/  NOP ;  /* 0x0000000000007918 */ /* 0x000fe20000000000 */
.L_x_9:
[----:B------:R-:W2:Y:S01]  /*14820*/  LDL.LU R126, [R1+0x1d8] ;  /* 0x0001d800017e7983 */ /* 0x000ea20000300800 */
[----:B------:R-:W-:Y:S01]  /*14830*/  UIADD3 UR22, UPT, UPT, UR22, 0x1, URZ ;  /* 0x0000000116167890 */ /* 0x000fe2000fffe0ff */
[----:B------:R-:W-:-:S03]  /*14840*/  VIADD R123, R123, 0xffffffc0 ;  /* 0xffffffc07b7b7836 */ /* 0x000fc60000000000 */
[----:B------:R-:W-:-:S04]  /*14850*/  UISETP.GT.AND UP1, UPT, UR22, 0x1, UPT ;  /* 0x000000011600788c */ /* 0x000fc8000bf24270 */
[----:B0-----:R-:W-:Y:S02]  /*14860*/  USEL UR5, URZ, 0x1, !UP1 ;  /* 0x00000001ff057887 */ /* 0x001fe4000c800000 */
[----:B------:R-:W-:Y:S02]  /*14870*/  USEL UR22, UR22, URZ, !UP1 ;  /* 0x000000ff16167287 */ /* 0x000fe4000c800000 */
[----:B------:R-:W-:Y:S01]  /*14880*/  ULOP3.LUT UR5, UR4, UR5, URZ, 0x3c, !UPT ;  /* 0x0000000504057292 */ /* 0x000fe2000f8e3cff */
[----:B--2---:R-:W-:-:S05]  /*14890*/  VIADD R126, R126, 0xffffffff ;  /* 0xffffffff7e7e7836 */ /* 0x004fca0000000000 */
[----:B------:R-:W-:Y:S01]  /*148a0*/  ISETP.NE.U32.AND P1, PT, R126, RZ, PT ;  /* 0x000000ff7e00720c */ /* 0x000fe20003f25070 */
[----:B------:R0:W-:Y:S02]  /*148b0*/  STL [R1+0x1d8], R126 ;  /* 0x0001d87e01007387 */ /* 0x0001e40000100800 */
[----:B0-----:R-:W-:-:S10]  /*148c0*/  IMAD.U32 R126, RZ, RZ, UR4 ;  /* 0x00000004ff7e7e24 */ /* 0x001fd4000f8e00ff */
[----:B------:R-:W-:Y:S05]  /*148d0*/  @P1 BRA `(.L_x_10) ;  /* 0xffffff9400181947 */ /* 0x000fea000383ffff */
.L_x_7:
[----:B------:R-:W0:Y:S02]  /*148e0*/  LDC R127, c[0x0][0x3a0] ;  /* 0x0000e800ff7f7b82 */ /* 0x000e240000000800 */
[----:B0-----:R-:W-:-:S05]  /*148f0*/  VIADD R127, R127, 0x3f ;  /* 0x0000003f7f7f7836 */ /* 0x001fca0000000000 */
[----:B------:R-:W-:-:S13]  /*14900*/  ISETP.GE.AND P0, PT, R127, 0x40, PT ;  /* 0x000000407f00780c */ /* 0x000fda0003f06270 */
[----:B------:R-:W-:Y:S05]  /*14910*/  @!P0 BRA `(.L_x_11) ;  /* 0x0000000000108947 */ /* 0x000fea0003800000 */
[----:B------:R-:W-:-:S06]  /*14920*/  USHF.L.U32 UR4, UR4, 0x1f, URZ ;  /* 0x0000001f04047899 */ /* 0x000fcc00080006ff */
[----:B-----5:R-:W-:-:S04]  /*14930*/  IMAD.U32 R0, RZ, RZ, UR4 ;  /* 0x00000004ff007e24 */ /* 0x020fc8000f8e00ff */
[----:B------:R-:W0:Y:S02]  /*14940*/  SYNCS.PHASECHK.TRANS64.TRYWAIT P0, [UR11], R0 ;  /* 0x00000000ff0075a7 */ /* 0x000e24000800110b */
[----:B0-----:R-:W-:Y:S05]  /*14950*/  @!P0 BRA `(.L_x_12) ;  /* 0x000000b000d88947 */ /* 0x001fea0003800000 */
.L_x_11:
[----:B------:R-:W2:Y:S01]  /*14960*/  LDL.LU R188, [R1+0x1dc] ;  /* 0x0001dc0001bc7983 */ /* 0x000ea20000300800 */
[----:B------:R-:W0:Y:S03]  /*14970*/  LDCU.128 UR12, c[0x0][0x390] ;  /* 0x00007200ff0c77ac */ /* 0x000e260008000c00 */
[----:B------:R-:W0:Y:S01]  /*14980*/  LDL.LU R187, [R1+0x1e0] ;  /* 0x0001e00001bb7983 */ /* 0x000e220000300800 */
[----:B------:R-:W4:Y:S01]  /*14990*/  LDCU UR5, c[0x0][0x39c] ;  /* 0x00007380ff0577ac */ /* 0x000f220008000800 */
[----:B------:R-:W-:Y:S06]  /*149a0*/  BAR.SYNC.DEFER_BLOCKING 0x0 ;  /* 0x0000000000007b1d */ /* 0x000fec0000010000 */
[----:B------:R-:W1:Y:S01]  /*149b0*/  LDCU UR4, c[0x0][0x39c] ;  /* 0x00007380ff0477ac */ /* 0x000e620008000800 */
[----:B------:R-:W3:Y:S01]  /*149c0*/  S2R R189, SR_TID.X ;  /* 0x0000000000bd7919 */ /* 0x000ee20000002100 */
[----:B------:R-:W0:Y:S01]  /*149d0*/  LDCU UR6, c[0x0][0x39c] ;  /* 0x00007380ff0677ac */ /* 0x000e220008000800 */
[----:B------:R-:W0:Y:S01]  /*149e0*/  LDCU UR7, c[0x0][0x39c] ;  /* 0x00007380ff0777ac */ /* 0x000e220008000800 */
[----:B------:R-:W1:Y:S02]  /*149f0*/  @!P2 SYNCS.CCTL.IV [UR9+0x14000] ;  /* 0x01400000ff00a9b1 */ /* 0x000e640008000009 */
[----:B-1----:R-:W-:Y:S06]  /*14a00*/  BAR.SYNC.DEFER_BLOCKING 0x0 ;  /* 0x0000000000007b1d */ /* 0x002fec0000010000 */
[----:B-----5:R-:W1:Y:S01]  /*14a10*/  LDTM.x64 R4, tmem[UR10] ;  /* 0x0000000a000479ee */ /* 0x020e620008340000 */
[----:B---3--:R-:W3:Y:S01]  /*14a20*/  LDTM.x64 R76, tmem[UR10+0x40] ;  /* 0x0000400a004c79ee */ /* 0x008ee20008340000 */
[----:B------:R-:W0:Y:S01]  /*14a30*/  @!P2 SYNCS.CCTL.IV [UR9+0x14008] ;  /* 0x01400800ff00a9b1 */ /* 0x000e220008000009 */
[----:B-1----:R-:W-:-:S02]  /*14a40*/  F2FP.SATFINITE.E5M2.F32.PACK_AB_MERGE_C R150, R29, R28, RZ ;  /* 0x0000001c1d96723e */ /* 0x002fc400048060ff */
[----:B------:R-:W-:Y:S02]  /*14a50*/  F2FP.SATFINITE.E5M2.F32.PACK_AB_MERGE_C R151, R31, R30, RZ ;  /* 0x0000001e1f97723e */ /* 0x000fe400048060ff */
[----:B------:R-:W-:Y:S02]  /*14a60*/  F2FP.SATFINITE.E5M2.F32.PACK_AB_MERGE_C R152, R33, R32, RZ ;  /* 0x000000202198723e */ /* 0x000fe400048060ff */
[----:B------:R-:W-:Y:S02]  /*14a70*/  F2FP.SATFINITE.E5M2.F32.PACK_AB_MERGE_C R153, R35, R34, RZ ;  /* 0x000000222399723e */ /* 0x000fe400048060ff */
[----:B------:R-:W-:Y:S02]  /*14a80*/  F2FP.SATFINITE.E5M2.F32.PACK_AB_MERGE_C R154, R37, R36, RZ ;  /* 0x00000024259a723e */ /* 0x000fe400048060ff */
[----:B------:R-:W-:Y:S02]  /*14a90*/  F2FP.SATFINITE.E5M2.F32.PACK_AB_MERGE_C R155, R39, R38, RZ ;  /* 0x00000026279b723e */ /* 0x000fe400048060ff */
[----:B------:R-:W-:-:S02]  /*14aa0*/  F2FP.SATFINITE.E5M2.F32.PACK_AB_MERGE_C R156, R41, R40, RZ ;  /* 0x00000028299c723e */ /* 0x000fc400048060ff */
        /* <DEDUP_REMOVED lines=13> */
[----:B---3--:R-:W-:Y:S02]  /*14b80*/  F2FP.SATFINITE.E5M2.F32.PACK_AB_MERGE_C R170, R77, R76, RZ ;  /* 0x0000004c4daa723e */ /* 0x008fe400048060ff */
[----:B------:R-:W-:Y:S02]  /*14b90*/  F2FP.SATFINITE.E5M2.F32.PACK_AB_MERGE_C R171, R79, R78, RZ ;  /* 0x0000004e4fab723e */ /* 0x000fe400048060ff */
[----:B------:R-:W-:Y:S02]  /*14ba0*/  F2FP.SATFINITE.E5M2.F32.PACK_AB_MERGE_C R172, R81, R80, RZ ;  /* 0x0000005051ac723e */ /* 0x000fe400048060ff */
[----:B------:R-:W-:Y:S02]  /*14bb0*/  F2FP.SATFINITE.E5M2.F32.PACK_AB_MERGE_C R173, R83, R82, RZ ;  /* 0x0000005253ad723e */ /* 0x000fe400048060ff */
[----:B------:R-:W-:-:S02]  /*14bc0*/  F2FP.SATFINITE.E5M2.F32.PACK_AB_MERGE_C R174, R85, R84, RZ ;  /* 0x0000005455ae723e */ /* 0x000fc400048060ff */
[----:B------:R-:W-:Y:S02]  /*14bd0*/  F2FP.SATFINITE.E5M2.F32.PACK_AB_MERGE_C R175, R87, R86, RZ ;  /* 0x0000005657af723e */ /* 0x000fe400048060ff */
[----:B------:R-:W-:Y:S02]  /*14be0*/  F2FP.SATFINITE.E5M2.F32.PACK_AB_MERGE_C R176, R89, R88, RZ ;  /* 0x0000005859b0723e */ /* 0x000fe400048060ff */
[----:B------:R-:W-:Y:S02]  /*14bf0*/  F2FP.SATFINITE.E5M2.F32.PACK_AB_MERGE_C R177, R91, R90, RZ ;  /* 0x0000005a5bb1723e */ /* 0x000fe400048060ff */
[----:B------:R-:W1:Y:S01]  /*14c00*/  LDTM.x64 R28, tmem[UR10+0x80] ;  /* 0x0000800a001c79ee */ /* 0x000e620008340000 */
        /* <DEDUP_REMOVED lines=52> */
[----:B------:R-:W1:Y:S01]  /*14f50*/  LDTM.x64 R4, tmem[UR10+0xc0] ;  /* 0x0000c00a000479ee */ /* 0x000e620008340000 */
[----:B------:R-:W-:Y:S01]  /*14f60*/  F2FP.SATFINITE.E5M2.F32.PACK_AB_MERGE_C R68, R69, R68, RZ ;  /* 0x000000444544723e */ /* 0x000fe200048060ff */
[----:B------:R-:W-:Y:S01]  /*14f70*/  NOP ;  /* 0x0000000000007918 */ /* 0x000fe20000000000 */
[----:B------:R-:W-:Y:S01]  /*14f80*/  LOP3.LUT R142, R142, 0xffff, RZ, 0xc0, !PT ;  /* 0x0000ffff8e8e7812 */ /* 0x000fe200078ec0ff */
[----:B------:R-:W3:Y:S01]  /*14f90*/  LDCU UR10, c[0x0][0x39c] ;  /* 0x00007380ff0a77ac */ /* 0x000ee20008000800 */
[----:B------:R-:W-:Y:S02]  /*14fa0*/  LOP3.LUT R3, R3, 0xffff, RZ, 0xc0, !PT ;  /* 0x0000ffff03037812 */ /* 0x000fe400078ec0ff */
[----:B------:R-:W-:Y:S02]  /*14fb0*/  LOP3.LUT R0, R0, 0xffff, RZ, 0xc0, !PT ;  /* 0x0000ffff00007812 */ /* 0x000fe400078ec0ff */
[----:B------:R-:W-:-:S02]  /*14fc0*/  LOP3.LUT R144, R144, 0xffff, RZ, 0xc0, !PT ;  /* 0x0000ffff90907812 */ /* 0x000fc400078ec0ff */
[----:B------:R-:W-:Y:S02]  /*14fd0*/  LOP3.LUT R141, R141, 0xffff, RZ, 0xc0, !PT ;  /* 0x0000ffff8d8d7812 */ /* 0x000fe400078ec0ff */
[----:B------:R-:W-:Y:S02]  /*14fe0*/  F2FP.SATFINITE.E5M2.F32.PACK_AB_MERGE_C R132, R133, R132, RZ ;  /* 0x000000848584723e */ /* 0x000fe400048060ff */
[----:B------:R-:W-:Y:S02]  /*14ff0*/  F2FP.SATFINITE.E5M2.F32.PACK_AB_MERGE_C R134, R135, R134, RZ ;  /* 0x000000868786723e */ /* 0x000fe400048060ff */
[----:B------:R-:W-:Y:S02]  /*15000*/  F2FP.SATFINITE.E5M2.F32.PACK_AB_MERGE_C R136, R137, R136, RZ ;  /* 0x000000888988723e */ /* 0x000fe400048060ff */
[----:B------:R-:W-:Y:S02]  /*15010*/  F2FP.SATFINITE.E5M2.F32.PACK_AB_MERGE_C R138, R139, R138, RZ ;  /* 0x0000008a8b8a723e */ /* 0x000fe400048060ff */
[----:B------:R-:W-:-:S02]  /*15020*/  F2FP.SATFINITE.E5M2.F32.PACK_AB_MERGE_C R70, R71, R70, RZ ;  /* 0x000000464746723e */ /* 0x000fc400048060ff */
[----:B------:R-:W-:Y:S02]  /*15030*/  F2FP.SATFINITE.E5M2.F32.PACK_AB_MERGE_C R72, R73, R72, RZ ;  /* 0x000000484948723e */ /* 0x000fe400048060ff */
[----:B-1----:R-:W-:Y:S02]  /*15040*/  F2FP.SATFINITE.E5M2.F32.PACK_AB_MERGE_C R24, R25, R24, RZ ;  /* 0x000000181918723e */ /* 0x002fe400048060ff */
[----:B------:R-:W-:Y:S02]  /*15050*/  LOP3.LUT R25, R189, 0x80, RZ, 0xc0, !PT ;  /* 0x00000080bd197812 */ /* 0x000fe400078ec0ff */
[----:B------:R-:W-:Y:S02]  /*15060*/  F2FP.SATFINITE.E5M2.F32.PACK_AB_MERGE_C R69, R5, R4, RZ ;  /* 0x000000040545723e */ /* 0x000fe400048060ff */
[----:B------:R-:W-:Y:S02]  /*15070*/  LEA R25, R25, UR9, 0x5 ;  /* 0x0000000919197c11 */ /* 0x000fe4000f8e28ff */
[----:B------:R-:W-:-:S02]  /*15080*/  LOP3.LUT R4, R189, 0x7f, RZ, 0xc0, !PT ;  /* 0x0000007fbd047812 */ /* 0x000fc400078ec0ff */
[----:B------:R-:W-:Y:S02]  /*15090*/  F2FP.SATFINITE.E5M2.F32.PACK_AB_MERGE_C R8, R9, R8, RZ ;  /* 0x000000080908723e */ /* 0x000fe400048060ff */
[----:B------:R-:W-:Y:S01]  /*150a0*/  F2FP.SATFINITE.E5M2.F32.PACK_AB_MERGE_C R74, R75, R74, RZ ;  /* 0x0000004a4b4a723e */ /* 0x000fe200048060ff */
[----:B------:R-:W-:Y:S01]  /*150b0*/  IMAD R25, R4, 0x10, R25 ;  /* 0x0000001004197824 */ /* 0x000fe200078e0219 */
        /* <DEDUP_REMOVED lines=16> */
[--C-:B------:R-:W-:Y:S02]  /*151c0*/  PRMT R6, R0, 0x3340, R1.reuse ;  /* 0x0000334000067816 */ /* 0x100fe40000000001 */
[----:B------:R-:W-:Y:S02]  /*151d0*/  PRMT R7, R144, 0x3340, R1 ;  /* 0x0000334090077816 */ /* 0x000fe40000000001 */
[C---:B--2---:R-:W-:Y:S02]  /*151e0*/  LOP3.LUT R9, R188.reuse, R140, RZ, 0xfc, !PT ;  /* 0x0000008cbc097212 */ /* 0x044fe400078efcff */
[----:B------:R-:W-:Y:S02]  /*151f0*/  LOP3.LUT R11, R188, 0x3e, R140, 0xfe, !PT ;  /* 0x0000003ebc0b7812 */ /* 0x000fe400078efe8c */
[----:B0-----:R-:W-:Y:S02]  /*15200*/  ISETP.GE.AND P0, PT, R187, UR14, PT ;  /* 0x0000000ebb007c0c */ /* 0x001fe4000bf06270 */
[----:B------:R-:W-:-:S02]  /*15210*/  LOP3.LUT R4, R9, 0x1fe, RZ, 0xfc, !PT ;  /* 0x000001fe09047812 */ /* 0x000fc400078efcff */
[----:B------:R-:W-:Y:S02]  /*15220*/  LOP3.LUT R5, R9, 0x42, RZ, 0xfc, !PT ;  /* 0x0000004209057812 */ /* 0x000fe400078efcff */
[----:B----4-:R-:W-:Y:S01]  /*15230*/  ISETP.LT.AND P1, PT, R4, UR5, !P0 ;  /* 0x0000000504007c0c */ /* 0x010fe2000c721270 */
[----:B------:R-:W0:Y:S01]  /*15240*/  LDCU UR5, c[0x0][0x39c] ;  /* 0x00007380ff0577ac */ /* 0x000e220008000800 */
[----:B------:R-:W-:Y:S02]  /*15250*/  LOP3.LUT R4, R143, 0xffff, RZ, 0xc0, !PT ;  /* 0x0000ffff8f047812 */ /* 0x000fe400078ec0ff */
[C-C-:B------:R-:W-:Y:S02]  /*15260*/  LOP3.LUT R13, R188.reuse, 0x3c, R140.reuse, 0xfe, !PT ;  /* 0x0000003cbc0d7812 */ /* 0x140fe400078efe8c */
[C-C-:B------:R-:W-:Y:S02]  /*15270*/  LOP3.LUT R15, R188.reuse, 0x3a, R140.reuse, 0xfe, !PT ;  /* 0x0000003abc0f7812 */ /* 0x140fe400078efe8c */
[----:B------:R-:W-:-:S02]  /*15280*/  LOP3.LUT R17, R188, 0x38, R140, 0xfe, !PT ;  /* 0x00000038bc117812 */ /* 0x000fc400078efe8c */
[C-C-:B------:R-:W-:Y:S02]  /*15290*/  LOP3.LUT R19, R188.reuse, 0x36, R140.reuse, 0xfe, !PT ;  /* 0x00000036bc137812 */ /* 0x140fe400078efe8c */
[C-C-:B------:R-:W-:Y:S02]  /*152a0*/  LOP3.LUT R20, R188.reuse, 0x34, R140.reuse, 0xfe, !PT ;  /* 0x00000034bc147812 */ /* 0x140fe400078efe8c */
[C-C-:B------:R-:W-:Y:S02]  /*152b0*/  LOP3.LUT R21, R188.reuse, 0x32, R140.reuse, 0xfe, !PT ;  /* 0x00000032bc157812 */ /* 0x140fe400078efe8c */
        /* <DEDUP_REMOVED lines=23> */
[----:B------:R-:W-:Y:S01]  /*15430*/  ISETP.LT.AND P3, PT, R5, UR4, !P0 ;  /* 0x0000000405007c0c */ /* 0x000fe2000c761270 */
[----:B------:R-:W1:Y:S01]  /*15440*/  LDCU UR4, c[0x0][0x3b4] ;  /* 0x00007680ff0477ac */ /* 0x000e620008000800 */
[----:B------:R-:W-:Y:S02]  /*15450*/  LOP3.LUT R140, R188, 0x2, R140, 0xfe, !PT ;  /* 0x00000002bc8c7812 */ /* 0x000fe400078efe8c */
[----:B------:R-:W-:Y:S02]  /*15460*/  PRMT R5, R142, 0x3340, R3 ;  /* 0x000033408e057816 */ /* 0x000fe40000000003 */
[----:B------:R-:W-:-:S02]  /*15470*/  PRMT R188, R141, 0x3340, R4 ;  /* 0x000033408dbc7816 */ /* 0x000fc40000000004 */
[----:B------:R-:W-:Y:S02]  /*15480*/  LOP3.LUT R146, R146, 0xffff, RZ, 0xc0, !PT ;  /* 0x0000ffff92927812 */ /* 0x000fe400078ec0ff */
[----:B------:R-:W-:Y:S02]  /*15490*/  LOP3.LUT R147, R147, 0xffff, RZ, 0xc0, !PT ;  /* 0x0000ffff93937812 */ /* 0x000fe400078ec0ff */
[----:B------:R-:W-:Y:S02]  /*154a0*/  LOP3.LUT R148, R148, 0xffff, RZ, 0xc0, !PT ;  /* 0x0000ffff94947812 */ /* 0x000fe400078ec0ff */
[----:B------:R-:W-:Y:S02]  /*154b0*/  PRMT R6, R5, 0x5410, R6 ;  /* 0x0000541005067816 */ /* 0x000fe40000000006 */
[----:B------:R-:W-:Y:S02]  /*154c0*/  F2FP.SATFINITE.E5M2.F32.PACK_AB_MERGE_C R28, R29, R28, RZ ;  /* 0x0000001c1d1c723e */ /* 0x000fe400048060ff */
[----:B------:R-:W-:-:S02]  /*154d0*/  PRMT R5, R188, 0x5410, R7 ;  /* 0x00005410bc057816 */ /* 0x000fc40000000007 */
[----:B------:R-:W-:Y:S02]  /*154e0*/  PRMT R29, R148, 0x3340, R1 ;  /* 0x00003340941d7816 */ /* 0x000fe40000000001 */
[----:B------:R-:W-:Y:S02]  /*154f0*/  PRMT R188, R146, 0x3340, R147 ;  /* 0x0000334092bc7816 */ /* 0x000fe40000000093 */
[----:B------:R-:W-:Y:S02]  /*15500*/  LOP3.LUT R154, R154, 0xffff, RZ, 0xc0, !PT ;  /* 0x0000ffff9a9a7812 */ /* 0x000fe400078ec0ff */
[----:B------:R-:W-:Y:S02]  /*15510*/  LOP3.LUT R155, R155, 0xffff, RZ, 0xc0, !PT ;  /* 0x0000ffff9b9b7812 */ /* 0x000fe400078ec0ff */
[----:B------:R-:W-:Y:S02]  /*15520*/  PRMT R29, R188, 0x5410, R29 ;  /* 0x00005410bc1d7816 */ /* 0x000fe4000000001d */
[----:B------:R-:W-:-:S02]  /*15530*/  PRMT R188, R154, 0x3340, R155 ;  /* 0x000033409abc7816 */ /* 0x000fc4000000009b */
[----:B------:R-:W-:Y:S02]  /*15540*/  SHF.R.U32.HI R154, RZ, 0x8, R154 ;  /* 0x00000008ff9a7819 */ /* 0x000fe4000001169a */
[----:B------:R-:W-:Y:S02]  /*15550*/  SHF.R.U32.HI R155, RZ, 0x8, R155 ;  /* 0x00000008ff9b7819 */ /* 0x000fe4000001169b */
[----:B------:R-:W-:Y:S02]  /*15560*/  F2FP.SATFINITE.E5M2.F32.PACK_AB_MERGE_C R44, R45, R44, RZ ;  /* 0x0000002c2d2c723e */ /* 0x000fe400048060ff */
[----:B------:R-:W-:Y:S02]  /*15570*/  LOP3.LUT R156, R156, 0xffff, RZ, 0xc0, !PT ;  /* 0x0000ffff9c9c7812 */ /* 0x000fe400078ec0ff */
[----:B------:R-:W-:Y:S02]  /*15580*/  SHF.R.U32.HI R141, RZ, 0x8, R141 ;  /* 0x00000008ff8d7819 */ /* 0x000fe4000001168d */
[----:B------:R-:W-:-:S02]  /*15590*/  SHF.R.U32.HI R4, RZ, 0x8, R4 ;  /* 0x00000008ff047819 */ /* 0x000fc40000011604 */
[----:B------:R-:W-:Y:S02]  /*155a0*/  SHF.R.U32.HI R146, RZ, 0x8, R146 ;  /* 0x00000008ff927819 */ /* 0x000fe40000011692 */
[----:B------:R-:W-:Y:S02]  /*155b0*/  SHF.R.U32.HI R147, RZ, 0x8, R147 ;  /* 0x00000008ff937819 */ /* 0x000fe40000011693 */
[----:B------:R-:W-:Y:S02]  /*155c0*/  LOP3.LUT R154, R154, 0xffff, RZ, 0xc0, !PT ;  /* 0x0000ffff9a9a7812 */ /* 0x000fe400078ec0ff */
        /* <DEDUP_REMOVED lines=8> */
[----:B------:R-:W-:-:S02]  /*15650*/  PRMT R31, R156, 0x3340, R1 ;  /* 0x000033409c1f7816 */ /* 0x000fc40000000001 */
[----:B------:R-:W-:Y:S02]  /*15660*/  LOP3.LUT R37, R141, 0xffff, RZ, 0xc0, !PT ;  /* 0x0000ffff8d257812 */ /* 0x000fe400078ec0ff */
[----:B------:R-:W-:Y:S02]  /*15670*/  LOP3.LUT R4, R4, 0xffff, RZ, 0xc0, !PT ;  /* 0x0000ffff04047812 */ /* 0x000fe400078ec0ff */
[----:B------:R-:W-:Y:S02]  /*15680*/  LOP3.LUT R146, R146, 0xffff, RZ, 0xc0, !PT ;  /* 0x0000ffff92927812 */ /* 0x000fe400078ec0ff */
[----:B------:R-:W-:Y:S02]  /*15690*/  LOP3.LUT R39, R147, 0xffff, RZ, 0xc0, !PT ;  /* 0x0000ffff93277812 */ /* 0x000fe400078ec0ff */
[----:B------:R-:W-:Y:S02]  /*156a0*/  PRMT R45, R154, 0x3340, R45 ;  /* 0x000033409a2d7816 */ /* 0x000fe4000000002d */
[----:B------:R-:W-:-:S02]  /*156b0*/  SHF.R.U32.HI R156, RZ, 0x8, R156 ;  /* 0x00000008ff9c7819 */ /* 0x000fc4000001169c */
[----:B------:R-:W-:Y:S02]  /*156c0*/  LOP3.LUT R170, R170, 0xffff, RZ, 0xc0, !PT ;  /* 0x0000ffffaaaa7812 */ /* 0x000fe400078ec0ff */
[----:B------:R-:W-:Y:S02]  /*156d0*/  LOP3.LUT R171, R171, 0xffff, RZ, 0xc0, !PT ;  /* 0x0000ffffabab7812 */ /* 0x000fe400078ec0ff */
[----:B------:R-:W-:Y:S02]  /*156e0*/  LOP3.LUT R172, R172, 0xffff, RZ, 0xc0, !PT ;  /* 0x0000ffffacac7812 */ /* 0x000fe400078ec0ff */
[----:B------:R-:W-:Y:S02]  /*156f0*/  PRMT R53, R176, 0x3340, R1 ;  /* 0x00003340b0357816 */ /* 0x000fe40000000001 */
[----:B------:R-:W-:Y:S02]  /*15700*/  PRMT R154, R174, 0x3340, R175 ;  /* 0x00003340ae9a7816 */ /* 0x000fe400000000af */
[----:B------:R-:W-:-:S02]  /*15710*/  LOP3.LUT R100, R100, 0xffff, RZ, 0xc0, !PT ;  /* 0x0000ffff64647812 */ /* 0x000fc400078ec0ff */
[----:B------:R-:W-:Y:S02]  /*15720*/  LOP3.LUT R141, R102, 0xffff, RZ, 0xc0, !PT ;  /* 0x0000ffff668d7812 */ /* 0x000fe400078ec0ff */
[----:B------:R-:W-:Y:S02]  /*15730*/  LOP3.LUT R104, R104, 0xffff, RZ, 0xc0, !PT ;  /* 0x0000ffff68687812 */ /* 0x000fe400078ec0ff */
[----:B------:R-:W-:Y:S02]  /*15740*/  F2FP.SATFINITE.E5M2.F32.PACK_AB_MERGE_C R66, R67, R66, RZ ;  /* 0x000000424342723e */ /* 0x000fe400048060ff */
[----:B------:R-:W-:Y:S02]  /*15750*/  LOP3.LUT R162, R162, 0xffff, RZ, 0xc0, !PT ;  /* 0x0000ffffa2a27812 */ /* 0x000fe400078ec0ff */
[----:B------:R-:W-:Y:S02]  /*15760*/  LOP3.LUT R163, R163, 0xffff, RZ, 0xc0, !PT ;  /* 0x0000ffffa3a37812 */ /* 0x000fe400078ec0ff */
[----:B------:R-:W-:-:S02]  /*15770*/  LOP3.LUT R164, R164, 0xffff, RZ, 0xc0, !PT ;  /* 0x0000ffffa4a47812 */ /* 0x000fc400078ec0ff */
[----:B------:R-:W-:Y:S02]  /*15780*/  F2FP.SATFINITE.E5M2.F32.PACK_AB_MERGE_C R64, R65, R64, RZ ;  /* 0x000000404140723e */ /* 0x000fe400048060ff */
[----:B------:R-:W-:Y:S02]  /*15790*/  LOP3.LUT R108, R108, 0xffff, RZ, 0xc0, !PT ;  /* 0x0000ffff6c6c7812 */ /* 0x000fe400078ec0ff */
[----:B------:R-:W-:Y:S02]  /*157a0*/  LOP3.LUT R67, R110, 0xffff, RZ, 0xc0, !PT ;  /* 0x0000ffff6e437812 */ /* 0x000fe400078ec0ff */
[----:B------:R-:W-:Y:S02]  /*157b0*/  LOP3.LUT R112, R112, 0xffff, RZ, 0xc0, !PT ;  /* 0x0000ffff70707812 */ /* 0x000fe400078ec0ff */
[----:B------:R-:W-:Y:S02]  /*157c0*/  LOP3.LUT R116, R116, 0xffff, RZ, 0xc0, !PT ;  /* 0x0000ffff74747812 */ /* 0x000fe400078ec0ff */
[----:B------:R-:W-:-:S02]  /*157d0*/  LOP3.LUT R143, R118, 0xffff, RZ, 0xc0, !PT ;  /* 0x0000ffff768f7812 */ /* 0x000fc400078ec0ff */
[----:B------:R-:W-:Y:S02]  /*157e0*/  LOP3.LUT R120, R120, 0xffff, RZ, 0xc0, !PT ;  /* 0x0000ffff78787812 */ /* 0x000fe400078ec0ff */
[----:B------:R-:W-:Y:S02]  /*157f0*/  F2FP.SATFINITE.E5M2.F32.PACK_AB_MERGE_C R48, R49, R48, RZ ;  /* 0x000000303130723e */ /* 0x000fe400048060ff */
[----:B------:R-:W-:Y:S02]  /*15800*/  F2FP.SATFINITE.E5M2.F32.PACK_AB_MERGE_C R54, R55, R54, RZ ;  /* 0x000000363736723e */ /* 0x000fe400048060ff */
[----:B------:R-:W-:Y:S02]  /*15810*/  LOP3.LUT R152, R152, 0xffff, RZ, 0xc0, !PT ;  /* 0x0000ffff98987812 */ /* 0x000fe400078ec0ff */
[----:B------:R-:W-:Y:S02]  /*15820*/  LOP3.LUT R150, R150, 0xffff, RZ, 0xc0, !PT ;  /* 0x0000ffff96967812 */ /* 0x000fe400078ec0ff */
[----:B------:R-:W-:-:S02]  /*15830*/  LOP3.LUT R151, R151, 0xffff, RZ, 0xc0, !PT ;  /* 0x0000ffff97977812 */ /* 0x000fc400078ec0ff */
[----:B------:R-:W-:Y:S02]  /*15840*/  PRMT R37, R37, 0x3340, R4 ;  /* 0x0000334025257816 */ /* 0x000fe40000000004 */
[----:B------:R-:W-:Y:S02]  /*15850*/  PRMT R39, R146, 0x3340, R39 ;  /* 0x0000334092277816 */ /* 0x000fe40000000027 */
[----:B------:R-:W-:Y:S02]  /*15860*/  LOP3.LUT R65, R92, 0xffff, RZ, 0xc0, !PT ;  /* 0x0000ffff5c417812 */ /* 0x000fe400078ec0ff */
[----:B------:R-:W-:Y:S02]  /*15870*/  LOP3.LUT R146, R156, 0xffff, RZ, 0xc0, !PT ;  /* 0x0000ffff9c927812 */ /* 0x000fe400078ec0ff */
[----:B------:R-:W-:Y:S02]  /*15880*/  PRMT R49, R172, 0x3340, R1 ;  /* 0x00003340ac317816 */ /* 0x000fe40000000001 */
[----:B------:R-:W-:-:S02]  /*15890*/  PRMT R4, R170, 0x3340, R171 ;  /* 0x00003340aa047816 */ /* 0x000fc400000000ab */
[----:B------:R-:W-:Y:S02]  /*158a0*/  PRMT R53, R154, 0x5410, R53 ;  /* 0x000054109a357816 */ /* 0x000fe40000000035 */
[----:B------:R-:W-:Y:S02]  /*158b0*/  PRMT R55, R104, 0x3340, R1 ;  /* 0x0000334068377816 */ /* 0x000fe40000000001 */
[----:B------:R-:W-:Y:S02]  /*158c0*/  PRMT R92, R100, 0x3340, R141 ;  /* 0x00003340645c7816 */ /* 0x000fe4000000008d */
[----:B------:R-:W-:Y:S02]  /*158d0*/  F2FP.SATFINITE.E5M2.F32.PACK_AB_MERGE_C R34, R35, R34, RZ ;  /* 0x000000222322723e */ /* 0x000fe400048060ff */
[----:B------:R-:W-:Y:S02]  /*158e0*/  F2FP.SATFINITE.E5M2.F32.PACK_AB_MERGE_C R40, R41, R40, RZ ;  /* 0x000000282928723e */ /* 0x000fe400048060ff */
[----:B------:R-:W-:-:S02]  /*158f0*/  F2FP.SATFINITE.E5M2.F32.PACK_AB_MERGE_C R42, R43, R42, RZ ;  /* 0x0000002a2b2a723e */ /* 0x000fc400048060ff */
[----:B------:R-:W-:Y:S02]  /*15900*/  PRMT R31, R188, 0x5410, R31 ;  /* 0x00005410bc1f7816 */ /* 0x000fe4000000001f */
[----:B------:R-:W-:Y:S02]  /*15910*/  LOP3.LUT R154, R94, 0xffff, RZ, 0xc0, !PT ;  /* 0x0000ffff5e9a7812 */ /* 0x000fe400078ec0ff */
[----:B------:R-:W-:Y:S02]  /*15920*/  LOP3.LUT R156, R96, 0xffff, RZ, 0xc0, !PT ;  /* 0x0000ffff609c7812 */ /* 0x000fe400078ec0ff */
[----:B------:R-:W-:Y:S02]  /*15930*/  PRMT R35, R164, 0x3340, R1 ;  /* 0x00003340a4237816 */ /* 0x000fe40000000001 */
[----:B------:R-:W-:Y:S02]  /*15940*/  PRMT R188, R162, 0x3340, R163 ;  /* 0x00003340a2bc7816 */ /* 0x000fe400000000a3 */
[----:B------:R-:W-:-:S02]  /*15950*/  PRMT R43, R112, 0x3340, R1 ;  /* 0x00003340702b7816 */ /* 0x000fc40000000001 */
[----:B------:R-:W-:Y:S02]  /*15960*/  PRMT R41, R120, 0x3340, R1 ;  /* 0x0000334078297816 */ /* 0x000fe40000000001 */
[----:B------:R-:W-:Y:S02]  /*15970*/  PRMT R94, R108, 0x3340, R67 ;  /* 0x000033406c5e7816 */ /* 0x000fe40000000043 */
[----:B------:R-:W-:Y:S02]  /*15980*/  PRMT R96, R116, 0x3340, R143 ;  /* 0x0000334074607816 */ /* 0x000fe4000000008f */
[----:B------:R-:W-:Y:S02]  /*15990*/  PRMT R7, R152, 0x3340, R1 ;  /* 0x0000334098077816 */ /* 0x000fe40000000001 */
[----:B------:R-:W-:Y:S02]  /*159a0*/  PRMT R190, R150, 0x3340, R151 ;  /* 0x0000334096be7816 */ /* 0x000fe40000000097 */
[----:B------:R-:W-:-:S02]  /*159b0*/  SHF.R.U32.HI R142, RZ, 0x8, R142 ;  /* 0x00000008ff8e7819 */ /* 0x000fc4000001168e */
[----:B------:R-:W-:Y:S02]  /*159c0*/  SHF.R.U32.HI R3, RZ, 0x8, R3 ;  /* 0x00000008ff037819 */ /* 0x000fe40000011603 */
[----:B------:R-:W-:Y:S02]  /*159d0*/  F2FP.SATFINITE.E5M2.F32.PACK_AB_MERGE_C R50, R51, R50, RZ ;  /* 0x000000323332723e */ /* 0x000fe400048060ff */
[----:B------:R-:W-:Y:S02]  /*159e0*/  SHF.R.U32.HI R0, RZ, 0x8, R0 ;  /* 0x00000008ff007819 */ /* 0x000fe40000011600 */
[----:B------:R-:W-:Y:S02]  /*159f0*/  PRMT R49, R4, 0x5410, R49 ;  /* 0x0000541004317816 */ /* 0x000fe40000000031 */
[----:B------:R-:W-:Y:S02]  /*15a00*/  PRMT R55, R92, 0x5410, R55 ;  /* 0x000054105c377816 */ /* 0x000fe40000000037 */
[----:B------:R-:W-:-:S02]  /*15a10*/  LOP3.LUT R160, R160, 0xffff, RZ, 0xc0, !PT ;  /* 0x0000ffffa0a07812 */ /* 0x000fc400078ec0ff */
[----:B------:R-:W-:Y:S02]  /*15a20*/  LOP3.LUT R158, R158, 0xffff, RZ, 0xc0, !PT ;  /* 0x0000ffff9e9e7812 */ /* 0x000fe400078ec0ff */
[----:B------:R-:W-:Y:S02]  /*15a30*/  LOP3.LUT R159, R159, 0xffff, RZ, 0xc0, !PT ;  /* 0x0000ffff9f9f7812 */ /* 0x000fe400078ec0ff */
[----:B------:R-:W-:Y:S02]  /*15a40*/  F2FP.SATFINITE.E5M2.F32.PACK_AB_MERGE_C R62, R63, R62, RZ ;  /* 0x0000003e3f3e723e */ /* 0x000fe400048060ff */
[----:B------:R-:W-:Y:S02]  /*15a50*/  PRMT R51, R156, 0x3340, R1 ;  /* 0x000033409c337816 */ /* 0x000fe40000000001 */
[----:B------:R-:W-:Y:S02]  /*15a60*/  PRMT R4, R65, 0x3340, R154 ;  /* 0x0000334041047816 */ /* 0x000fe4000000009a */
[----:B------:R-:W-:-:S02]  /*15a70*/  LOP3.LUT R92, R145, 0xffff, RZ, 0xc0, !PT ;  /* 0x0000ffff915c7812 */ /* 0x000fc400078ec0ff */
[----:B------:R-:W-:Y:S02]  /*15a80*/  PRMT R35, R188, 0x5410, R35 ;  /* 0x00005410bc237816 */ /* 0x000fe40000000023 */
[----:B------:R-:W-:Y:S02]  /*15a90*/  PRMT R43, R94, 0x5410, R43 ;  /* 0x000054105e2b7816 */ /* 0x000fe4000000002b */
[----:B------:R-:W-:Y:S02]  /*15aa0*/  PRMT R41, R96, 0x5410, R41 ;  /* 0x0000541060297816 */ /* 0x000fe40000000029 */
[----:B------:R-:W-:Y:S02]  /*15ab0*/  LOP3.LUT R63, R2, 0xffff, RZ, 0xc0, !PT ;  /* 0x0000ffff023f7812 */ /* 0x000fe400078ec0ff */
[----:B------:R-:W-:Y:S02]  /*15ac0*/  LOP3.LUT R124, R124, 0xffff, RZ, 0xc0, !PT ;  /* 0x0000ffff7c7c7812 */ /* 0x000fe400078ec0ff */
[----:B------:R-:W-:-:S02]  /*15ad0*/  LOP3.LUT R145, R126, 0xffff, RZ, 0xc0, !PT ;  /* 0x0000ffff7e917812 */ /* 0x000fc400078ec0ff */
[----:B------:R-:W-:Y:S02]  /*15ae0*/  LOP3.LUT R128, R128, 0xffff, RZ, 0xc0, !PT ;  /* 0x0000ffff80807812 */ /* 0x000fe400078ec0ff */
[----:B------:R-:W-:Y:S02]  /*15af0*/  PRMT R7, R190, 0x5410, R7 ;  /* 0x00005410be077816 */ /* 0x000fe40000000007 */
[----:B------:R-:W-:Y:S02]  /*15b00*/  LOP3.LUT R188, R142, 0xffff, RZ, 0xc0, !PT ;  /* 0x0000ffff8ebc7812 */ /* 0x000fe400078ec0ff */
[----:B------:R-:W-:Y:S02]  /*15b10*/  LOP3.LUT R3, R3, 0xffff, RZ, 0xc0, !PT ;  /* 0x0000ffff03037812 */ /* 0x000fe400078ec0ff */
[----:B------:R-:W-:Y:S02]  /*15b20*/  LOP3.LUT R94, R149, 0xffff, RZ, 0xc0, !PT ;  /* 0x0000ffff955e7812 */ /* 0x000fe400078ec0ff */
[----:B------:R-:W-:-:S02]  /*15b30*/  LOP3.LUT R96, R153, 0xffff, RZ, 0xc0, !PT ;  /* 0x0000ffff99607812 */ /* 0x000fc400078ec0ff */
[----:B------:R-:W-:Y:S02]  /*15b40*/  LOP3.LUT R136, R136, 0xffff, RZ, 0xc0, !PT ;  /* 0x0000ffff88887812 */ /* 0x000fe400078ec0ff */
[----:B------:R-:W-:Y:S02]  /*15b50*/  LOP3.LUT R132, R132, 0xffff, RZ, 0xc0, !PT ;  /* 0x0000ffff84847812 */ /* 0x000fe400078ec0ff */
[----:B------:R-:W-:Y:S02]  /*15b60*/  LOP3.LUT R147, R134, 0xffff, RZ, 0xc0, !PT ;  /* 0x0000ffff86937812 */ /* 0x000fe400078ec0ff */
[----:B------:R-:W-:Y:S02]  /*15b70*/  F2FP.SATFINITE.E5M2.F32.PACK_AB_MERGE_C R26, R27, R26, RZ ;  /* 0x0000001a1b1a723e */ /* 0x000fe400048060ff */
[----:B------:R-:W-:Y:S02]  /*15b80*/  LOP3.LUT R142, R0, 0xffff, RZ, 0xc0, !PT ;  /* 0x0000ffff008e7812 */ /* 0x000fe400078ec0ff */
[----:B------:R-:W-:-:S02]  /*15b90*/  PRMT R27, R160, 0x3340, R1 ;  /* 0x00003340a01b7816 */ /* 0x000fc40000000001 */
[----:B------:R-:W-:Y:S02]  /*15ba0*/  PRMT R190, R158, 0x3340, R159 ;  /* 0x000033409ebe7816 */ /* 0x000fe4000000009f */
[----:B------:R-:W-:Y:S02]  /*15bb0*/  F2FP.SATFINITE.E5M2.F32.PACK_AB_MERGE_C R56, R57, R56, RZ ;  /* 0x000000383938723e */ /* 0x000fe400048060ff */
[----:B------:R-:W-:Y:S02]  /*15bc0*/  SHF.R.U32.HI R144, RZ, 0x8, R144 ;  /* 0x00000008ff907819 */ /* 0x000fe40000011690 */
[----:B------:R-:W-:Y:S02]  /*15bd0*/  PRMT R51, R4, 0x5410, R51 ;  /* 0x0000541004337816 */ /* 0x000fe40000000033 */
[----:B------:R-:W-:Y:S02]  /*15be0*/  LOP3.LUT R168, R168, 0xffff, RZ, 0xc0, !PT ;  /* 0x0000ffffa8a87812 */ /* 0x000fe400078ec0ff */
[----:B------:R-:W-:-:S02]  /*15bf0*/  LOP3.LUT R166, R166, 0xffff, RZ, 0xc0, !PT ;  /* 0x0000ffffa6a67812 */ /* 0x000fc400078ec0ff */
[----:B------:R-:W-:Y:S02]  /*15c00*/  LOP3.LUT R167, R167, 0xffff, RZ, 0xc0, !PT ;  /* 0x0000ffffa7a77812 */ /* 0x000fe400078ec0ff */
[----:B------:R-:W-:Y:S02]  /*15c10*/  SHF.R.U32.HI R148, RZ, 0x8, R148 ;  /* 0x00000008ff947819 */ /* 0x000fe40000011694 */
[----:B------:R-:W-:Y:S02]  /*15c20*/  SHF.R.U32.HI R158, RZ, 0x8, R158 ;  /* 0x00000008ff9e7819 */ /* 0x000fe4000001169e */
[----:B------:R-:W-:Y:S02]  /*15c30*/  SHF.R.U32.HI R159, RZ, 0x8, R159 ;  /* 0x00000008ff9f7819 */ /* 0x000fe4000001169f */
[----:B------:R-:W-:Y:S02]  /*15c40*/  PRMT R57, R128, 0x3340, R1 ;  /* 0x0000334080397816 */ /* 0x000fe40000000001 */
[----:B------:R-:W-:-:S02]  /*15c50*/  PRMT R2, R124, 0x3340, R145 ;  /* 0x000033407c027816 */ /* 0x000fc40000000091 */
[----:B------:R-:W-:Y:S02]  /*15c60*/  PRMT R4, R6, 0x4210, R63 ;  /* 0x0000421006047816 */ /* 0x000fe4000000003f */
[----:B------:R-:W-:Y:S02]  /*15c70*/  PRMT R0, R188, 0x3340, R3 ;  /* 0x00003340bc007816 */ /* 0x000fe40000000003 */
[----:B------:R-:W-:Y:S02]  /*15c80*/  PRMT R102, R136, 0x3340, R1 ;  /* 0x0000334088667816 */ /* 0x000fe40000000001 */
[----:B------:R-:W-:Y:S02]  /*15c90*/  PRMT R149, R132, 0x3340, R147 ;  /* 0x0000334084957816 */ /* 0x000fe40000000093 */
[----:B------:R-:W-:Y:S02]  /*15ca0*/  PRMT R5, R5, 0x4210, R92 ;  /* 0x0000421005057816 */ /* 0x000fe4000000005c */
[----:B------:R-:W-:-:S02]  /*15cb0*/  PRMT R6, R29, 0x4210, R94 ;  /* 0x000042101d067816 */ /* 0x000fc4000000005e */
[----:B------:R-:W-:Y:S02]  /*15cc0*/  PRMT R7, R7, 0x4210, R96 ;  /* 0x0000421007077816 */ /* 0x000fe40000000060 */
[----:B------:R-:W-:Y:S02]  /*15cd0*/  PRMT R3, R142, 0x3340, R1 ;  /* 0x000033408e037816 */ /* 0x000fe40000000001 */
[----:B------:R-:W-:Y:S01]  /*15ce0*/  F2FP.SATFINITE.E5M2.F32.PACK_AB_MERGE_C R32, R33, R32, RZ ;  /* 0x000000202120723e */ /* 0x000fe200048060ff */
[----:B------:R2:W-:Y:S01]  /*15cf0*/  STS.128 [R25], R4 ;  /* 0x0000000419007388 */ /* 0x0005e20000000c00 */
[----:B------:R-:W-:Y:S02]  /*15d00*/  PRMT R27, R190, 0x5410, R27 ;  /* 0x00005410be1b7816 */ /* 0x000fe4000000001b */
[----:B------:R-:W-:Y:S02]  /*15d10*/  F2FP.SATFINITE.E5M2.F32.PACK_AB_MERGE_C R60, R61, R60, RZ ;  /* 0x0000003c3d3c723e */ /* 0x000fe400048060ff */
[----:B------:R-:W-:-:S02]  /*15d20*/  LOP3.LUT R142, R144, 0xffff, RZ, 0xc0, !PT ;  /* 0x0000ffff908e7812 */ /* 0x000fc400078ec0ff */
[----:B------:R-:W-:Y:S02]  /*15d30*/  SHF.R.U32.HI R170, RZ, 0x8, R170 ;  /* 0x00000008ffaa7819 */ /* 0x000fe400000116aa */
[----:B------:R-:W-:Y:S02]  /*15d40*/  SHF.R.U32.HI R171, RZ, 0x8, R171 ;  /* 0x00000008ffab7819 */ /* 0x000fe400000116ab */
[----:B------:R-:W-:Y:S02]  /*15d50*/  PRMT R33, R168, 0x3340, R1 ;  /* 0x00003340a8217816 */ /* 0x000fe40000000001 */
[----:B------:R-:W-:Y:S02]  /*15d60*/  PRMT R190, R166, 0x3340, R167 ;  /* 0x00003340a6be7816 */ /* 0x000fe400000000a7 */
[----:B------:R-:W-:Y:S02]  /*15d70*/  LOP3.LUT R144, R148, 0xffff, RZ, 0xc0, !PT ;  /* 0x0000ffff94907812 */ /* 0x000fe400078ec0ff */
[----:B------:R-:W-:-:S02]  /*15d80*/  SHF.R.U32.HI R151, RZ, 0x8, R151 ;  /* 0x00000008ff977819 */ /* 0x000fc40000011697 */
[----:B------:R-:W-:Y:S02]  /*15d90*/  LOP3.LUT R158, R158, 0xffff, RZ, 0xc0, !PT ;  /* 0x0000ffff9e9e7812 */ /* 0x000fe400078ec0ff */
[----:B------:R-:W-:Y:S02]  /*15da0*/  LOP3.LUT R61, R159, 0xffff, RZ, 0xc0, !PT ;  /* 0x0000ffff9f3d7812 */ /* 0x000fe400078ec0ff */
[----:B------:R-:W-:Y:S02]  /*15db0*/  PRMT R57, R2, 0x5410, R57 ;  /* 0x0000541002397816 */ /* 0x000fe40000000039 */
[----:B------:R-:W-:Y:S02]  /*15dc0*/  SHF.R.U32.HI R166, RZ, 0x8, R166 ;  /* 0x00000008ffa67819 */ /* 0x000fe400000116a6 */
[----:B------:R-:W-:Y:S02]  /*15dd0*/  SHF.R.U32.HI R167, RZ, 0x8, R167 ;  /* 0x00000008ffa77819 */ /* 0x000fe400000116a7 */
[----:B------:R-:W-:-:S02]  /*15de0*/  SHF.R.U32.HI R168, RZ, 0x8, R168 ;  /* 0x00000008ffa87819 */ /* 0x000fc400000116a8 */
[----:B------:R-:W-:Y:S02]  /*15df0*/  PRMT R2, R149, 0x5410, R102 ;  /* 0x0000541095027816 */ /* 0x000fe40000000066 */
[----:B------:R-:W-:Y:S02]  /*15e00*/  PRMT R102, R0, 0x5410, R3 ;  /* 0x0000541000667816 */ /* 0x000fe40000000003 */
[----:B------:R-:W-:Y:S02]  /*15e10*/  F2FP.SATFINITE.E5M2.F32.PACK_AB_MERGE_C R46, R47, R46, RZ ;  /* 0x0000002e2f2e723e */ /* 0x000fe400048060ff */
[----:B------:R-:W-:Y:S02]  /*15e20*/  LOP3.LUT R3, R170, 0xffff, RZ, 0xc0, !PT ;  /* 0x0000ffffaa037812 */ /* 0x000fe400078ec0ff */
[----:B--2---:R-:W-:Y:S02]  /*15e30*/  LOP3.LUT R4, R171, 0xffff, RZ, 0xc0, !PT ;  /* 0x0000ffffab047812 */ /* 0x004fe400078ec0ff */
[----:B------:R-:W-:-:S02]  /*15e40*/  SHF.R.U32.HI R112, RZ, 0x8, R112 ;  /* 0x00000008ff707819 */ /* 0x000fc40000011670 */
[--C-:B------:R-:W-:Y:S02]  /*15e50*/  PRMT R142, R142, 0x3340, R1.reuse ;  /* 0x000033408e8e7816 */ /* 0x100fe40000000001 */
[----:B------:R-:W-:Y:S02]  /*15e60*/  PRMT R144, R144, 0x3340, R1 ;  /* 0x0000334090907816 */ /* 0x000fe40000000001 */
[----:B------:R-:W-:Y:S02]  /*15e70*/  LOP3.LUT R47, R151, 0xffff, RZ, 0xc0, !PT ;  /* 0x0000ffff972f7812 */ /* 0x000fe400078ec0ff */
[----:B------:R-:W-:Y:S02]  /*15e80*/  PRMT R61, R158, 0x3340, R61 ;  /* 0x000033409e3d7816 */ /* 0x000fe4000000003d */
[----:B------:R-:W-:Y:S02]  /*15e90*/  SHF.R.U32.HI R116, RZ, 0x8, R116 ;  /* 0x00000008ff747819 */ /* 0x000fe40000011674 */
[----:B------:R-:W-:-:S02]  /*15ea0*/  SHF.R.U32.HI R143, RZ, 0x8, R143 ;  /* 0x00000008ff8f7819 */ /* 0x000fc4000001168f */
[----:B------:R-:W-:Y:S02]  /*15eb0*/  SHF.R.U32.HI R152, RZ, 0x8, R152 ;  /* 0x00000008ff987819 */ /* 0x000fe40000011698 */
[----:B------:R-:W-:Y:S02]  /*15ec0*/  LOP3.LUT R166, R166, 0xffff, RZ, 0xc0, !PT ;  /* 0x0000ffffa6a67812 */ /* 0x000fe400078ec0ff */
[----:B------:R-:W-:Y:S02]  /*15ed0*/  LOP3.LUT R151, R167, 0xffff, RZ, 0xc0, !PT ;  /* 0x0000ffffa7977812 */ /* 0x000fe400078ec0ff */
[----:B------:R-:W-:Y:S02]  /*15ee0*/  LOP3.LUT R158, R168, 0xffff, RZ, 0xc0, !PT ;  /* 0x0000ffffa89e7812 */ /* 0x000fe400078ec0ff */
[----:B------:R-:W-:Y:S02]  /*15ef0*/  SHF.R.U32.HI R124, RZ, 0x8, R124 ;  /* 0x00000008ff7c7819 */ /* 0x000fe4000001167c */
[----:B------:R-:W-:-:S02]  /*15f00*/  SHF.R.U32.HI R145, RZ, 0x8, R145 ;  /* 0x00000008ff917819 */ /* 0x000fc40000011691 */
[----:B------:R-:W-:Y:S02]  /*15f10*/  SHF.R.U32.HI R132, RZ, 0x8, R132 ;  /* 0x00000008ff847819 */ /* 0x000fe40000011684 */
[----:B------:R-:W-:Y:S02]  /*15f20*/  SHF.R.U32.HI R147, RZ, 0x8, R147 ;  /* 0x00000008ff937819 */ /* 0x000fe40000011693 */
[----:B------:R-:W-:Y:S02]  /*15f30*/  SHF.R.U32.HI R160, RZ, 0x8, R160 ;  /* 0x00000008ffa07819 */ /* 0x000fe400000116a0 */
[----:B------:R-:W-:Y:S02]  /*15f40*/  PRMT R4, R3, 0x3340, R4 ;  /* 0x0000334003047816 */ /* 0x000fe40000000004 */
[----:B------:R-:W-:Y:S02]  /*15f50*/  SHF.R.U32.HI R65, RZ, 0x8, R65 ;  /* 0x00000008ff417819 */ /* 0x000fe40000011641 */
[----:B------:R-:W-:-:S02]  /*15f60*/  SHF.R.U32.HI R154, RZ, 0x8, R154 ;  /* 0x00000008ff9a7819 */ /* 0x000fc4000001169a */
[----:B------:R-:W-:Y:S02]  /*15f70*/  LOP3.LUT R112, R112, 0xffff, RZ, 0xc0, !PT ;  /* 0x0000ffff70707812 */ /* 0x000fe400078ec0ff */
[----:B------:R-:W-:Y:S02]  /*15f80*/  PRMT R37, R37, 0x5410, R142 ;  /* 0x0000541025257816 */ /* 0x000fe4000000008e */
[----:B------:R-:W-:Y:S02]  /*15f90*/  PRMT R39, R39, 0x5410, R144 ;  /* 0x0000541027277816 */ /* 0x000fe40000000090 */
[----:B------:R-:W-:Y:S02]  /*15fa0*/  SHF.R.U32.HI R100, RZ, 0x8, R100 ;  /* 0x00000008ff647819 */ /* 0x000fe40000011664 */
[----:B------:R-:W-:Y:S02]  /*15fb0*/  SHF.R.U32.HI R141, RZ, 0x8, R141 ;  /* 0x00000008ff8d7819 */ /* 0x000fe4000001168d */
[----:B------:R-:W-:-:S02]  /*15fc0*/  LOP3.LUT R116, R116, 0xffff, RZ, 0xc0, !PT ;  /* 0x0000ffff74747812 */ /* 0x000fc400078ec0ff */
[----:B------:R-:W-:Y:S02]  /*15fd0*/  LOP3.LUT R3, R143, 0xffff, RZ, 0xc0, !PT ;  /* 0x0000ffff8f037812 */ /* 0x000fe400078ec0ff */
[----:B------:R-:W-:Y:S02]  /*15fe0*/  LOP3.LUT R148, R152, 0xffff, RZ, 0xc0, !PT ;  /* 0x0000ffff98947812 */ /* 0x000fe400078ec0ff */
[----:B------:R-:W-:Y:S02]  /*15ff0*/  PRMT R151, R166, 0x3340, R151 ;  /* 0x00003340a6977816 */ /* 0x000fe40000000097 */
[----:B------:R-:W-:Y:S02]  /*16000*/  PRMT R158, R158, 0x3340, R1 ;  /* 0x000033409e9e7816 */ /* 0x000fe40000000001 */
[----:B------:R-:W-:Y:S02]  /*16010*/  SHF.R.U32.HI R104, RZ, 0x8, R104 ;  /* 0x00000008ff687819 */ /* 0x000fe40000011668 */
[----:B------:R-:W-:-:S02]  /*16020*/  LOP3.LUT R124, R124, 0xffff, RZ, 0xc0, !PT ;  /* 0x0000ffff7c7c7812 */ /* 0x000fc400078ec0ff */
[----:B------:R-:W-:Y:S02]  /*16030*/  LOP3.LUT R145, R145, 0xffff, RZ, 0xc0, !PT ;  /* 0x0000ffff91917812 */ /* 0x000fe400078ec0ff */
[----:B------:R-:W-:Y:S02]  /*16040*/  LOP3.LUT R132, R132, 0xffff, RZ, 0xc0, !PT ;  /* 0x0000ffff84847812 */ /* 0x000fe400078ec0ff */
[----:B------:R-:W-:Y:S02]  /*16050*/  LOP3.LUT R147, R147, 0xffff, RZ, 0xc0, !PT ;  /* 0x0000ffff93937812 */ /* 0x000fe400078ec0ff */
[----:B------:R-:W-:Y:S02]  /*16060*/  LOP3.LUT R142, R109, 0xffff, RZ, 0xc0, !PT ;  /* 0x0000ffff6d8e7812 */ /* 0x000fe400078ec0ff */
[----:B------:R-:W-:Y:S02]  /*16070*/  LOP3.LUT R155, R111, 0xffff, RZ, 0xc0, !PT ;  /* 0x0000ffff6f9b7812 */ /* 0x000fe400078ec0ff */
[----:B------:R-:W-:-:S02]  /*16080*/  LOP3.LUT R144, R113, 0xffff, RZ, 0xc0, !PT ;  /* 0x0000ffff71907812 */ /* 0x000fc400078ec0ff */
[----:B------:R-:W-:Y:S02]  /*16090*/  LOP3.LUT R152, R160, 0xffff, RZ, 0xc0, !PT ;  /* 0x0000ffffa0987812 */ /* 0x000fe400078ec0ff */
[----:B------:R-:W-:Y:S02]  /*160a0*/  LOP3.LUT R118, R65, 0xffff, RZ, 0xc0, !PT ;  /* 0x0000ffff41767812 */ /* 0x000fe400078ec0ff */
[----:B------:R-:W-:Y:S02]  /*160b0*/  LOP3.LUT R7, R154, 0xffff, RZ, 0xc0, !PT ;  /* 0x0000ffff9a077812 */ /* 0x000fe400078ec0ff */
[----:B------:R-:W-:Y:S02]  /*160c0*/  PRMT R143, R112, 0x3340, R1 ;  /* 0x00003340708f7816 */ /* 0x000fe40000000001 */
[----:B------:R-:W-:Y:S02]  /*160d0*/  LOP3.LUT R100, R100, 0xffff, RZ, 0xc0, !PT ;  /* 0x0000ffff64647812 */ /* 0x000fe400078ec0ff */
[----:B------:R-:W-:-:S02]  /*160e0*/  LOP3.LUT R141, R141, 0xffff, RZ, 0xc0, !PT ;  /* 0x0000ffff8d8d7812 */ /* 0x000fc400078ec0ff */
[----:B------:R-:W-:Y:S02]  /*160f0*/  PRMT R112, R116, 0x3340, R3 ;  /* 0x0000334074707816 */ /* 0x000fe40000000003 */
[----:B------:R-:W-:Y:S02]  /*16100*/  PRMT R0, R151, 0x5410, R158 ;  /* 0x0000541097007816 */ /* 0x000fe4000000009e */
[----:B------:R-:W-:Y:S02]  /*16110*/  SHF.R.U32.HI R156, RZ, 0x8, R156 ;  /* 0x00000008ff9c7819 */ /* 0x000fe4000001169c */
[----:B------:R-:W-:Y:S02]  /*16120*/  LOP3.LUT R104, R104, 0xffff, RZ, 0xc0, !PT ;  /* 0x0000ffff68687812 */ /* 0x000fe400078ec0ff */
[----:B------:R-:W-:Y:S02]  /*16130*/  SHF.R.U32.HI R108, RZ, 0x8, R108 ;  /* 0x00000008ff6c7819 */ /* 0x000fe4000001166c */
[----:B------:R-:W-:-:S02]  /*16140*/  SHF.R.U32.HI R67, RZ, 0x8, R67 ;  /* 0x00000008ff437819 */ /* 0x000fc40000011643 */
[----:B------:R-:W-:Y:S02]  /*16150*/  PRMT R145, R124, 0x3340, R145 ;  /* 0x000033407c917816 */ /* 0x000fe40000000091 */
[----:B------:R-:W-:Y:S02]  /*16160*/  PRMT R147, R132, 0x3340, R147 ;  /* 0x0000334084937816 */ /* 0x000fe40000000093 */
[----:B------:R-:W-:Y:S02]  /*16170*/  PRMT R65, R144, 0x3340, R1 ;  /* 0x0000334090417816 */ /* 0x000fe40000000001 */
[----:B------:R-:W-:Y:S02]  /*16180*/  PRMT R116, R142, 0x3340, R155 ;  /* 0x000033408e747816 */ /* 0x000fe4000000009b */
[----:B------:R-:W-:Y:S02]  /*16190*/  PRMT R152, R152, 0x3340, R1 ;  /* 0x0000334098987816 */ /* 0x000fe40000000001 */
[----:B------:R-:W-:-:S02]  /*161a0*/  LOP3.LUT R124, R93, 0xffff, RZ, 0xc0, !PT ;  /* 0x0000ffff5d7c7812 */ /* 0x000fc400078ec0ff */
[----:B------:R-:W-:Y:S02]  /*161b0*/  LOP3.LUT R151, R95, 0xffff, RZ, 0xc0, !PT ;  /* 0x0000ffff5f977812 */ /* 0x000fe400078ec0ff */
[----:B------:R-:W-:Y:S02]  /*161c0*/  LOP3.LUT R126, R97, 0xffff, RZ, 0xc0, !PT ;  /* 0x0000ffff617e7812 */ /* 0x000fe400078ec0ff */
[----:B------:R-:W-:Y:S02]  /*161d0*/  LOP3.LUT R132, R101, 0xffff, RZ, 0xc0, !PT ;  /* 0x0000ffff65847812 */ /* 0x000fe400078ec0ff */
[----:B------:R-:W-:Y:S02]  /*161e0*/  LOP3.LUT R153, R103, 0xffff, RZ, 0xc0, !PT ;  /* 0x0000ffff67997812 */ /* 0x000fe400078ec0ff */
[----:B------:R-:W-:Y:S02]  /*161f0*/  LOP3.LUT R134, R105, 0xffff, RZ, 0xc0, !PT ;  /* 0x0000ffff69867812 */ /* 0x000fe400078ec0ff */
[----:B------:R-:W-:-:S02]  /*16200*/  PRMT R7, R118, 0x3340, R7 ;  /* 0x0000334076077816 */ /* 0x000fc40000000007 */
[----:B------:R-:W-:Y:S02]  /*16210*/  PRMT R118, R100, 0x3340, R141 ;  /* 0x0000334064767816 */ /* 0x000fe4000000008d */
[----:B------:R-:W-:Y:S02]  /*16220*/  SHF.R.U32.HI R150, RZ, 0x8, R150 ;  /* 0x00000008ff967819 */ /* 0x000fe40000011696 */
[----:B------:R-:W-:Y:S02]  /*16230*/  LOP3.LUT R110, R156, 0xffff, RZ, 0xc0, !PT ;  /* 0x0000ffff9c6e7812 */ /* 0x000fe400078ec0ff */
[----:B------:R-:W-:Y:S02]  /*16240*/  PRMT R141, R104, 0x3340, R1 ;  /* 0x00003340688d7816 */ /* 0x000fe40000000001 */
[----:B------:R-:W-:Y:S02]  /*16250*/  SHF.R.U32.HI R120, RZ, 0x8, R120 ;  /* 0x00000008ff787819 */ /* 0x000fe40000011678 */
[----:B------:R-:W-:-:S02]  /*16260*/  LOP3.LUT R108, R108, 0xffff, RZ, 0xc0, !PT ;  /* 0x0000ffff6c6c7812 */ /* 0x000fc400078ec0ff */
[----:B------:R-:W-:Y:S02]  /*16270*/  LOP3.LUT R67, R67, 0xffff, RZ, 0xc0, !PT ;  /* 0x0000ffff43437812 */ /* 0x000fe400078ec0ff */
[----:B------:R-:W-:Y:S02]  /*16280*/  PRMT R65, R116, 0x5410, R65 ;  /* 0x0000541074417816 */ /* 0x000fe40000000041 */
[----:B------:R-:W-:Y:S02]  /*16290*/  PRMT R29, R61, 0x5410, R152 ;  /* 0x000054103d1d7816 */ /* 0x000fe40000000098 */
[--C-:B------:R-:W-:Y:S02]  /*162a0*/  PRMT R100, R126, 0x3340, R1.reuse ;  /* 0x000033407e647816 */ /* 0x100fe40000000001 */
[----:B------:R-:W-:Y:S02]  /*162b0*/  PRMT R97, R134, 0x3340, R1 ;  /* 0x0000334086617816 */ /* 0x000fe40000000001 */
[----:B------:R-:W-:-:S02]  /*162c0*/  PRMT R3, R124, 0x3340, R151 ;  /* 0x000033407c037816 */ /* 0x000fc40000000097 */
[----:B------:R-:W-:Y:S02]  /*162d0*/  PRMT R104, R132, 0x3340, R153 ;  /* 0x0000334084687816 */ /* 0x000fe40000000099 */
[----:B------:R-:W-:Y:S02]  /*162e0*/  LOP3.LUT R101, R76, 0xffff, RZ, 0xc0, !PT ;  /* 0x0000ffff4c657812 */ /* 0x000fe400078ec0ff */
[----:B------:R-:W-:Y:S02]  /*162f0*/  LOP3.LUT R116, R78, 0xffff, RZ, 0xc0, !PT ;  /* 0x0000ffff4e747812 */ /* 0x000fe400078ec0ff */
[----:B------:R-:W-:Y:S02]  /*16300*/  LOP3.LUT R80, R80, 0xffff, RZ, 0xc0, !PT ;  /* 0x0000ffff50507812 */ /* 0x000fe400078ec0ff */
[----:B------:R-:W-:Y:S02]  /*16310*/  LOP3.LUT R125, R125, 0xffff, RZ, 0xc0, !PT ;  /* 0x0000ffff7d7d7812 */ /* 0x000fe400078ec0ff */
[----:B------:R-:W-:-:S02]  /*16320*/  LOP3.LUT R152, R127, 0xffff, RZ, 0xc0, !PT ;  /* 0x0000ffff7f987812 */ /* 0x000fc400078ec0ff */
[----:B------:R-:W-:Y:S02]  /*16330*/  LOP3.LUT R154, R129, 0xffff, RZ, 0xc0, !PT ;  /* 0x0000ffff819a7812 */ /* 0x000fe400078ec0ff */
[----:B------:R-:W-:Y:S02]  /*16340*/  SHF.R.U32.HI R172, RZ, 0x8, R172 ;  /* 0x00000008ffac7819 */ /* 0x000fe400000116ac */
[----:B------:R-:W-:Y:S02]  /*16350*/  LOP3.LUT R84, R84, 0xffff, RZ, 0xc0, !PT ;  /* 0x0000ffff54547812 */ /* 0x000fe400078ec0ff */
[----:B------:R-:W-:Y:S02]  /*16360*/  LOP3.LUT R103, R86, 0xffff, RZ, 0xc0, !PT ;  /* 0x0000ffff56677812 */ /* 0x000fe400078ec0ff */
[----:B------:R-:W-:Y:S02]  /*16370*/  LOP3.LUT R88, R88, 0xffff, RZ, 0xc0, !PT ;  /* 0x0000ffff58587812 */ /* 0x000fe400078ec0ff */
[----:B------:R-:W-:-:S02]  /*16380*/  LOP3.LUT R150, R150, 0xffff, RZ, 0xc0, !PT ;  /* 0x0000ffff96967812 */ /* 0x000fc400078ec0ff */
[----:B------:R-:W-:Y:S02]  /*16390*/  PRMT R110, R110, 0x3340, R1 ;  /* 0x000033406e6e7816 */ /* 0x000fe40000000001 */
[----:B------:R-:W-:Y:S02]  /*163a0*/  LOP3.LUT R120, R120, 0xffff, RZ, 0xc0, !PT ;  /* 0x0000ffff78787812 */ /* 0x000fe400078ec0ff */
[----:B------:R-:W-:Y:S02]  /*163b0*/  PRMT R108, R108, 0x3340, R67 ;  /* 0x000033406c6c7816 */ /* 0x000fe40000000043 */
[----:B------:R-:W-:Y:S02]  /*163c0*/  LOP3.LUT R156, R70, 0xffff, RZ, 0xc0, !PT ;  /* 0x0000ffff469c7812 */ /* 0x000fe400078ec0ff */
[----:B------:R-:W-:Y:S02]  /*163d0*/  SHF.R.U32.HI R162, RZ, 0x8, R162 ;  /* 0x00000008ffa27819 */ /* 0x000fe400000116a2 */
[----:B------:R-:W-:-:S02]  /*163e0*/  SHF.R.U32.HI R163, RZ, 0x8, R163 ;  /* 0x00000008ffa37819 */ /* 0x000fc400000116a3 */
[----:B------:R-:W-:Y:S02]  /*163f0*/  SHF.R.U32.HI R164, RZ, 0x8, R164 ;  /* 0x00000008ffa47819 */ /* 0x000fe400000116a4 */
[----:B------:R-:W-:Y:S02]  /*16400*/  PRMT R100, R3, 0x5410, R100 ;  /* 0x0000541003647816 */ /* 0x000fe40000000064 */
[----:B------:R-:W-:Y:S02]  /*16410*/  PRMT R97, R104, 0x5410, R97 ;  /* 0x0000541068617816 */ /* 0x000fe40000000061 */
[----:B------:R-:W-:Y:S02]  /*16420*/  PRMT R67, R80, 0x3340, R1 ;  /* 0x0000334050437816 */ /* 0x000fe40000000001 */
[----:B------:R-:W-:Y:S02]  /*16430*/  PRMT R70, R101, 0x3340, R116 ;  /* 0x0000334065467816 */ /* 0x000fe40000000074 */
[----:B------:R-:W-:-:S02]  /*16440*/  LOP3.LUT R158, R72, 0xffff, RZ, 0xc0, !PT ;  /* 0x0000ffff489e7812 */ /* 0x000fc400078ec0ff */
[--C-:B------:R-:W-:Y:S02]  /*16450*/  PRMT R104, R154, 0x3340, R1.reuse ;  /* 0x000033409a687816 */ /* 0x100fe40000000001 */
[----:B------:R-:W-:Y:S02]  /*16460*/  PRMT R3, R125, 0x3340, R152 ;  /* 0x000033407d037816 */ /* 0x000fe40000000098 */
[----:B------:R-:W-:Y:S02]  /*16470*/  LOP3.LUT R172, R172, 0xffff, RZ, 0xc0, !PT ;  /* 0x0000ffffacac7812 */ /* 0x000fe400078ec0ff */
[----:B------:R-:W-:Y:S02]  /*16480*/  PRMT R72, R88, 0x3340, R1 ;  /* 0x0000334058487816 */ /* 0x000fe40000000001 */
[----:B------:R-:W-:Y:S02]  /*16490*/  PRMT R93, R84, 0x3340, R103 ;  /* 0x00003340545d7816 */ /* 0x000fe40000000067 */
[----:B------:R-:W-:-:S02]  /*164a0*/  F2FP.SATFINITE.E5M2.F32.PACK_AB_MERGE_C R58, R59, R58, RZ ;  /* 0x0000003a3b3a723e */ /* 0x000fc400048060ff */
[----:B------:R-:W-:Y:S02]  /*164b0*/  PRMT R47, R150, 0x3340, R47 ;  /* 0x00003340962f7816 */ /* 0x000fe4000000002f */
[----:B------:R-:W-:Y:S02]  /*164c0*/  SHF.R.U32.HI R174, RZ, 0x8, R174 ;  /* 0x00000008ffae7819 */ /* 0x000fe400000116ae */
[----:B------:R-:W-:Y:S02]  /*164d0*/  SHF.R.U32.HI R175, RZ, 0x8, R175 ;  /* 0x00000008ffaf7819 */ /* 0x000fe400000116af */
[----:B------:R-:W-:Y:S02]  /*164e0*/  SHF.R.U32.HI R176, RZ, 0x8, R176 ;  /* 0x00000008ffb07819 */ /* 0x000fe400000116b0 */
[----:B------:R-:W-:Y:S02]  /*164f0*/  PRMT R149, R120, 0x3340, R1 ;  /* 0x0000334078957816 */ /* 0x000fe40000000001 */
[----:B------:R-:W-:-:S02]  /*16500*/  PRMT R76, R7, 0x5410, R110 ;  /* 0x00005410074c7816 */ /* 0x000fc4000000006e */
[--C-:B------:R-:W-:Y:S02]  /*16510*/  PRMT R148, R148, 0x3340, R1.reuse ;  /* 0x0000334094947816 */ /* 0x100fe40000000001 */
[----:B------:R-:W-:Y:S02]  /*16520*/  PRMT R146, R146, 0x3340, R1 ;  /* 0x0000334092927816 */ /* 0x000fe40000000001 */
[----:B------:R-:W-:Y:S02]  /*16530*/  LOP3.LUT R162, R162, 0xffff, RZ, 0xc0, !PT ;  /* 0x0000ffffa2a27812 */ /* 0x000fe400078ec0ff */
[----:B------:R-:W-:Y:S02]  /*16540*/  LOP3.LUT R59, R163, 0xffff, RZ, 0xc0, !PT ;  /* 0x0000ffffa33b7812 */ /* 0x000fe400078ec0ff */
[----:B------:R-:W-:Y:S02]  /*16550*/  LOP3.LUT R150, R164, 0xffff, RZ, 0xc0, !PT ;  /* 0x0000ffffa4967812 */ /* 0x000fe400078ec0ff */
[----:B------:R-:W-:-:S02]  /*16560*/  PRMT R67, R70, 0x5410, R67 ;  /* 0x0000541046437816 */ /* 0x000fc40000000043 */
[----:B------:R-:W-:Y:S02]  /*16570*/  SHF.R.U32.HI R7, RZ, 0x8, R132 ;  /* 0x00000008ff077819 */ /* 0x000fe40000011684 */
[----:B------:R-:W-:Y:S02]  /*16580*/  PRMT R104, R3, 0x5410, R104 ;  /* 0x0000541003687816 */ /* 0x000fe40000000068 */
[----:B------:R-:W-:Y:S02]  /*16590*/  PRMT R70, R108, 0x5410, R143 ;  /* 0x000054106c467816 */ /* 0x000fe4000000008f */
[----:B------:R-:W-:Y:S02]  /*165a0*/  SHF.R.U32.HI R86, RZ, 0x8, R153 ;  /* 0x00000008ff567819 */ /* 0x000fe40000011699 */
[----:B------:R-:W-:Y:S02]  /*165b0*/  PRMT R5, R172, 0x3340, R1 ;  /* 0x00003340ac057816 */ /* 0x000fe40000000001 */
[----:B------:R-:W-:-:S02]  /*165c0*/  PRMT R3, R93, 0x5410, R72 ;  /* 0x000054105d037816 */ /* 0x000fc40000000048 */
[----:B------:R-:W-:Y:S02]  /*165d0*/  SHF.R.U32.HI R108, RZ, 0x8, R134 ;  /* 0x00000008ff6c7819 */ /* 0x000fe40000011686 */
[----:B------:R-:W-:Y:S02]  /*165e0*/  LOP3.LUT R174, R174, 0xffff, RZ, 0xc0, !PT ;  /* 0x0000ffffaeae7812 */ /* 0x000fe400078ec0ff */
[----:B------:R-:W-:Y:S02]  /*165f0*/  LOP3.LUT R61, R175, 0xffff, RZ, 0xc0, !PT ;  /* 0x0000ffffaf3d7812 */ /* 0x000fe400078ec0ff */
[----:B------:R-:W-:Y:S02]  /*16600*/  LOP3.LUT R6, R176, 0xffff, RZ, 0xc0, !PT ;  /* 0x0000ffffb0067812 */ /* 0x000fe400078ec0ff */
[----:B------:R-:W-:Y:S02]  /*16610*/  PRMT R93, R112, 0x5410, R149 ;  /* 0x00005410705d7816 */ /* 0x000fe40000000095 */
[----:B------:R-:W-:-:S02]  /*16620*/  PRMT R59, R162, 0x3340, R59 ;  /* 0x00003340a23b7816 */ /* 0x000fc4000000003b */
[----:B------:R-:W-:Y:S02]  /*16630*/  PRMT R150, R150, 0x3340, R1 ;  /* 0x0000334096967816 */ /* 0x000fe40000000001 */
[----:B------:R-:W-:Y:S02]  /*16640*/  PRMT R47, R47, 0x5410, R148 ;  /* 0x000054102f2f7816 */ /* 0x000fe40000000094 */
[----:B------:R-:W-:Y:S02]  /*16650*/  PRMT R45, R45, 0x5410, R146 ;  /* 0x000054102d2d7816 */ /* 0x000fe40000000092 */
        /* <DEDUP_REMOVED lines=8> */
[----:B------:R-:W-:-:S02]  /*166e0*/  PRMT R61, R174, 0x3340, R61 ;  /* 0x00003340ae3d7816 */ /* 0x000fc4000000003d */
[----:B------:R-:W-:Y:S02]  /*166f0*/  PRMT R6, R6, 0x3340, R1 ;  /* 0x0000334006067816 */ /* 0x000fe40000000001 */
[----:B------:R-:W-:Y:S02]  /*16700*/  SHF.R.U32.HI R4, RZ, 0x8, R124 ;  /* 0x00000008ff047819 */ /* 0x000fe4000001167c */
[----:B------:R-:W-:Y:S02]  /*16710*/  SHF.R.U32.HI R5, RZ, 0x8, R151 ;  /* 0x00000008ff057819 */ /* 0x000fe40000011697 */
[----:B------:R-:W-:Y:S02]  /*16720*/  PRMT R150, R59, 0x5410, R150 ;  /* 0x000054103b967816 */ /* 0x000fe40000000096 */
[----:B------:R-:W-:Y:S02]  /*16730*/  PRMT R59, R148, 0x3340, R1 ;  /* 0x00003340943b7816 */ /* 0x000fe40000000001 */
[----:B------:R-:W-:-:S02]  /*16740*/  PRMT R120, R117, 0x3340, R146 ;  /* 0x0000334075787816 */ /* 0x000fc40000000092 */
[----:B------:R-:W-:Y:S02]  /*16750*/  PRMT R108, R112, 0x3340, R7 ;  /* 0x00003340706c7816 */ /* 0x000fe40000000007 */
[--C-:B------:R-:W-:Y:S02]  /*16760*/  PRMT R105, R158, 0x3340, R1.reuse ;  /* 0x000033409e697816 */ /* 0x100fe40000000001 */
[----:B------:R-:W-:Y:S02]  /*16770*/  PRMT R68, R119, 0x3340, R156 ;  /* 0x0000334077447816 */ /* 0x000fe4000000009c */
[----:B------:R-:W-:Y:S02]  /*16780*/  PRMT R111, R110, 0x3340, R1 ;  /* 0x000033406e6f7816 */ /* 0x000fe40000000001 */
[----:B------:R-:W-:Y:S02]  /*16790*/  SHF.R.U32.HI R7, RZ, 0x8, R117 ;  /* 0x00000008ff077819 */ /* 0x000fe40000011675 */
[----:B------:R-:W-:-:S02]  /*167a0*/  PRMT R61, R61, 0x5410, R6 ;  /* 0x000054103d3d7816 */ /* 0x000fc40000000006 */
[----:B------:R-:W-:Y:S02]  /*167b0*/  LOP3.LUT R4, R4, 0xffff, RZ, 0xc0, !PT ;  /* 0x0000ffff04047812 */ /* 0x000fe400078ec0ff */
[----:B------:R-:W-:Y:S02]  /*167c0*/  LOP3.LUT R5, R5, 0xffff, RZ, 0xc0, !PT ;  /* 0x0000ffff05057812 */ /* 0x000fe400078ec0ff */
[----:B------:R-:W-:Y:S02]  /*167d0*/  SHF.R.U32.HI R110, RZ, 0x8, R146 ;  /* 0x00000008ff6e7819 */ /* 0x000fe40000011692 */
[----:B------:R-:W-:Y:S02]  /*167e0*/  SHF.R.U32.HI R6, RZ, 0x8, R126 ;  /* 0x00000008ff067819 */ /* 0x000fe4000001167e */
[----:B------:R-:W-:Y:S02]  /*167f0*/  SHF.R.U32.HI R112, RZ, 0x8, R148 ;  /* 0x00000008ff707819 */ /* 0x000fe40000011694 */
[----:B------:R-:W-:-:S02]  /*16800*/  PRMT R59, R120, 0x5410, R59 ;  /* 0x00005410783b7816 */ /* 0x000fc4000000003b */
[----:B------:R-:W-:Y:S02]  /*16810*/  PRMT R105, R68, 0x5410, R105 ;  /* 0x0000541044697816 */ /* 0x000fe40000000069 */
[----:B------:R-:W-:Y:S02]  /*16820*/  LOP3.LUT R120, R7, 0xffff, RZ, 0xc0, !PT ;  /* 0x0000ffff07787812 */ /* 0x000fe400078ec0ff */
[----:B------:R-:W-:Y:S02]  /*16830*/  PRMT R68, R118, 0x5410, R141 ;  /* 0x0000541076447816 */ /* 0x000fe4000000008d */
[----:B------:R-:W-:Y:S02]  /*16840*/  PRMT R86, R4, 0x3340, R5 ;  /* 0x0000334004567816 */ /* 0x000fe40000000005 */
[----:B------:R-:W-:Y:S02]  /*16850*/  LOP3.LUT R7, R110, 0xffff, RZ, 0xc0, !PT ;  /* 0x0000ffff6e077812 */ /* 0x000fe400078ec0ff */
[----:B------:R-:W-:-:S02]  /*16860*/  LOP3.LUT R6, R6, 0xffff, RZ, 0xc0, !PT ;  /* 0x0000ffff06067812 */ /* 0x000fc400078ec0ff */
[----:B------:R-:W-:Y:S02]  /*16870*/  SHF.R.U32.HI R4, RZ, 0x8, R142 ;  /* 0x00000008ff047819 */ /* 0x000fe4000001168e */
[----:B------:R-:W-:Y:S02]  /*16880*/  SHF.R.U32.HI R5, RZ, 0x8, R155 ;  /* 0x00000008ff057819 */ /* 0x000fe4000001169b */
[----:B------:R-:W-:Y:S02]  /*16890*/  LOP3.LUT R118, R112, 0xffff, RZ, 0xc0, !PT ;  /* 0x0000ffff70767812 */ /* 0x000fe400078ec0ff */
[----:B------:R-:W-:Y:S02]  /*168a0*/  SHF.R.U32.HI R128, RZ, 0x8, R128 ;  /* 0x00000008ff807819 */ /* 0x000fe40000011680 */
[----:B------:R-:W-:Y:S02]  /*168b0*/  PRMT R112, R120, 0x3340, R7 ;  /* 0x0000334078707816 */ /* 0x000fe40000000007 */
[----:B------:R-:W-:-:S02]  /*168c0*/  SHF.R.U32.HI R136, RZ, 0x8, R136 ;  /* 0x00000008ff887819 */ /* 0x000fc40000011688 */
[--C-:B------:R-:W-:Y:S02]  /*168d0*/  PRMT R109, R6, 0x3340, R1.reuse ;  /* 0x00003340066d7816 */ /* 0x100fe40000000001 */
[----:B------:R-:W-:Y:S02]  /*168e0*/  LOP3.LUT R4, R4, 0xffff, RZ, 0xc0, !PT ;  /* 0x0000ffff04047812 */ /* 0x000fe400078ec0ff */
[----:B------:R-:W-:Y:S02]  /*168f0*/  LOP3.LUT R5, R5, 0xffff, RZ, 0xc0, !PT ;  /* 0x0000ffff05057812 */ /* 0x000fe400078ec0ff */
[----:B------:R-:W-:Y:S02]  /*16900*/  PRMT R117, R118, 0x3340, R1 ;  /* 0x0000334076757816 */ /* 0x000fe40000000001 */
[----:B------:R-:W-:Y:S02]  /*16910*/  SHF.R.U32.HI R7, RZ, 0x8, R119 ;  /* 0x00000008ff077819 */ /* 0x000fe40000011677 */
[----:B------:R-:W-:-:S02]  /*16920*/  SHF.R.U32.HI R6, RZ, 0x8, R144 ;  /* 0x00000008ff067819 */ /* 0x000fc40000011690 */
[----:B------:R-:W-:Y:S02]  /*16930*/  SHF.R.U32.HI R118, RZ, 0x8, R156 ;  /* 0x00000008ff767819 */ /* 0x000fe4000001169c */
[----:B------:R-:W-:Y:S02]  /*16940*/  SHF.R.U32.HI R101, RZ, 0x8, R101 ;  /* 0x00000008ff657819 */ /* 0x000fe40000011665 */
[----:B------:R-:W-:Y:S02]  /*16950*/  SHF.R.U32.HI R116, RZ, 0x8, R116 ;  /* 0x00000008ff747819 */ /* 0x000fe40000011674 */
[----:B------:R-:W-:Y:S02]  /*16960*/  LOP3.LUT R128, R128, 0xffff, RZ, 0xc0, !PT ;  /* 0x0000ffff80807812 */ /* 0x000fe400078ec0ff */
[----:B------:R-:W-:Y:S02]  /*16970*/  LOP3.LUT R136, R136, 0xffff, RZ, 0xc0, !PT ;  /* 0x0000ffff88887812 */ /* 0x000fe400078ec0ff */
[----:B------:R-:W-:-:S02]  /*16980*/  PRMT R110, R4, 0x3340, R5 ;  /* 0x00003340046e7816 */ /* 0x000fc40000000005 */
[----:B------:R-:W-:Y:S02]  /*16990*/  LOP3.LUT R124, R7, 0xffff, RZ, 0xc0, !PT ;  /* 0x0000ffff077c7812 */ /* 0x000fe400078ec0ff */
[----:B------:R-:W-:Y:S02]  /*169a0*/  LOP3.LUT R6, R6, 0xffff, RZ, 0xc0, !PT ;  /* 0x0000ffff06067812 */ /* 0x000fe400078ec0ff */
[----:B------:R-:W-:Y:S02]  /*169b0*/  SHF.R.U32.HI R4, RZ, 0x8, R125 ;  /* 0x00000008ff047819 */ /* 0x000fe4000001167d */
[----:B------:R-:W-:Y:S02]  /*169c0*/  SHF.R.U32.HI R5, RZ, 0x8, R152 ;  /* 0x00000008ff057819 */ /* 0x000fe40000011698 */
[----:B------:R-:W-:Y:S02]  /*169d0*/  LOP3.LUT R7, R118, 0xffff, RZ, 0xc0, !PT ;  /* 0x0000ffff76077812 */ /* 0x000fe400078ec0ff */
[----:B------:R-:W-:-:S02]  /*169e0*/  LOP3.LUT R101, R101, 0xffff, RZ, 0xc0, !PT ;  /* 0x0000ffff65657812 */ /* 0x000fc400078ec0ff */
[----:B------:R-:W-:Y:S02]  /*169f0*/  LOP3.LUT R116, R116, 0xffff, RZ, 0xc0, !PT ;  /* 0x0000ffff74747812 */ /* 0x000fe400078ec0ff */
[--C-:B------:R-:W-:Y:S02]  /*16a00*/  PRMT R128, R128, 0x3340, R1.reuse ;  /* 0x0000334080807816 */ /* 0x100fe40000000001 */
[--C-:B------:R-:W-:Y:S02]  /*16a10*/  PRMT R136, R136, 0x3340, R1.reuse ;  /* 0x0000334088887816 */ /* 0x100fe40000000001 */
[----:B------:R-:W-:Y:S02]  /*16a20*/  SHF.R.U32.HI R119, RZ, 0x8, R158 ;  /* 0x00000008ff777819 */ /* 0x000fe4000001169e */
[----:B------:R-:W-:Y:S02]  /*16a30*/  PRMT R113, R6, 0x3340, R1 ;  /* 0x0000334006717816 */ /* 0x000fe40000000001 */
[----:B------:R-:W-:-:S02]  /*16a40*/  LOP3.LUT R4, R4, 0xffff, RZ, 0xc0, !PT ;  /* 0x0000ffff04047812 */ /* 0x000fc400078ec0ff */
[----:B------:R-:W-:Y:S02]  /*16a50*/  LOP3.LUT R5, R5, 0xffff, RZ, 0xc0, !PT ;  /* 0x0000ffff05057812 */ /* 0x000fe400078ec0ff */
[----:B------:R-:W-:Y:S02]  /*16a60*/  PRMT R121, R124, 0x3340, R7 ;  /* 0x000033407c797816 */ /* 0x000fe40000000007 */
        /* <DEDUP_REMOVED lines=12> */
[----:B------:R-:W-:Y:S02]  /*16b30*/  PRMT R95, R147, 0x5410, R136 ;  /* 0x00005410935f7816 */ /* 0x000fe40000000088 */
[----:B------:R-:W-:Y:S02]  /*16b40*/  LOP3.LUT R120, R119, 0xffff, RZ, 0xc0, !PT ;  /* 0x0000ffff77787812 */ /* 0x000fe400078ec0ff */
[----:B------:R-:W-:Y:S02]  /*16b50*/  PRMT R119, R4, 0x3340, R5 ;  /* 0x0000334004777816 */ /* 0x000fe40000000005 */
        /* <DEDUP_REMOVED lines=18> */
[----:B------:R-:W-:-:S02]  /*16c80*/  LOP3.LUT R69, R36, 0xffff, RZ, 0xc0, !PT ;  /* 0x0000ffff24457812 */ /* 0x000fc400078ec0ff */
[----:B------:R-:W-:Y:S01]  /*16c90*/  LOP3.LUT R92, R38, 0xffff, RZ, 0xc0, !PT ;  /* 0x0000ffff265c7812 */ /* 0x000fe200078ec0ff */
[----:B------:R2:W-:Y:S01]  /*16ca0*/  STS.128 [R25+0x800], R4 ;  /* 0x0008000419007388 */ /* 0x0005e20000000c00 */
[----:B------:R-:W-:Y:S02]  /*16cb0*/  LOP3.LUT R94, R40, 0xffff, RZ, 0xc0, !PT ;  /* 0x0000ffff285e7812 */ /* 0x000fe400078ec0ff */
[----:B------:R-:W-:Y:S02]  /*16cc0*/  PRMT R12, R136, 0x3340, R1 ;  /* 0x00003340880c7816 */ /* 0x000fe40000000001 */
[----:B------:R-:W-:Y:S02]  /*16cd0*/  PRMT R71, R134, 0x3340, R143 ;  /* 0x0000334086477816 */ /* 0x000fe4000000008f */
[----:B------:R-:W-:Y:S02]  /*16ce0*/  LOP3.LUT R145, R54, 0xffff, RZ, 0xc0, !PT ;  /* 0x0000ffff36917812 */ /* 0x000fe400078ec0ff */
[----:B------:R-:W-:-:S02]  /*16cf0*/  LOP3.LUT R54, R56, 0xffff, RZ, 0xc0, !PT ;  /* 0x0000ffff38367812 */ /* 0x000fc400078ec0ff */
[----:B------:R-:W-:Y:S02]  /*16d00*/  PRMT R56, R94, 0x3340, R1 ;  /* 0x000033405e387816 */ /* 0x000fe40000000001 */
[----:B------:R-:W-:Y:S02]  /*16d10*/  PRMT R37, R69, 0x3340, R92 ;  /* 0x0000334045257816 */ /* 0x000fe4000000005c */
[----:B------:R-:W-:Y:S02]  /*16d20*/  PRMT R12, R71, 0x5410, R12 ;  /* 0x00005410470c7816 */ /* 0x000fe4000000000c */
[----:B------:R-:W-:Y:S02]  /*16d30*/  SHF.R.U32.HI R8, RZ, 0x8, R116 ;  /* 0x00000008ff087819 */ /* 0x000fe40000011674 */
[----:B------:R-:W-:Y:S02]  /*16d40*/  LOP3.LUT R71, R44, 0xffff, RZ, 0xc0, !PT ;  /* 0x0000ffff2c477812 */ /* 0x000fe400078ec0ff */
[----:B------:R-:W-:-:S02]  /*16d50*/  LOP3.LUT R46, R46, 0xffff, RZ, 0xc0, !PT ;  /* 0x0000ffff2e2e7812 */ /* 0x000fc400078ec0ff */
[----:B------:R-:W-:Y:S02]  /*16d60*/  LOP3.LUT R96, R48, 0xffff, RZ, 0xc0, !PT ;  /* 0x0000ffff30607812 */ /* 0x000fe400078ec0ff */
[----:B--2---:R-:W-:Y:S02]  /*16d70*/  SHF.R.U32.HI R5, RZ, 0x8, R126 ;  /* 0x00000008ff057819 */ /* 0x004fe4000001167e */
[----:B------:R-:W-:Y:S02]  /*16d80*/  SHF.R.U32.HI R6, RZ, 0x8, R141 ;  /* 0x00000008ff067819 */ /* 0x000fe4000001168d */
[----:B------:R-:W-:Y:S02]  /*16d90*/  PRMT R56, R37, 0x5410, R56 ;  /* 0x0000541025387816 */ /* 0x000fe40000000038 */
[----:B------:R-:W-:Y:S02]  /*16da0*/  LOP3.LUT R37, R8, 0xffff, RZ, 0xc0, !PT ;  /* 0x0000ffff08257812 */ /* 0x000fe400078ec0ff */
[----:B------:R-:W-:-:S02]  /*16db0*/  PRMT R24, R96, 0x3340, R1 ;  /* 0x0000334060187816 */ /* 0x000fc40000000001 */
[----:B------:R-:W-:Y:S02]  /*16dc0*/  PRMT R39, R71, 0x3340, R46 ;  /* 0x0000334047277816 */ /* 0x000fe4000000002e */
[----:B------:R-:W-:Y:S02]  /*16dd0*/  LOP3.LUT R8, R5, 0xffff, RZ, 0xc0, !PT ;  /* 0x0000ffff05087812 */ /* 0x000fe400078ec0ff */
[----:B------:R-:W-:Y:S02]  /*16de0*/  SHF.R.U32.HI R28, RZ, 0x8, R129 ;  /* 0x00000008ff1c7819 */ /* 0x000fe40000011681 */
[----:B------:R-:W-:Y:S02]  /*16df0*/  SHF.R.U32.HI R7, RZ, 0x8, R128 ;  /* 0x00000008ff077819 */ /* 0x000fe40000011680 */
[----:B------:R-:W-:Y:S02]  /*16e00*/  LOP3.LUT R5, R6, 0xffff, RZ, 0xc0, !PT ;  /* 0x0000ffff06057812 */ /* 0x000fe400078ec0ff */
[----:B------:R-:W-:-:S02]  /*16e10*/  PRMT R24, R39, 0x5410, R24 ;  /* 0x0000541027187816 */ /* 0x000fc40000000018 */
[----:B------:R-:W-:Y:S02]  /*16e20*/  LOP3.LUT R60, R60, 0xffff, RZ, 0xc0, !PT ;  /* 0x0000ffff3c3c7812 */ /* 0x000fe400078ec0ff */
[----:B------:R-:W-:Y:S02]  /*16e30*/  LOP3.LUT R147, R62, 0xffff, RZ, 0xc0, !PT ;  /* 0x0000ffff3e937812 */ /* 0x000fe400078ec0ff */
[----:B------:R-:W-:Y:S02]  /*16e40*/  LOP3.LUT R64, R64, 0xffff, RZ, 0xc0, !PT ;  /* 0x0000ffff40407812 */ /* 0x000fe400078ec0ff */
[----:B------:R-:W-:Y:S02]  /*16e50*/  SHF.R.U32.HI R4, RZ, 0x8, R124 ;  /* 0x00000008ff047819 */ /* 0x000fe4000001167c */
[----:B------:R-:W-:Y:S02]  /*16e60*/  LOP3.LUT R28, R28, 0xffff, RZ, 0xc0, !PT ;  /* 0x0000ffff1c1c7812 */ /* 0x000fe400078ec0ff */
[----:B------:R-:W-:-:S02]  /*16e70*/  LOP3.LUT R6, R7, 0xffff, RZ, 0xc0, !PT ;  /* 0x0000ffff07067812 */ /* 0x000fc400078ec0ff */
[----:B------:R-:W-:Y:S02]  /*16e80*/  PRMT R39, R8, 0x3340, R5 ;  /* 0x0000334008277816 */ /* 0x000fe40000000005 */
[----:B------:R-:W-:Y:S02]  /*16e90*/  SHF.R.U32.HI R7, RZ, 0x8, R134 ;  /* 0x00000008ff077819 */ /* 0x000fe40000011686 */
[----:B------:R-:W-:Y:S02]  /*16ea0*/  SHF.R.U32.HI R8, RZ, 0x8, R143 ;  /* 0x00000008ff087819 */ /* 0x000fe4000001168f */
[----:B------:R-:W-:Y:S02]  /*16eb0*/  PRMT R48, R64, 0x3340, R1 ;  /* 0x0000334040307816 */ /* 0x000fe40000000001 */
[----:B------:R-:W-:Y:S02]  /*16ec0*/  PRMT R63, R60, 0x3340, R147 ;  /* 0x000033403c3f7816 */ /* 0x000fe40000000093 */
[----:B------:R-:W-:-:S02]  /*16ed0*/  LOP3.LUT R4, R4, 0xffff, RZ, 0xc0, !PT ;  /* 0x0000ffff04047812 */ /* 0x000fc400078ec0ff */
[----:B------:R-:W-:Y:S02]  /*16ee0*/  PRMT R37, R37, 0x3340, R28 ;  /* 0x0000334025257816 */ /* 0x000fe4000000001c */
[----:B------:R-:W-:Y:S02]  /*16ef0*/  SHF.R.U32.HI R28, RZ, 0x8, R136 ;  /* 0x00000008ff1c7819 */ /* 0x000fe40000011688 */
[----:B------:R-:W-:Y:S02]  /*16f00*/  LOP3.LUT R7, R7, 0xffff, RZ, 0xc0, !PT ;  /* 0x0000ffff07077812 */ /* 0x000fe400078ec0ff */
[----:B------:R-:W-:Y:S02]  /*16f10*/  LOP3.LUT R8, R8, 0xffff, RZ, 0xc0, !PT ;  /* 0x0000ffff08087812 */ /* 0x000fe400078ec0ff */
[----:B------:R-:W-:Y:S02]  /*16f20*/  SHF.R.U32.HI R84, RZ, 0x8, R84 ;  /* 0x00000008ff547819 */ /* 0x000fe40000011654 */
[----:B------:R-:W-:-:S02]  /*16f30*/  SHF.R.U32.HI R103, RZ, 0x8, R103 ;  /* 0x00000008ff677819 */ /* 0x000fc40000011667 */
[----:B------:R-:W-:Y:S02]  /*16f40*/  LOP3.LUT R52, R52, 0xffff, RZ, 0xc0, !PT ;  /* 0x0000ffff34347812 */ /* 0x000fe400078ec0ff */
[----:B------:R-:W-:Y:S02]  /*16f50*/  PRMT R48, R63, 0x5410, R48 ;  /* 0x000054103f307816 */ /* 0x000fe40000000030 */
[----:B------:R-:W-:Y:S02]  /*16f60*/  PRMT R30, R4, 0x3340, R1 ;  /* 0x00003340041e7816 */ /* 0x000fe40000000001 */
[----:B------:R-:W-:Y:S02]  /*16f70*/  SHF.R.U32.HI R88, RZ, 0x8, R88 ;  /* 0x00000008ff587819 */ /* 0x000fe40000011658 */
[----:B------:R-:W-:Y:S02]  /*16f80*/  SHF.R.U32.HI R4, RZ, 0x8, R185 ;  /* 0x00000008ff047819 */ /* 0x000fe400000116b9 */
[----:B------:R-:W-:-:S02]  /*16f90*/  SHF.R.U32.HI R5, RZ, 0x8, R186 ;  /* 0x00000008ff057819 */ /* 0x000fc400000116ba */
[----:B------:R-:W-:Y:S02]  /*16fa0*/  LOP3.LUT R28, R28, 0xffff, RZ, 0xc0, !PT ;  /* 0x0000ffff1c1c7812 */ /* 0x000fe400078ec0ff */
[----:B------:R-:W-:Y:S02]  /*16fb0*/  PRMT R63, R7, 0x3340, R8 ;  /* 0x00003340073f7816 */ /* 0x000fe40000000008 */
[----:B------:R-:W-:Y:S02]  /*16fc0*/  SHF.R.U32.HI R7, RZ, 0x8, R71 ;  /* 0x00000008ff077819 */ /* 0x000fe40000011647 */
[----:B------:R-:W-:Y:S02]  /*16fd0*/  SHF.R.U32.HI R8, RZ, 0x8, R46 ;  /* 0x00000008ff087819 */ /* 0x000fe4000001162e */
[----:B------:R-:W-:Y:S02]  /*16fe0*/  LOP3.LUT R84, R84, 0xffff, RZ, 0xc0, !PT ;  /* 0x0000ffff54547812 */ /* 0x000fe400078ec0ff */
[----:B------:R-:W-:-:S02]  /*16ff0*/  LOP3.LUT R103, R103, 0xffff, RZ, 0xc0, !PT ;  /* 0x0000ffff67677812 */ /* 0x000fc400078ec0ff */
[----:B------:R-:W-:Y:S02]  /*17000*/  PRMT R40, R54, 0x3340, R1 ;  /* 0x0000334036287816 */ /* 0x000fe40000000001 */
[----:B------:R-:W-:Y:S02]  /*17010*/  PRMT R47, R52, 0x3340, R145 ;  /* 0x00003340342f7816 */ /* 0x000fe40000000091 */
[----:B------:R-:W-:Y:S02]  /*17020*/  LOP3.LUT R88, R88, 0xffff, RZ, 0xc0, !PT ;  /* 0x0000ffff58587812 */ /* 0x000fe400078ec0ff */
[----:B------:R-:W-:Y:S02]  /*17030*/  LOP3.LUT R4, R4, 0xffff, RZ, 0xc0, !PT ;  /* 0x0000ffff04047812 */ /* 0x000fe400078ec0ff */
[----:B------:R-:W-:Y:S02]  /*17040*/  LOP3.LUT R5, R5, 0xffff, RZ, 0xc0, !PT ;  /* 0x0000ffff05057812 */ /* 0x000fe400078ec0ff */
[----:B------:R-:W-:-:S02]  /*17050*/  PRMT R44, R28, 0x3340, R1 ;  /* 0x000033401c2c7816 */ /* 0x000fc40000000001 */
[----:B------:R-:W-:Y:S02]  /*17060*/  SHF.R.U32.HI R28, RZ, 0x8, R96 ;  /* 0x00000008ff1c7819 */ /* 0x000fe40000011660 */
[----:B------:R-:W-:Y:S02]  /*17070*/  LOP3.LUT R7, R7, 0xffff, RZ, 0xc0, !PT ;  /* 0x0000ffff07077812 */ /* 0x000fe400078ec0ff */
[----:B------:R-:W-:Y:S02]  /*17080*/  LOP3.LUT R8, R8, 0xffff, RZ, 0xc0, !PT ;  /* 0x0000ffff08087812 */ /* 0x000fe400078ec0ff */
[----:B------:R-:W-:Y:S02]  /*17090*/  PRMT R127, R84, 0x3340, R103 ;  /* 0x00003340547f7816 */ /* 0x000fe40000000067 */
[----:B------:R-:W-:Y:S02]  /*170a0*/  PRMT R40, R47, 0x5410, R40 ;  /* 0x000054102f287816 */ /* 0x000fe40000000028 */
[----:B------:R-:W-:-:S02]  /*170b0*/  PRMT R84, R88, 0x3340, R1 ;  /* 0x0000334058547816 */ /* 0x000fc40000000001 */
[----:B------:R-:W-:Y:S02]  /*170c0*/  PRMT R47, R4, 0x3340, R5 ;  /* 0x00003340042f7816 */ /* 0x000fe40000000005 */
[----:B------:R-:W-:Y:S02]  /*170d0*/  SHF.R.U32.HI R4, RZ, 0x8, R69 ;  /* 0x00000008ff047819 */ /* 0x000fe40000011645 */
[----:B------:R-:W-:Y:S02]  /*170e0*/  SHF.R.U32.HI R5, RZ, 0x8, R92 ;  /* 0x00000008ff057819 */ /* 0x000fe4000001165c */
[----:B------:R-:W-:Y:S02]  /*170f0*/  LOP3.LUT R28, R28, 0xffff, RZ, 0xc0, !PT ;  /* 0x0000ffff1c1c7812 */ /* 0x000fe400078ec0ff */
[----:B------:R-:W-:Y:S02]  /*17100*/  PRMT R71, R7, 0x3340, R8 ;  /* 0x0000334007477816 */ /* 0x000fe40000000008 */
[----:B------:R-:W-:-:S02]  /*17110*/  SHF.R.U32.HI R7, RZ, 0x8, R60 ;  /* 0x00000008ff077819 */ /* 0x000fc4000001163c */
[----:B------:R-:W-:Y:S02]  /*17120*/  SHF.R.U32.HI R8, RZ, 0x8, R147 ;  /* 0x00000008ff087819 */ /* 0x000fe40000011693 */
[----:B------:R-:W-:Y:S02]  /*17130*/  PRMT R101, R108, 0x5410, R111 ;  /* 0x000054106c657816 */ /* 0x000fe4000000006f */
[----:B------:R-:W-:Y:S02]  /*17140*/  PRMT R111, R127, 0x5410, R84 ;  /* 0x000054107f6f7816 */ /* 0x000fe40000000054 */
[----:B------:R-:W-:Y:S02]  /*17150*/  PRMT R36, R6, 0x3340, R1 ;  /* 0x0000334006247816 */ /* 0x000fe40000000001 */
[----:B------:R-:W-:Y:S02]  /*17160*/  SHF.R.U32.HI R6, RZ, 0x8, R132 ;  /* 0x00000008ff067819 */ /* 0x000fe40000011684 */
[----:B------:R-:W-:-:S02]  /*17170*/  LOP3.LUT R4, R4, 0xffff, RZ, 0xc0, !PT ;  /* 0x0000ffff04047812 */ /* 0x000fc400078ec0ff */
[----:B------:R-:W-:Y:S02]  /*17180*/  LOP3.LUT R5, R5, 0xffff, RZ, 0xc0, !PT ;  /* 0x0000ffff05057812 */ /* 0x000fe400078ec0ff */
[----:B------:R-:W-:Y:S02]  /*17190*/  PRMT R84, R28, 0x3340, R1 ;  /* 0x000033401c547816 */ /* 0x000fe40000000001 */
[----:B------:R-:W-:Y:S02]  /*171a0*/  SHF.R.U32.HI R28, RZ, 0x8, R64 ;  /* 0x00000008ff1c7819 */ /* 0x000fe40000011640 */
[----:B------:R-:W-:Y:S02]  /*171b0*/  LOP3.LUT R7, R7, 0xffff, RZ, 0xc0, !PT ;  /* 0x0000ffff07077812 */ /* 0x000fe400078ec0ff */
[----:B------:R-:W-:Y:S02]  /*171c0*/  LOP3.LUT R8, R8, 0xffff, RZ, 0xc0, !PT ;  /* 0x0000ffff08087812 */ /* 0x000fe400078ec0ff */
[----:B------:R-:W-:-:S02]  /*171d0*/  LOP3.LUT R6, R6, 0xffff, RZ, 0xc0, !PT ;  /* 0x0000ffff06067812 */ /* 0x000fc400078ec0ff */
[----:B------:R-:W-:Y:S02]  /*171e0*/  PRMT R69, R4, 0x3340, R5 ;  /* 0x0000334004457816 */ /* 0x000fe40000000005 */
[----:B------:R-:W-:Y:S02]  /*171f0*/  SHF.R.U32.HI R4, RZ, 0x8, R52 ;  /* 0x00000008ff047819 */ /* 0x000fe40000011634 */
[----:B------:R-:W-:Y:S02]  /*17200*/  SHF.R.U32.HI R5, RZ, 0x8, R145 ;  /* 0x00000008ff057819 */ /* 0x000fe40000011691 */
[----:B------:R-:W-:Y:S02]  /*17210*/  LOP3.LUT R28, R28, 0xffff, RZ, 0xc0, !PT ;  /* 0x0000ffff1c1c7812 */ /* 0x000fe400078ec0ff */
[----:B------:R-:W-:Y:S01]  /*17220*/  PRMT R7, R7, 0x3340, R8 ;  /* 0x0000334007077816 */ /* 0x000fe20000000008 */
[----:B------:R-:W-:Y:S01]  /*17230*/  IMAD.SHL.U32 R8, R189, 0x10, RZ ;  /* 0x00000010bd087824 */ /* 0x000fe200078e00ff */
[----:B------:R-:W-:-:S02]  /*17240*/  PRMT R38, R6, 0x3340, R1 ;  /* 0x0000334006267816 */ /* 0x000fc40000000001 */
[----:B------:R-:W-:Y:S02]  /*17250*/  SHF.R.U32.HI R6, RZ, 0x8, R94 ;  /* 0x00000008ff067819 */ /* 0x000fe4000001165e */
[----:B------:R-:W-:Y:S02]  /*17260*/  LOP3.LUT R4, R4, 0xffff, RZ, 0xc0, !PT ;  /* 0x0000ffff04047812 */ /* 0x000fe400078ec0ff */
[----:B------:R-:W-:Y:S02]  /*17270*/  LOP3.LUT R5, R5, 0xffff, RZ, 0xc0, !PT ;  /* 0x0000ffff05057812 */ /* 0x000fe400078ec0ff */
[--C-:B------:R-:W-:Y:S02]  /*17280*/  PRMT R64, R28, 0x3340, R1.reuse ;  /* 0x000033401c407816 */ /* 0x100fe40000000001 */
[----:B------:R-:W-:Y:S02]  /*17290*/  PRMT R120, R120, 0x3340, R1 ;  /* 0x0000334078787816 */ /* 0x000fe40000000001 */
[----:B------:R-:W-:-:S02]  /*172a0*/  LOP3.LUT R28, R157, 0xffff, RZ, 0xc0, !PT ;  /* 0x0000ffff9d1c7812 */ /* 0x000fc400078ec0ff */
[----:B------:R-:W-:Y:S02]  /*172b0*/  LOP3.LUT R8, R8, 0xff0, RZ, 0xc0, !PT ;  /* 0x00000ff008087812 */ /* 0x000fe400078ec0ff */
[----:B------:R-:W-:Y:S02]  /*172c0*/  PRMT R88, R86, 0x5410, R109 ;  /* 0x0000541056587816 */ /* 0x000fe4000000006d */
        /* <DEDUP_REMOVED lines=8> */
[----:B------:R-:W-:Y:S01]  /*17350*/  PRMT R118, R47, 0x5410, R38 ;  /* 0x000054102f767816 */ /* 0x000fe20000000026 */
[----:B------:R-:W-:Y:S01]  /*17360*/  BAR.SYNC.DEFER_BLOCKING 0x0 ;  /* 0x0000000000007b1d */ /* 0x000fe20000010000 */
[----:B------:R-:W-:-:S02]  /*17370*/  PRMT R120, R63, 0x5410, R44 ;  /* 0x000054103f787816 */ /* 0x000fc4000000002c */
[----:B------:R-:W-:Y:S02]  /*17380*/  PRMT R28, R45, 0x5210, R28 ;  /* 0x000052102d1c7816 */ /* 0x000fe4000000001c */
[----:B------:R-:W-:Y:S02]  /*17390*/  SHF.R.U32.HI R80, RZ, 0x8, R80 ;  /* 0x00000008ff507819 */ /* 0x000fe40000011650 */
[----:B------:R-:W-:Y:S02]  /*173a0*/  PRMT R86, R6, 0x3340, R1 ;  /* 0x0000334006567816 */ /* 0x000fe40000000001 */
[----:B------:R-:W-:Y:S02]  /*173b0*/  SHF.R.U32.HI R6, RZ, 0x8, R54 ;  /* 0x00000008ff067819 */ /* 0x000fe40000011636 */
[----:B------:R-:W-:Y:S02]  /*173c0*/  LOP3.LUT R80, R80, 0xffff, RZ, 0xc0, !PT ;  /* 0x0000ffff50507812 */ /* 0x000fe400078ec0ff */
[----:B------:R-:W-:-:S02]  /*173d0*/  LOP3.LUT R6, R6, 0xffff, RZ, 0xc0, !PT ;  /* 0x0000ffff06067812 */ /* 0x000fc400078ec0ff */
[--C-:B------:R-:W-:Y:S02]  /*173e0*/  PRMT R80, R80, 0x3340, R1.reuse ;  /* 0x0000334050507816 */ /* 0x100fe40000000001 */
[----:B------:R-:W-:Y:S02]  /*173f0*/  PRMT R6, R6, 0x3340, R1 ;  /* 0x0000334006067816 */ /* 0x000fe40000000001 */
[----:B------:R-:W-:Y:S02]  /*17400*/  PRMT R102, R110, 0x5410, R113 ;  /* 0x000054106e667816 */ /* 0x000fe40000000071 */
[----:B------:R-:W-:Y:S02]  /*17410*/  PRMT R110, R125, 0x5410, R80 ;  /* 0x000054107d6e7816 */ /* 0x000fe40000000050 */
[----:B------:R-:W-:Y:S01]  /*17420*/  PRMT R80, R5, 0x5410, R6 ;  /* 0x0000541005507816 */ /* 0x000fe20000000006 */
[----:B------:R-:W2:Y:S01]  /*17430*/  LDS.128 R44, [R8+UR9] ;  /* 0x00000009082c7984 */ /* 0x000ea20008000c00 */
[----:B------:R-:W-:-:S02]  /*17440*/  LOP3.LUT R6, R161, 0xffff, RZ, 0xc0, !PT ;  /* 0x0000ffffa1067812 */ /* 0x000fc400078ec0ff */
[----:B------:R-:W-:Y:S01]  /*17450*/  PRMT R33, R190, 0x5410, R33 ;  /* 0x00005410be217816 */ /* 0x000fe20000000021 */
[----:B------:R-:W-:Y:S01]  /*17460*/  LDS.128 R36, [R8+UR9+0x1000] ;  /* 0x0010000908247984 */ /* 0x000fe20008000c00 */
[----:B------:R-:W-:Y:S02]  /*17470*/  LOP3.LUT R165, R165, 0xffff, RZ, 0xc0, !PT ;  /* 0x0000ffffa5a57812 */ /* 0x000fe400078ec0ff */
[----:B------:R-:W-:Y:S02]  /*17480*/  LOP3.LUT R169, R169, 0xffff, RZ, 0xc0, !PT ;  /* 0x0000ffffa9a97812 */ /* 0x000fe400078ec0ff */
[----:B------:R-:W-:Y:S02]  /*17490*/  PRMT R64, R7, 0x5410, R64 ;  /* 0x0000541007407816 */ /* 0x000fe40000000040 */
[--C-:B------:R-:W-:Y:S02]  /*174a0*/  PRMT R5, R27, 0x4210, R6.reuse ;  /* 0x000042101b057816 */ /* 0x100fe40000000006 */
[----:B------:R-:W-:-:S02]  /*174b0*/  PRMT R29, R29, 0x5210, R6 ;  /* 0x000052101d1d7816 */ /* 0x000fc40000000006 */
[--C-:B------:R-:W-:Y:S02]  /*174c0*/  PRMT R6, R35, 0x4210, R165.reuse ;  /* 0x0000421023067816 */ /* 0x100fe400000000a5 */
[----:B------:R-:W-:Y:S02]  /*174d0*/  PRMT R30, R150, 0x5210, R165 ;  /* 0x00005210961e7816 */ /* 0x000fe400000000a5 */
[--C-:B------:R-:W-:Y:S01]  /*174e0*/  PRMT R7, R33, 0x4210, R169.reuse ;  /* 0x0000421021077816 */ /* 0x100fe200000000a9 */
[----:B------:R-:W-:Y:S01]  /*174f0*/  BAR.SYNC.DEFER_BLOCKING 0x0 ;  /* 0x0000000000007b1d */ /* 0x000fe20000010000 */
[----:B------:R-:W-:Y:S02]  /*17500*/  PRMT R31, R0, 0x5210, R169 ;  /* 0x00005210001f7816 */ /* 0x000fe400000000a9 */
[----:B------:R-:W-:Y:S02]  /*17510*/  LOP3.LUT R173, R173, 0xffff, RZ, 0xc0, !PT ;  /* 0x0000ffffadad7812 */ /* 0x000fe400078ec0ff */
[----:B------:R-:W-:-:S02]  /*17520*/  LOP3.LUT R0, R177, 0xffff, RZ, 0xc0, !PT ;  /* 0x0000ffffb1007812 */ /* 0x000fc400078ec0ff */
[----:B------:R-:W-:Y:S02]  /*17530*/  LOP3.LUT R98, R98, 0xffff, RZ, 0xc0, !PT ;  /* 0x0000ffff62627812 */ /* 0x000fe400078ec0ff */
[----:B------:R-:W-:Y:S02]  /*17540*/  LOP3.LUT R106, R106, 0xffff, RZ, 0xc0, !PT ;  /* 0x0000ffff6a6a7812 */ /* 0x000fe400078ec0ff */
[--C-:B------:R-:W-:Y:S02]  /*17550*/  PRMT R52, R49, 0x4210, R173.reuse ;  /* 0x0000421031347816 */ /* 0x100fe400000000ad */
[----:B------:R-:W-:Y:S02]  /*17560*/  PRMT R60, R78, 0x5210, R173 ;  /* 0x000052104e3c7816 */ /* 0x000fe400000000ad */
[--C-:B------:R-:W-:Y:S02]  /*17570*/  PRMT R53, R53, 0x4210, R0.reuse ;  /* 0x0000421035357816 */ /* 0x100fe40000000000 */
[----:B------:R-:W-:-:S02]  /*17580*/  PRMT R61, R61, 0x5210, R0 ;  /* 0x000052103d3d7816 */ /* 0x000fc40000000000 */
[--C-:B------:R-:W-:Y:S02]  /*17590*/  PRMT R54, R51, 0x4210, R98.reuse ;  /* 0x0000421033367816 */ /* 0x100fe40000000062 */
[----:B------:R-:W-:Y:S02]  /*175a0*/  PRMT R62, R76, 0x5210, R98 ;  /* 0x000052104c3e7816 */ /* 0x000fe40000000062 */
[--C-:B------:R-:W-:Y:S01]  /*175b0*/  PRMT R55, R55, 0x4210, R106.reuse ;  /* 0x0000421037377816 */ /* 0x100fe2000000006a */
[----:B------:R-:W-:Y:S01]  /*175c0*/  STS.128 [R25], R4 ;  /* 0x0000000419007388 */ /* 0x000fe20000000c00 */
[----:B------:R-:W-:Y:S02]  /*175d0*/  PRMT R63, R68, 0x5210, R106 ;  /* 0x00005210443f7816 */ /* 0x000fe4000000006a */
[----:B------:R-:W-:Y:S01]  /*175e0*/  LOP3.LUT R114, R114, 0xffff, RZ, 0xc0, !PT ;  /* 0x0000ffff72727812 */ /* 0x000fe200078ec0ff */
[----:B------:R-:W-:Y:S01]  /*175f0*/  STS.128 [R25+0x800], R28 ;  /* 0x0008001c19007388 */ /* 0x000fe20000000c00 */
[----:B------:R-:W-:-:S02]  /*17600*/  LOP3.LUT R122, R122, 0xffff, RZ, 0xc0, !PT ;  /* 0x0000ffff7a7a7812 */ /* 0x000fc400078ec0ff */
[----:B------:R-:W-:Y:S01]  /*17610*/  LOP3.LUT R130, R130, 0xffff, RZ, 0xc0, !PT ;  /* 0x0000ffff82827812 */ /* 0x000fe200078ec0ff */
[----:B------:R-:W-:Y:S01]  /*17620*/  BAR.SYNC.DEFER_BLOCKING 0x0 ;  /* 0x0000000000007b1d */ /* 0x000fe20000010000 */
[----:B------:R-:W-:Y:S02]  /*17630*/  LOP3.LUT R138, R138, 0xffff, RZ, 0xc0, !PT ;  /* 0x0000ffff8a8a7812 */ /* 0x000fe400078ec0ff */
[----:B------:R-:W-:Y:S02]  /*17640*/  PRMT R86, R69, 0x5410, R86 ;  /* 0x0000541045567816 */ /* 0x000fe40000000056 */
[----:B------:R-:W-:Y:S02]  /*17650*/  PRMT R84, R71, 0x5410, R84 ;  /* 0x0000541047547816 */ /* 0x000fe40000000054 */
[--C-:B------:R-:W-:Y:S02]  /*17660*/  PRMT R92, R70, 0x5210, R114.reuse ;  /* 0x00005210465c7816 */ /* 0x100fe40000000072 */
[----:B------:R-:W-:-:S02]  /*17670*/  PRMT R68, R43, 0x4210, R114 ;  /* 0x000042102b447816 */ /* 0x000fc40000000072 */
[--C-:B------:R-:W-:Y:S02]  /*17680*/  PRMT R69, R41, 0x4210, R122.reuse ;  /* 0x0000421029457816 */ /* 0x100fe4000000007a */
[----:B------:R-:W-:Y:S02]  /*17690*/  PRMT R93, R93, 0x5210, R122 ;  /* 0x000052105d5d7816 */ /* 0x000fe4000000007a */
[--C-:B------:R-:W-:Y:S02]  /*176a0*/  PRMT R70, R57, 0x4210, R130.reuse ;  /* 0x0000421039467816 */ /* 0x100fe40000000082 */
[----:B------:R-:W-:Y:S02]  /*176b0*/  PRMT R94, R72, 0x5210, R130 ;  /* 0x00005210485e7816 */ /* 0x000fe40000000082 */
[--C-:B------:R-:W-:Y:S02]  /*176c0*/  PRMT R71, R2, 0x4210, R138.reuse ;  /* 0x0000421002477816 */ /* 0x100fe4000000008a */
[----:B------:R-:W-:-:S02]  /*176d0*/  PRMT R95, R95, 0x5210, R138 ;  /* 0x000052105f5f7816 */ /* 0x000fc4000000008a */
[----:B------:R-:W-:Y:S01]  /*176e0*/  LOP3.LUT R99, R99, 0xffff, RZ, 0xc0, !PT ;  /* 0x0000ffff63637812 */ /* 0x000fe200078ec0ff */
[----:B------:R-:W4:Y:S01]  /*176f0*/  LDS.128 R28, [R8+UR9] ;  /* 0x00000009081c7984 */ /* 0x000f220008000c00 */
[----:B------:R-:W-:Y:S02]  /*17700*/  LOP3.LUT R0, R107, 0xffff, RZ, 0xc0, !PT ;  /* 0x0000ffff6b007812 */ /* 0x000fe400078ec0ff */
[----:B------:R-:W-:Y:S01]  /*17710*/  LOP3.LUT R115, R115, 0xffff, RZ, 0xc0, !PT ;  /* 0x0000ffff73737812 */ /* 0x000fe200078ec0ff */
[----:B------:R-:W-:Y:S01]  /*17720*/  LDS.128 R4, [R8+UR9+0x1000] ;  /* 0x0010000908047984 */ /* 0x000fe20008000c00 */
[----:B------:R-:W-:Y:S02]  /*17730*/  LOP3.LUT R2, R123, 0xffff, RZ, 0xc0, !PT ;  /* 0x0000ffff7b027812 */ /* 0x000fe400078ec0ff */
[--C-:B------:R-:W-:Y:S01]  /*17740*/  PRMT R96, R100, 0x4210, R99.reuse ;  /* 0x0000421064607816 */ /* 0x100fe20000000063 */
[----:B------:R-:W-:Y:S01]  /*17750*/  BAR.SYNC.DEFER_BLOCKING 0x0 ;  /* 0x0000000000007b1d */ /* 0x000fe20000010000 */
[----:B------:R-:W-:-:S02]  /*17760*/  PRMT R100, R88, 0x5210, R99 ;  /* 0x0000521058647816 */ /* 0x000fc40000000063 */
[--C-:B------:R-:W-:Y:S02]  /*17770*/  PRMT R97, R97, 0x4210, R0.reuse ;  /* 0x0000421061617816 */ /* 0x100fe40000000000 */
[----:B------:R-:W-:Y:S02]  /*17780*/  PRMT R101, R101, 0x5210, R0 ;  /* 0x0000521065657816 */ /* 0x000fe40000000000 */
[--C-:B------:R-:W-:Y:S01]  /*17790*/  PRMT R98, R65, 0x4210, R115.reuse ;  /* 0x0000421041627816 */ /* 0x100fe20000000073 */
[----:B------:R-:W0:Y:S01]  /*177a0*/  LDC R0, c[0x0][0x3b8] ;  /* 0x0000ee00ff007b82 */ /* 0x000e220000000800 */
[----:B------:R-:W-:Y:S02]  /*177b0*/  PRMT R102, R102, 0x5210, R115 ;  /* 0x0000521066667816 */ /* 0x000fe40000000073 */
[--C-:B------:R-:W-:Y:S02]  /*177c0*/  PRMT R99, R59, 0x4210, R2.reuse ;  /* 0x000042103b637816 */ /* 0x100fe40000000002 */
[----:B------:R-:W-:-:S02]  /*177d0*/  PRMT R103, R103, 0x5210, R2 ;  /* 0x0000521067677816 */ /* 0x000fc40000000002 */
[----:B------:R-:W-:Y:S02]  /*177e0*/  LOP3.LUT R131, R131, 0xffff, RZ, 0xc0, !PT ;  /* 0x0000ffff83837812 */ /* 0x000fe400078ec0ff */
[----:B------:R-:W-:Y:S02]  /*177f0*/  LOP3.LUT R74, R74, 0xffff, RZ, 0xc0, !PT ;  /* 0x0000ffff4a4a7812 */ /* 0x000fe400078ec0ff */
[----:B------:R-:W-:Y:S02]  /*17800*/  LOP3.LUT R82, R82, 0xffff, RZ, 0xc0, !PT ;  /* 0x0000ffff52527812 */ /* 0x000fe400078ec0ff */
[----:B------:R-:W-:Y:S02]  /*17810*/  LOP3.LUT R90, R90, 0xffff, RZ, 0xc0, !PT ;  /* 0x0000ffff5a5a7812 */ /* 0x000fe400078ec0ff */
[--C-:B------:R-:W-:Y:S01]  /*17820*/  PRMT R104, R104, 0x4210, R131.reuse ;  /* 0x0000421068687816 */ /* 0x100fe20000000083 */
[----:B------:R-:W-:Y:S01]  /*17830*/  STS.128 [R25], R52 ;  /* 0x0000003419007388 */ /* 0x000fe20000000c00 */
[----:B------:R-:W-:-:S02]  /*17840*/  PRMT R108, R108, 0x5210, R131 ;  /* 0x000052106c6c7816 */ /* 0x000fc40000000083 */
[--C-:B------:R-:W-:Y:S01]  /*17850*/  PRMT R105, R105, 0x4210, R74.reuse ;  /* 0x0000421069697816 */ /* 0x100fe2000000004a */
[----:B------:R-:W-:Y:S01]  /*17860*/  STS.128 [R25+0x800], R60 ;  /* 0x0008003c19007388 */ /* 0x000fe20000000c00 */
[----:B------:R-:W-:Y:S02]  /*17870*/  PRMT R109, R109, 0x5210, R74 ;  /* 0x000052106d6d7816 */ /* 0x000fe4000000004a */
[--C-:B------:R-:W-:Y:S01]  /*17880*/  PRMT R106, R67, 0x4210, R82.reuse ;  /* 0x00004210436a7816 */ /* 0x100fe20000000052 */
[----:B------:R-:W-:Y:S01]  /*17890*/  BAR.SYNC.DEFER_BLOCKING 0x0 ;  /* 0x0000000000007b1d */ /* 0x000fe20000010000 */
[----:B------:R-:W-:Y:S02]  /*178a0*/  PRMT R110, R110, 0x5210, R82 ;  /* 0x000052106e6e7816 */ /* 0x000fe40000000052 */
[--C-:B------:R-:W-:Y:S02]  /*178b0*/  PRMT R107, R3, 0x4210, R90.reuse ;  /* 0x00004210036b7816 */ /* 0x100fe4000000005a */
[----:B------:R-:W-:-:S02]  /*178c0*/  PRMT R111, R111, 0x5210, R90 ;  /* 0x000052106f6f7816 */ /* 0x000fc4000000005a */
[----:B------:R-:W-:Y:S01]  /*178d0*/  LOP3.LUT R3, R10, 0xffff, RZ, 0xc0, !PT ;  /* 0x0000ffff0a037812 */ /* 0x000fe200078ec0ff */
[----:B0-----:R-:W-:Y:S01]  /*178e0*/  IMAD R10, R9, R0, RZ ;  /* 0x00000000090a7224 */ /* 0x001fe200078e02ff */
[----:B------:R-:W-:Y:S02]  /*178f0*/  LOP3.LUT R113, R18, 0xffff, RZ, 0xc0, !PT ;  /* 0x0000ffff12717812 */ /* 0x000fe400078ec0ff */
[--C-:B------:R-:W-:Y:S02]  /*17900*/  PRMT R32, R32, 0x4210, R3.reuse ;  /* 0x0000421020207816 */ /* 0x100fe40000000003 */
[----:B------:R-:W-:Y:S02]  /*17910*/  PRMT R112, R112, 0x5210, R3 ;  /* 0x0000521070707816 */ /* 0x000fe40000000003 */
[----:B------:R-:W-:Y:S02]  /*17920*/  LOP3.LUT R115, R34, 0xffff, RZ, 0xc0, !PT ;  /* 0x0000ffff22737812 */ /* 0x000fe400078ec0ff */
[----:B------:R-:W-:-:S02]  /*17930*/  LOP3.LUT R3, R26, 0xffff, RZ, 0xc0, !PT ;  /* 0x0000ffff1a037812 */ /* 0x000fc400078ec0ff */
[----:B------:R-:W-:Y:S02]  /*17940*/  PRMT R33, R16, 0x4210, R113 ;  /* 0x0000421010217816 */ /* 0x000fe40000000071 */
[----:B------:R-:W-:Y:S01]  /*17950*/  PRMT R35, R12, 0x4210, R115 ;  /* 0x000042100c237816 */ /* 0x000fe20000000073 */
[----:B------:R-:W-:Y:S01]  /*17960*/  IMAD R12, R17, R0, RZ ;  /* 0x00000000110c7224 */ /* 0x000fe200078e02ff */
[----:B------:R-:W-:Y:S01]  /*17970*/  PRMT R113, R116, 0x5210, R113 ;  /* 0x0000521074717816 */ /* 0x000fe20000000071 */
[----:B------:R-:W0:Y:S01]  /*17980*/  LDS.128 R60, [R8+UR9] ;  /* 0x00000009083c7984 */ /* 0x000e220008000c00 */
[--C-:B------:R-:W-:Y:S02]  /*17990*/  PRMT R34, R14, 0x4210, R3.reuse ;  /* 0x000042100e227816 */ /* 0x100fe40000000003 */
[----:B------:R-:W-:Y:S01]  /*179a0*/  PRMT R114, R118, 0x5210, R3 ;  /* 0x0000521076727816 */ /* 0x000fe20000000003 */
[----:B------:R-:W-:Y:S01]  /*179b0*/  LDS.128 R52, [R8+UR9+0x1000] ;  /* 0x0010000908347984 */ /* 0x000fe20008000c00 */
[----:B------:R-:W-:-:S02]  /*179c0*/  PRMT R115, R120, 0x5210, R115 ;  /* 0x0000521078737816 */ /* 0x000fc40000000073 */
[----:B------:R-:W-:Y:S01]  /*179d0*/  LOP3.LUT R27, R58, 0xffff, RZ, 0xc0, !PT ;  /* 0x0000ffff3a1b7812 */ /* 0x000fe200078ec0ff */
[----:B------:R-:W-:Y:S01]  /*179e0*/  BAR.SYNC.DEFER_BLOCKING 0x0 ;  /* 0x0000000000007b1d */ /* 0x000fe20000010000 */
[----:B------:R-:W-:Y:S02]  /*179f0*/  LOP3.LUT R3, R42, 0xffff, RZ, 0xc0, !PT ;  /* 0x0000ffff2a037812 */ /* 0x000fe400078ec0ff */
[----:B------:R-:W-:Y:S02]  /*17a00*/  PRMT R58, R40, 0x4210, R27 ;  /* 0x00004210283a7816 */ /* 0x000fe4000000001b */
[----:B------:R-:W-:Y:S02]  /*17a10*/  LOP3.LUT R49, R50, 0xffff, RZ, 0xc0, !PT ;  /* 0x0000ffff32317812 */ /* 0x000fe400078ec0ff */
[----:B------:R-:W-:Y:S02]  /*17a20*/  LOP3.LUT R51, R66, 0xffff, RZ, 0xc0, !PT ;  /* 0x0000ffff42337812 */ /* 0x000fe400078ec0ff */
[----:B------:R-:W-:-:S02]  /*17a30*/  PRMT R57, R24, 0x4210, R49 ;  /* 0x0000421018397816 */ /* 0x000fc40000000031 */
[----:B------:R-:W-:Y:S02]  /*17a40*/  PRMT R59, R48, 0x4210, R51 ;  /* 0x00004210303b7816 */ /* 0x000fe40000000033 */
[--C-:B------:R-:W-:Y:S02]  /*17a50*/  PRMT R56, R56, 0x4210, R3.reuse ;  /* 0x0000421038387816 */ /* 0x100fe40000000003 */
[----:B------:R-:W-:Y:S01]  /*17a60*/  PRMT R48, R86, 0x5210, R3 ;  /* 0x0000521056307816 */ /* 0x000fe20000000003 */
[----:B-1----:R-:W-:Y:S01]  /*17a70*/  IMAD R3, R187, UR4, RZ ;  /* 0x00000004bb037c24 */ /* 0x002fe2000f8e02ff */
[----:B------:R-:W-:Y:S01]  /*17a80*/  PRMT R49, R84, 0x5210, R49 ;  /* 0x0000521054317816 */ /* 0x000fe20000000031 */
[----:B------:R-:W1:Y:S01]  /*17a90*/  LDCU UR4, c[0x0][0x39c] ;  /* 0x00007380ff0477ac */ /* 0x000e620008000800 */
[----:B------:R-:W-:Y:S02]  /*17aa0*/  PRMT R50, R80, 0x5210, R27 ;  /* 0x0000521050327816 */ /* 0x000fe4000000001b */
[----:B------:R-:W-:-:S02]  /*17ab0*/  PRMT R51, R64, 0x5210, R51 ;  /* 0x0000521040337816 */ /* 0x000fc40000000033 */
[----:B------:R-:W-:Y:S01]  /*17ac0*/  IADD3 R2, P5, PT, R3, UR12, RZ ;  /* 0x0000000c03027c10 */ /* 0x000fe2000ffbe0ff */
[----:B------:R-:W-:Y:S01]  /*17ad0*/  STS.128 [R25], R68 ;  /* 0x0000004419007388 */ /* 0x000fe20000000c00 */
[----:B------:R-:W-:Y:S02]  /*17ae0*/  ISETP.LT.AND P2, PT, R9, UR15, !P0 ;  /* 0x0000000f09007c0c */ /* 0x000fe4000c741270 */
[C---:B------:R-:W-:Y:S01]  /*17af0*/  ISETP.LT.AND P4, PT, R140.reuse, UR5, !P0 ;  /* 0x000000058c007c0c */ /* 0x040fe2000c781270 */
[----:B------:R-:W-:Y:S01]  /*17b00*/  STS.128 [R25+0x800], R92 ;  /* 0x0008005c19007388 */ /* 0x000fe20000000c00 */
[----:B------:R-:W-:Y:S01]  /*17b10*/  IMAD R140, R140, R0, RZ ;  /* 0x000000008c8c7224 */ /* 0x000fe200078e02ff */
[----:B------:R-:W-:Y:S01]  /*17b20*/  LEA.HI.X.SX32 R3, R3, UR13, 0x1, P5 ;  /* 0x0000000d03037c11 */ /* 0x000fe2000a8f0eff */
[----:B------:R-:W0:Y:S01]  /*17b30*/  LDCU UR5, c[0x0][0x39c] ;  /* 0x00007380ff0577ac */ /* 0x000e220008000800 */
[----:B------:R-:W-:Y:S01]  /*17b40*/  BAR.SYNC.DEFER_BLOCKING 0x0 ;  /* 0x0000000000007b1d */ /* 0x000fe20000010000 */
[----:B------:R-:W-:-:S02]  /*17b50*/  IADD3 R26, P5, PT, R10, R2, RZ ;  /* 0x000000020a1a7210 */ /* 0x000fc40007fbe0ff */
[----:B--2---:R-:W-:Y:S02]  /*17b60*/  PRMT R67, R44, 0x7770, RZ ;  /* 0x000077702c437816 */ /* 0x004fe400000000ff */
[----:B------:R-:W-:Y:S01]  /*17b70*/  LEA.HI.X.SX32 R27, R10, R3, 0x1, P5 ;  /* 0x000000030a1b7211 */ /* 0x000fe200028f0eff */
[-C--:B------:R-:W-:Y:S01]  /*17b80*/  IMAD R10, R22, R0.reuse, RZ ;  /* 0x00000000160a7224 */ /* 0x080fe200078e02ff */
[C---:B------:R-:W-:Y:S01]  /*17b90*/  ISETP.LT.AND P5, PT, R184.reuse, UR6, !P0 ;  /* 0x00000006b8007c0c */ /* 0x040fe2000c7a1270 */
[----:B------:R-:W-:Y:S01]  /*17ba0*/  IMAD R184, R184, R0, RZ ;  /* 0x00000000b8b87224 */ /* 0x000fe200078e02ff */
[----:B------:R-:W2:Y:S01]  /*17bb0*/  LDCU UR6, c[0x0][0x39c] ;  /* 0x00007380ff0677ac */ /* 0x000ea20008000800 */
[----:B------:R-:W-:Y:S01]  /*17bc0*/  PRMT R65, R44, 0x7772, RZ ;  /* 0x000077722c417816 */ /* 0x000fe200000000ff */
[----:B------:R-:W0:Y:S04]  /*17bd0*/  LDS.128 R92, [R8+UR9] ;  /* 0x00000009085c7984 */ /* 0x000e280008000c00 */
[----:B------:R-:W-:Y:S01]  /*17be0*/  LDS.128 R68, [R8+UR9+0x1000] ;  /* 0x0010000908447984 */ /* 0x000fe20008000c00 */
[----:B------:R-:W-:Y:S06]  /*17bf0*/  BAR.SYNC.DEFER_BLOCKING 0x0 ;  /* 0x0000000000007b1d */ /* 0x000fec0000010000 */
[----:B------:R-:W-:Y:S04]  /*17c00*/  STS.128 [R25], R96 ;  /* 0x0000006019007388 */ /* 0x000fe80000000c00 */
[----:B------:R-:W-:Y:S01]  /*17c10*/  STS.128 [R25+0x800], R100 ;  /* 0x0008006419007388 */ /* 0x000fe20000000c00 */
[----:B------:R-:W-:Y:S06]  /*17c20*/  BAR.SYNC.DEFER_BLOCKING 0x0 ;  /* 0x0000000000007b1d */ /* 0x000fec0000010000 */
        /* <DEDUP_REMOVED lines=15> */
[----:B------:R1:W-:Y:S04]  /*17d20*/  STS.128 [R25], R56 ;  /* 0x0000003819007388 */ /* 0x0003e80000000c00 */
[----:B------:R2:W-:Y:S01]  /*17d30*/  STS.128 [R25+0x800], R48 ;  /* 0x0008003019007388 */ /* 0x0005e20000000c00 */
[----:B------:R-:W-:Y:S01]  /*17d40*/  BAR.SYNC.DEFER_BLOCKING 0x0 ;  /* 0x0000000000007b1d */ /* 0x000fe20000010000 */
[----:B-1----:R-:W-:-:S02]  /*17d50*/  IADD3 R56, P6, PT, R140, R2, RZ ;  /* 0x000000028c387210 */ /* 0x002fc40007fde0ff */
[----:B------:R-:W-:Y:S02]  /*17d60*/  PRMT R59, R44, 0x7771, RZ ;  /* 0x000077712c3b7816 */ /* 0x000fe400000000ff */
[----:B------:R-:W-:Y:S02]  /*17d70*/  LEA.HI.X.SX32 R57, R140, R3, 0x1, P6 ;  /* 0x000000038c397211 */ /* 0x000fe400030f0eff */
[----:B--2---:R-:W-:Y:S01]  /*17d80*/  PRMT R51, R45, 0x7770, RZ ;  /* 0x000077702d337816 */ /* 0x004fe200000000ff */
[----:B------:R1:W-:Y:S01]  /*17d90*/  @P2 STG.E.U8 desc[UR20][R26.64], R67 ;  /* 0x000000431a002986 */ /* 0x0003e2000c101114 */
[----:B------:R-:W-:-:S03]  /*17da0*/  IADD3 R24, P2, PT, R184, R2, RZ ;  /* 0x00000002b8187210 */ /* 0x000fc60007f5e0ff */
[----:B------:R2:W-:Y:S01]  /*17db0*/  @P4 STG.E.U8 desc[UR20][R56.64], R59 ;  /* 0x0000003b38004986 */ /* 0x0005e2000c101114 */
[C---:B------:R-:W-:Y:S01]  /*17dc0*/  ISETP.LT.AND P4, PT, R183.reuse, UR7, !P0 ;  /* 0x00000007b7007c0c */ /* 0x040fe2000c781270 */
[-C--:B------:R-:W-:Y:S01]  /*17dd0*/  IMAD R183, R183, R0.reuse, RZ ;  /* 0x00000000b7b77224 */ /* 0x080fe200078e02ff */
[----:B------:R-:W-:Y:S01]  /*17de0*/  LEA.HI.X.SX32 R25, R184, R3, 0x1, P2 ;  /* 0x00000003b8197211 */ /* 0x000fe200010f0eff */
[----:B------:R-:W3:Y:S01]  /*17df0*/  LDCU UR7, c[0x0][0x39c] ;  /* 0x00007380ff0777ac */ /* 0x000ee20008000800 */
[C---:B------:R-:W-:Y:S01]  /*17e00*/  ISETP.LT.AND P2, PT, R182.reuse, UR4, !P0 ;  /* 0x00000004b6007c0c */ /* 0x040fe2000c741270 */
[----:B------:R-:W-:Y:S01]  /*17e10*/  IMAD R182, R182, R0, RZ ;  /* 0x00000000b6b67224 */ /* 0x000fe200078e02ff */
[-C--:B-1----:R-:W-:Y:S01]  /*17e20*/  IADD3 R26, P6, PT, R183, R2.reuse, RZ ;  /* 0x00000002b71a7210 */ /* 0x082fe20007fde0ff */
[----:B------:R1:W-:Y:S01]  /*17e30*/  @P5 STG.E.U8 desc[UR20][R24.64], R65 ;  /* 0x0000004118005986 */ /* 0x0003e2000c101114 */
[----:B------:R-:W3:Y:S02]  /*17e40*/  LDCU UR4, c[0x0][0x39c] ;  /* 0x00007380ff0477ac */ /* 0x000ee40008000800 */
[----:B------:R-:W-:-:S02]  /*17e50*/  IADD3 R48, P5, PT, R182, R2, RZ ;  /* 0x00000002b6307210 */ /* 0x000fc40007fbe0ff */
[-C--:B------:R-:W-:Y:S02]  /*17e60*/  LEA.HI.X.SX32 R27, R183, R3.reuse, 0x1, P6 ;  /* 0x00000003b71b7211 */ /* 0x080fe400030f0eff */
[C---:B0-----:R-:W-:Y:S01]  /*17e70*/  ISETP.LT.AND P6, PT, R181.reuse, UR5, !P0 ;  /* 0x00000005b5007c0c */ /* 0x041fe2000c7c1270 */
[----:B------:R-:W-:Y:S01]  /*17e80*/  IMAD R181, R181, R0, RZ ;  /* 0x00000000b5b57224 */ /* 0x000fe200078e02ff */
[----:B--2---:R-:W-:Y:S01]  /*17e90*/  PRMT R59, R44, 0x7773, RZ ;  /* 0x000077732c3b7816 */ /* 0x004fe200000000ff */
[----:B------:R-:W0:Y:S01]  /*17ea0*/  LDCU UR5, c[0x0][0x39c] ;  /* 0x00007380ff0577ac */ /* 0x000e220008000800 */
[----:B------:R-:W-:Y:S02]  /*17eb0*/  LEA.HI.X.SX32 R49, R182, R3, 0x1, P5 ;  /* 0x00000003b6317211 */ /* 0x000fe400028f0eff */
[----:B------:R-:W-:Y:S01]  /*17ec0*/  PRMT R57, R45, 0x7771, RZ ;  /* 0x000077712d397816 */ /* 0x000fe200000000ff */
[----:B------:R2:W-:Y:S01]  /*17ed0*/  @P4 STG.E.U8 desc[UR20][R26.64], R59 ;  /* 0x0000003b1a004986 */ /* 0x0005e2000c101114 */
[----:B-1----:R-:W-:-:S02]  /*17ee0*/  IADD3 R24, P4, PT, R181, R2, RZ ;  /* 0x00000002b5187210 */ /* 0x002fc40007f9e0ff */
[----:B------:R-:W-:Y:S01]  /*17ef0*/  PRMT R65, R46, 0x7773, RZ ;  /* 0x000077732e417816 */ /* 0x000fe200000000ff */
[----:B------:R1:W-:Y:S01]  /*17f00*/  @P2 STG.E.U8 desc[UR20][R48.64], R51 ;  /* 0x0000003330002986 */ /* 0x0003e2000c101114 */
[C---:B------:R-:W-:Y:S01]  /*17f10*/  ISETP.LT.AND P2, PT, R180.reuse, UR6, !P0 ;  /* 0x00000006b4007c0c */ /* 0x040fe2000c741270 */
[-C--:B------:R-:W-:Y:S01]  /*17f20*/  IMAD R180, R180, R0.reuse, RZ ;  /* 0x00000000b4b47224 */ /* 0x080fe200078e02ff */
[----:B------:R-:W-:Y:S01]  /*17f30*/  LEA.HI.X.SX32 R25, R181, R3, 0x1, P4 ;  /* 0x00000003b5197211 */ /* 0x000fe200020f0eff */
[----:B------:R-:W0:Y:S01]  /*17f40*/  LDCU UR6, c[0x0][0x39c] ;  /* 0x00007380ff0677ac */ /* 0x000e220008000800 */
[C---:B---3--:R-:W-:Y:S01]  /*17f50*/  ISETP.LT.AND P4, PT, R179.reuse, UR10, !P0 ;  /* 0x0000000ab3007c0c */ /* 0x048fe2000c781270 */
[----:B------:R-:W-:Y:S01]  /*17f60*/  IMAD R179, R179, R0, RZ ;  /* 0x00000000b3b37224 */ /* 0x000fe200078e02ff */
[-C--:B--2---:R-:W-:Y:S01]  /*17f70*/  IADD3 R26, P5, PT, R180, R2.reuse, RZ ;  /* 0x00000002b41a7210 */ /* 0x084fe20007fbe0ff */
[----:B------:R2:W-:Y:S01]  /*17f80*/  @P6 STG.E.U8 desc[UR20][R24.64], R57 ;  /* 0x0000003918006986 */ /* 0x0005e2000c101114 */
[----:B------:R-:W-:Y:S01]  /*17f90*/  PRMT R59, R45, 0x7772, RZ ;  /* 0x000077722d3b7816 */ /* 0x000fe200000000ff */
[----:B------:R-:W3:Y:S01]  /*17fa0*/  LDCU UR10, c[0x0][0x39c] ;  /* 0x00007380ff0a77ac */ /* 0x000ee20008000800 */
[----:B-1----:R-:W-:-:S02]  /*17fb0*/  IADD3 R48, P6, PT, R179, R2, RZ ;  /* 0x00000002b3307210 */ /* 0x002fc40007fde0ff */
[-C--:B------:R-:W-:Y:S02]  /*17fc0*/  LEA.HI.X.SX32 R27, R180, R3.reuse, 0x1, P5 ;  /* 0x00000003b41b7211 */ /* 0x080fe400028f0eff */
[C---:B------:R-:W-:Y:S01]  /*17fd0*/  ISETP.LT.AND P5, PT, R178.reuse, UR4, !P0 ;  /* 0x00000004b2007c0c */ /* 0x040fe2000c7a1270 */
[----:B------:R-:W-:Y:S01]  /*17fe0*/  IMAD R178, R178, R0, RZ ;  /* 0x00000000b2b27224 */ /* 0x000fe200078e02ff */
[-C--:B------:R-:W-:Y:S01]  /*17ff0*/  LEA.HI.X.SX32 R49, R179, R3.reuse, 0x1, P6 ;  /* 0x00000003b3317211 */ /* 0x080fe200030f0eff */
[----:B------:R1:W-:Y:S01]  /*18000*/  @P2 STG.E.U8 desc[UR20][R26.64], R59 ;  /* 0x0000003b1a002986 */ /* 0x0003e2000c101114 */
[----:B------:R-:W-:Y:S01]  /*18010*/  PRMT R51, R45, 0x7773, RZ ;  /* 0x000077732d337816 */ /* 0x000fe200000000ff */
[----:B------:R-:W3:Y:S01]  /*18020*/  LDCU UR4, c[0x0][0x39c] ;  /* 0x00007380ff0477ac */ /* 0x000ee20008000800 */
[----:B--2---:R-:W-:Y:S02]  /*18030*/  IADD3 R24, P2, PT, R178, R2, RZ ;  /* 0x00000002b2187210 */ /* 0x004fe40007f5e0ff */
[----:B------:R-:W-:Y:S01]  /*18040*/  PRMT R57, R46, 0x7770, RZ ;  /* 0x000077702e397816 */ /* 0x000fe200000000ff */
[----:B------:R2:W-:Y:S01]  /*18050*/  @P4 STG.E.U8 desc[UR20][R48.64], R51 ;  /* 0x0000003330004986 */ /* 0x0005e2000c101114 */
[C---:B0-----:R-:W-:Y:S01]  /*18060*/  ISETP.LT.AND P4, PT, R139.reuse, UR5, !P0 ;  /* 0x000000058b007c0c */ /* 0x041fe2000c781270 */
[-C--:B------:R-:W-:Y:S01]  /*18070*/  IMAD R139, R139, R0.reuse, RZ ;  /* 0x000000008b8b7224 */ /* 0x080fe200078e02ff */
[----:B------:R-:W-:Y:S01]  /*18080*/  LEA.HI.X.SX32 R25, R178, R3, 0x1, P2 ;  /* 0x00000003b2197211 */ /* 0x000fe200010f0eff */
[----:B------:R-:W0:Y:S01]  /*18090*/  LDCU UR5, c[0x0][0x39c] ;  /* 0x00007380ff0577ac */ /* 0x000e220008000800 */
[C---:B------:R-:W-:Y:S01]  /*180a0*/  ISETP.LT.AND P2, PT, R137.reuse, UR7, !P0 ;  /* 0x0000000789007c0c */ /* 0x040fe2000c741270 */
[----:B------:R-:W-:Y:S01]  /*180b0*/  IMAD R137, R137, R0, RZ ;  /* 0x0000000089897224 */ /* 0x000fe200078e02ff */
[----:B------:R-:W-:Y:S01]  /*180c0*/  IADD3 R44, P6, PT, R139, R2, RZ ;  /* 0x000000028b2c7210 */ /* 0x000fe20007fde0ff */
[----:B------:R0:W-:Y:S01]  /*180d0*/  @P5 STG.E.U8 desc[UR20][R24.64], R57 ;  /* 0x0000003918005986 */ /* 0x0001e2000c101114 */
[----:B------:R-:W3:Y:S01]  /*180e0*/  LDCU UR7, c[0x0][0x39c] ;  /* 0x00007380ff0777ac */ /* 0x000ee20008000800 */
[----:B-1----:R-:W-:-:S02]  /*180f0*/  PRMT R59, R47, 0x7770, RZ ;  /* 0x000077702f3b7816 */ /* 0x002fc400000000ff */
[----:B------:R-:W-:Y:S02]  /*18100*/  IADD3 R26, P5, PT, R137, R2, RZ ;  /* 0x00000002891a7210 */ /* 0x000fe40007fbe0ff */
[-C--:B------:R-:W-:Y:S02]  /*18110*/  LEA.HI.X.SX32 R45, R139, R3.reuse, 0x1, P6 ;  /* 0x000000038b2d7211 */ /* 0x080fe400030f0eff */
[C---:B------:R-:W-:Y:S01]  /*18120*/  ISETP.LT.AND P6, PT, R135.reuse, UR6, !P0 ;  /* 0x0000000687007c0c */ /* 0x040fe2000c7c1270 */
[----:B------:R-:W1:Y:S01]  /*18130*/  LDCU UR6, c[0x0][0x39c] ;  /* 0x00007380ff0677ac */ /* 0x000e620008000800 */
[C---:B--2---:R-:W-:Y:S01]  /*18140*/  PRMT R51, R46.reuse, 0x7771, RZ ;  /* 0x000077712e337816 */ /* 0x044fe200000000ff */
[----:B------:R-:W-:Y:S01]  /*18150*/  IMAD R135, R135, R0, RZ ;  /* 0x0000000087877224 */ /* 0x000fe200078e02ff */
[----:B------:R-:W-:Y:S02]  /*18160*/  LEA.HI.X.SX32 R27, R137, R3, 0x1, P5 ;  /* 0x00000003891b7211 */ /* 0x000fe400028f0eff */
[----:B------:R-:W-:Y:S01]  /*18170*/  PRMT R49, R46, 0x7772, RZ ;  /* 0x000077722e317816 */ /* 0x000fe200000000ff */
[----:B------:R2:W-:Y:S01]  /*18180*/  @P4 STG.E.U8 desc[UR20][R44.64], R51 ;  /* 0x000000332c004986 */ /* 0x0005e2000c101114 */
[----:B0-----:R-:W-:-:S02]  /*18190*/  IADD3 R24, P4, PT, R135, R2, RZ ;  /* 0x0000000287187210 */ /* 0x001fc40007f9e0ff */
[----:B------:R-:W-:Y:S01]  /*181a0*/  PRMT R57, R47, 0x7771, RZ ;  /* 0x000077712f397816 */ /* 0x000fe200000000ff */
[----:B------:R0:W-:Y:S01]  /*181b0*/  @P2 STG.E.U8 desc[UR20][R26.64], R49 ;  /* 0x000000311a002986 */ /* 0x0001e2000c101114 */
[C---:B---3--:R-:W-:Y:S01]  /*181c0*/  ISETP.LT.AND P2, PT, R133.reuse, UR4, !P0 ;  /* 0x0000000485007c0c */ /* 0x048fe2000c741270 */
[-C--:B------:R-:W-:Y:S01]  /*181d0*/  IMAD R133, R133, R0.reuse, RZ ;  /* 0x0000000085857224 */ /* 0x080fe200078e02ff */
[----:B------:R-:W-:Y:S01]  /*181e0*/  LEA.HI.X.SX32 R25, R135, R3, 0x1, P4 ;  /* 0x0000000387197211 */ /* 0x000fe200020f0eff */
[----:B------:R-:W3:Y:S01]  /*181f0*/  LDCU UR4, c[0x0][0x39c] ;  /* 0x00007380ff0477ac */ /* 0x000ee20008000800 */
[C---:B------:R-:W-:Y:S01]  /*18200*/  ISETP.LT.AND P4, PT, R91.reuse, UR5, !P0 ;  /* 0x000000055b007c0c */ /* 0x040fe2000c781270 */
[----:B------:R-:W-:Y:S01]  /*18210*/  IMAD R91, R91, R0, RZ ;  /* 0x000000005b5b7224 */ /* 0x000fe200078e02ff */
[----:B--2---:R-:W-:Y:S01]  /*18220*/  IADD3 R44, P5, PT, R133, R2, RZ ;  /* 0x00000002852c7210 */ /* 0x004fe20007fbe0ff */
[----:B------:R2:W-:Y:S01]  /*18230*/  @P6 STG.E.U8 desc[UR20][R24.64], R65 ;  /* 0x0000004118006986 */ /* 0x0005e2000c101114 */
[----:B------:R-:W3:Y:S01]  /*18240*/  LDCU UR5, c[0x0][0x39c] ;  /* 0x00007380ff0577ac */ /* 0x000ee20008000800 */
[----:B------:R-:W-:-:S02]  /*18250*/  PRMT R51, R47, 0x7772, RZ ;  /* 0x000077722f337816 */ /* 0x000fc400000000ff */
[-C--:B------:R-:W-:Y:S02]  /*18260*/  LEA.HI.X.SX32 R45, R133, R3.reuse, 0x1, P5 ;  /* 0x00000003852d7211 */ /* 0x080fe400028f0eff */
[----:B0-----:R-:W-:Y:S02]  /*18270*/  IADD3 R26, P6, PT, R91, R2, RZ ;  /* 0x000000025b1a7210 */ /* 0x001fe40007fde0ff */
[C---:B-1----:R-:W-:Y:S01]  /*18280*/  ISETP.LT.AND P5, PT, R89.reuse, UR6, !P0 ;  /* 0x0000000659007c0c */ /* 0x042fe2000c7a1270 */
[----:B------:R-:W-:Y:S01]  /*18290*/  IMAD R89, R89, R0, RZ ;  /* 0x0000000059597224 */ /* 0x000fe200078e02ff */
[-C--:B------:R-:W-:Y:S01]  /*182a0*/  LEA.HI.X.SX32 R27, R91, R3.reuse, 0x1, P6 ;  /* 0x000000035b1b7211 */ /* 0x080fe200030f0eff */
[----:B------:R-:W-:Y:S01]  /*182b0*/  @P2 STG.E.U8 desc[UR20][R44.64], R59 ;  /* 0x0000003b2c002986 */ /* 0x000fe2000c101114 */
[----:B------:R-:W0:Y:S01]  /*182c0*/  LDCU UR6, c[0x0][0x39c] ;  /* 0x00007380ff0677ac */ /* 0x000e220008000800 */
[----:B------:R-:W-:Y:S02]  /*182d0*/  PRMT R49, R47, 0x7773, RZ ;  /* 0x000077732f317816 */ /* 0x000fe400000000ff */
[----:B--2---:R-:W-:Y:S01]  /*182e0*/  IADD3 R24, P2, PT, R89, R2, RZ ;  /* 0x0000000259187210 */ /* 0x004fe20007f5e0ff */
[----:B------:R1:W-:Y:S01]  /*182f0*/  @P4 STG.E.U8 desc[UR20][R26.64], R57 ;  /* 0x000000391a004986 */ /* 0x0003e2000c101114 */
[C---:B------:R-:W-:Y:S01]  /*18300*/  ISETP.LT.AND P4, PT, R87.reuse, UR7, !P0 ;  /* 0x0000000757007c0c */ /* 0x040fe2000c781270 */
[-C--:B------:R-:W-:Y:S01]  /*18310*/  IMAD R87, R87, R0.reuse, RZ ;  /* 0x0000000057577224 */ /* 0x080fe200078e02ff */
[-C--:B------:R-:W-:Y:S01]  /*18320*/  LEA.HI.X.SX32 R25, R89, R3.reuse, 0x1, P2 ;  /* 0x0000000359197211 */ /* 0x080fe200010f0eff */
[----:B------:R-:W2:Y:S01]  /*18330*/  LDCU UR7, c[0x0][0x39c] ;  /* 0x00007380ff0777ac */ /* 0x000ea20008000800 */
[C---:B---3--:R-:W-:Y:S01]  /*18340*/  ISETP.LT.AND P2, PT, R85.reuse, UR4, !P0 ;  /* 0x0000000455007c0c */ /* 0x048fe2000c741270 */
[----:B------:R-:W-:Y:S01]  /*18350*/  IMAD R85, R85, R0, RZ ;  /* 0x0000000055557224 */ /* 0x000fe200078e02ff */
[C---:B------:R-:W-:Y:S01]  /*18360*/  IADD3 R46, P6, PT, R87.reuse, R2, RZ ;  /* 0x00000002572e7210 */ /* 0x040fe20007fde0ff */
[----:B------:R3:W-:Y:S01]  /*18370*/  @P5 STG.E.U8 desc[UR20][R24.64], R51 ;  /* 0x0000003318005986 */ /* 0x0007e2000c101114 */
[----:B------:R-:W2:Y:S02]  /*18380*/  LDCU UR4, c[0x0][0x39c] ;  /* 0x00007380ff0477ac */ /* 0x000ea40008000800 */
[----:B------:R-:W-:-:S02]  /*18390*/  LEA.HI.X.SX32 R47, R87, R3, 0x1, P6 ;  /* 0x00000003572f7211 */ /* 0x000fc400030f0eff */
[----:B-1----:R-:W-:Y:S02]  /*183a0*/  IADD3 R26, P5, PT, R85, R2, RZ ;  /* 0x00000002551a7210 */ /* 0x002fe40007fbe0ff */
[C---:B------:R-:W-:Y:S01]  /*183b0*/  ISETP.LT.AND P6, PT, R83.reuse, UR5, !P0 ;  /* 0x0000000553007c0c */ /* 0x040fe2000c7c1270 */
[-C--:B------:R-:W-:Y:S01]  /*183c0*/  IMAD R83, R83, R0.reuse, RZ ;  /* 0x0000000053537224 */ /* 0x080fe200078e02ff */
[----:B------:R-:W-:Y:S01]  /*183d0*/  LEA.HI.X.SX32 R27, R85, R3, 0x1, P5 ;  /* 0x00000003551b7211 */ /* 0x000fe200028f0eff */
[----:B------:R1:W-:Y:S01]  /*183e0*/  @P4 STG.E.U8 desc[UR20][R46.64], R49 ;  /* 0x000000312e004986 */ /* 0x0003e2000c101114 */
[C---:B----4-:R-:W-:Y:S01]  /*183f0*/  PRMT R57, R28.reuse, 0x7770, RZ ;  /* 0x000077701c397816 */ /* 0x050fe200000000ff */
[----:B------:R-:W4:Y:S01]  /*18400*/  LDCU UR5, c[0x0][0x39c] ;  /* 0x00007380ff0577ac */ /* 0x000f220008000800 */
[C---:B0-----:R-:W-:Y:S01]  /*18410*/  ISETP.LT.AND P4, PT, R81.reuse, UR6, !P0 ;  /* 0x0000000651007c0c */ /* 0x041fe2000c781270 */
[----:B------:R-:W-:Y:S01]  /*18420*/  IMAD R81, R81, R0, RZ ;  /* 0x0000000051517224 */ /* 0x000fe200078e02ff */
[----:B---3--:R-:W-:Y:S01]  /*18430*/  PRMT R51, R28, 0x7771, RZ ;  /* 0x000077711c337816 */ /* 0x008fe200000000ff */
[----:B------:R0:W-:Y:S01]  /*18440*/  @P2 STG.E.U8 desc[UR20][R26.64], R57 ;  /* 0x000000391a002986 */ /* 0x0001e2000c101114 */
[-C--:B------:R-:W-:Y:S01]  /*18450*/  IADD3 R24, P2, PT, R83, R2.reuse, RZ ;  /* 0x0000000253187210 */ /* 0x080fe20007f5e0ff */
[----:B------:R-:W3:Y:S01]  /*18460*/  LDCU UR6, c[0x0][0x39c] ;  /* 0x00007380ff0677ac */ /* 0x000ee20008000800 */
[----:B------:R-:W-:-:S02]  /*18470*/  IADD3 R44, P5, PT, R81, R2, RZ ;  /* 0x00000002512c7210 */ /* 0x000fc40007fbe0ff */
[-C--:B------:R-:W-:Y:S02]  /*18480*/  LEA.HI.X.SX32 R25, R83, R3.reuse, 0x1, P2 ;  /* 0x0000000353197211 */ /* 0x080fe400010f0eff */
[C---:B--2---:R-:W-:Y:S01]  /*18490*/  ISETP.LT.AND P2, PT, R79.reuse, UR7, !P0 ;  /* 0x000000074f007c0c */ /* 0x044fe2000c741270 */
[----:B------:R-:W-:Y:S01]  /*184a0*/  IMAD R79, R79, R0, RZ ;  /* 0x000000004f4f7224 */ /* 0x000fe200078e02ff */
[-C--:B------:R-:W-:Y:S01]  /*184b0*/  LEA.HI.X.SX32 R45, R81, R3.reuse, 0x1, P5 ;  /* 0x00000003512d7211 */ /* 0x080fe200028f0eff */
[----:B------:R2:W-:Y:S01]  /*184c0*/  @P6 STG.E.U8 desc[UR20][R24.64], R51 ;  /* 0x0000003318006986 */ /* 0x0005e2000c101114 */
[C---:B-1----:R-:W-:Y:S01]  /*184d0*/  PRMT R49, R28.reuse, 0x7772, RZ ;  /* 0x000077721c317816 */ /* 0x042fe200000000ff */
[----:B------:R-:W1:Y:S01]  /*184e0*/  LDCU UR7, c[0x0][0x39c] ;  /* 0x00007380ff0777ac */ /* 0x000e620008000800 */
[----:B0-----:R-:W-:Y:S02]  /*184f0*/  IADD3 R26, P6, PT, R79, R2, RZ ;  /* 0x000000024f1a7210 */ /* 0x001fe40007fde0ff */
[C---:B------:R-:W-:Y:S01]  /*18500*/  ISETP.LT.AND P5, PT, R77.reuse, UR4, !P0 ;  /* 0x000000044d007c0c */ /* 0x040fe2000c7a1270 */
[-C--:B------:R-:W-:Y:S01]  /*18510*/  IMAD R77, R77, R0.reuse, RZ ;  /* 0x000000004d4d7224 */ /* 0x080fe200078e02ff */
[-C--:B------:R-:W-:Y:S01]  /*18520*/  LEA.HI.X.SX32 R27, R79, R3.reuse, 0x1, P6 ;  /* 0x000000034f1b7211 */ /* 0x080fe200030f0eff */
[----:B------:R0:W-:Y:S01]  /*18530*/  @P4 STG.E.U8 desc[UR20][R44.64], R49 ;  /* 0x000000312c004986 */ /* 0x0001e2000c101114 */
[----:B------:R-:W-:Y:S01]  /*18540*/  PRMT R47, R28, 0x7773, RZ ;  /* 0x000077731c2f7816 */ /* 0x000fe200000000ff */
[----:B------:R-:W1:Y:S01]  /*18550*/  LDCU UR4, c[0x0][0x39c] ;  /* 0x00007380ff0477ac */ /* 0x000e620008000800 */
[C---:B----4-:R-:W-:Y:S01]  /*18560*/  ISETP.LT.AND P4, PT, R75.reuse, UR5, !P0 ;  /* 0x000000054b007c0c */ /* 0x050fe2000c781270 */
[----:B------:R-:W-:Y:S01]  /*18570*/  IMAD R75, R75, R0, RZ ;  /* 0x000000004b4b7224 */ /* 0x000fe200078e02ff */
[----:B--2---:R-:W-:Y:S01]  /*18580*/  PRMT R51, R29, 0x7770, RZ ;  /* 0x000077701d337816 */ /* 0x004fe200000000ff */
[----:B------:R2:W-:Y:S01]  /*18590*/  @P2 STG.E.U8 desc[UR20][R26.64], R47 ;  /* 0x0000002f1a002986 */ /* 0x0005e2000c101114 */
[C---:B------:R-:W-:Y:S01]  /*185a0*/  IADD3 R24, P2, PT, R77.reuse, R2, RZ ;  /* 0x000000024d187210 */ /* 0x040fe20007f5e0ff */
[----:B------:R-:W4:Y:S03]  /*185b0*/  LDCU UR5, c[0x0][0x39c] ;  /* 0x00007380ff0577ac */ /* 0x000f260008000800 */
[----:B------:R-:W-:-:S02]  /*185c0*/  LEA.HI.X.SX32 R25, R77, R3, 0x1, P2 ;  /* 0x000000034d197211 */ /* 0x000fc400010f0eff */
[C---:B------:R-:W-:Y:S01]  /*185d0*/  ISETP.LT.AND P2, PT, R73.reuse, UR10, !P0 ;  /* 0x0000000a49007c0c */ /* 0x040fe2000c741270 */
[----:B------:R-:W-:Y:S01]  /*185e0*/  IMAD R73, R73, R0, RZ ;  /* 0x0000000049497224 */ /* 0x000fe200078e02ff */
[-C--:B0-----:R-:W-:Y:S01]  /*185f0*/  IADD3 R44, P6, PT, R75, R2.reuse, RZ ;  /* 0x000000024b2c7210 */ /* 0x081fe20007fde0ff */
[----:B------:R0:W-:Y:S01]  /*18600*/  @P5 STG.E.U8 desc[UR20][R24.64], R51 ;  /* 0x0000003318005986 */ /* 0x0001e2000c101114 */
[----:B------:R-:W-:Y:S02]  /*18610*/  PRMT R49, R29, 0x7771, RZ ;  /* 0x000077711d317816 */ /* 0x000fe400000000ff */
[----:B--2---:R-:W-:Y:S02]  /*18620*/  IADD3 R26, P5, PT, R73, R2, RZ ;  /* 0x00000002491a7210 */ /* 0x004fe40007fbe0ff */
[-C--:B------:R-:W-:Y:S02]  /*18630*/  LEA.HI.X.SX32 R45, R75, R3.reuse, 0x1, P6 ;  /* 0x000000034b2d7211 */ /* 0x080fe400030f0eff */
[C---:B---3--:R-:W-:Y:S01]  /*18640*/  ISETP.LT.AND P6, PT, R23.reuse, UR6, !P0 ;  /* 0x0000000617007c0c */ /* 0x048fe2000c7c1270 */
[----:B------:R-:W-:Y:S01]  /*18650*/  IMAD R23, R23, R0, RZ ;  /* 0x0000000017177224 */ /* 0x000fe200078e02ff */
[----:B------:R-:W-:Y:S01]  /*18660*/  LEA.HI.X.SX32 R27, R73, R3, 0x1, P5 ;  /* 0x00000003491b7211 */ /* 0x000fe200028f0eff */
[----:B------:R-:W-:Y:S01]  /*18670*/  @P4 STG.E.U8 desc[UR20][R44.64], R49 ;  /* 0x000000312c004986 */ /* 0x000fe2000c101114 */
[C---:B------:R-:W-:Y:S01]  /*18680*/  PRMT R47, R29.reuse, 0x7772, RZ ;  /* 0x000077721d2f7816 */ /* 0x040fe200000000ff */
[----:B------:R-:W2:Y:S01]  /*18690*/  LDCU UR6, c[0x0][0x39c] ;  /* 0x00007380ff0677ac */ /* 0x000ea20008000800 */
[----:B------:R-:W-:-:S02]  /*186a0*/  PRMT R29, R29, 0x7773, RZ ;  /* 0x000077731d1d7816 */ /* 0x000fc400000000ff */
[----:B-1----:R-:W-:Y:S01]  /*186b0*/  ISETP.LT.AND P4, PT, R22, UR4, !P0 ;  /* 0x0000000416007c0c */ /* 0x002fe2000c781270 */
[----:B------:R1:W-:Y:S01]  /*186c0*/  @P2 STG.E.U8 desc[UR20][R26.64], R47 ;  /* 0x0000002f1a002986 */ /* 0x0003e2000c101114 */
[CC--:B0-----:R-:W-:Y:S01]  /*186d0*/  IADD3 R24, P2, PT, R23.reuse, R2.reuse, RZ ;  /* 0x0000000217187210 */ /* 0x0c1fe20007f5e0ff */
[----:B------:R-:W0:Y:S01]  /*186e0*/  LDCU UR4, c[0x0][0x39c] ;  /* 0x00007380ff0477ac */ /* 0x000e220008000800 */
[C---:B------:R-:W-:Y:S02]  /*186f0*/  IADD3 R22, P5, PT, R10.reuse, R2, RZ ;  /* 0x000000020a167210 */ /* 0x040fe40007fbe0ff */
[-C--:B------:R-:W-:Y:S02]  /*18700*/  LEA.HI.X.SX32 R25, R23, R3.reuse, 0x1, P2 ;  /* 0x0000000317197211 */ /* 0x080fe400010f0eff */
[C---:B------:R-:W-:Y:S01]  /*18710*/  ISETP.LT.AND P2, PT, R21.reuse, UR7, !P0 ;  /* 0x0000000715007c0c */ /* 0x040fe2000c741270 */
[----:B------:R-:W-:Y:S01]  /*18720*/  IMAD R21, R21, R0, RZ ;  /* 0x0000000015157224 */ /* 0x000fe200078e02ff */
[-C--:B------:R-:W-:Y:S01]  /*18730*/  LEA.HI.X.SX32 R23, R10, R3.reuse, 0x1, P5 ;  /* 0x000000030a177211 */ /* 0x080fe200028f0eff */
[----:B------:R3:W-:Y:S01]  /*18740*/  @P6 STG.E.U8 desc[UR20][R24.64], R29 ;  /* 0x0000001d18006986 */ /* 0x0007e2000c101114 */
[C---:B----4-:R-:W-:Y:S01]  /*18750*/  ISETP.LT.AND P5, PT, R20.reuse, UR5, !P0 ;  /* 0x0000000514007c0c */ /* 0x050fe2000c7a1270 */
[----:B------:R-:W4:Y:S01]  /*18760*/  LDCU UR5, c[0x0][0x39c] ;  /* 0x00007380ff0577ac */ /* 0x000f220008000800 */
[C---:B-1----:R-:W-:Y:S01]  /*18770*/  IADD3 R26, P6, PT, R21.reuse, R2, RZ ;  /* 0x00000002151a7210 */ /* 0x042fe20007fde0ff */
[-C--:B------:R-:W-:Y:S01]  /*18780*/  IMAD R20, R20, R0.reuse, RZ ;  /* 0x0000000014147224 */ /* 0x080fe200078e02ff */
[C---:B------:R-:W-:Y:S01]  /*18790*/  PRMT R45, R30.reuse, 0x7770, RZ ;  /* 0x000077701e2d7816 */ /* 0x040fe200000000ff */
[----:B------:R-:W1:Y:S01]  /*187a0*/  LDCU UR7, c[0x0][0x39c] ;  /* 0x00007380ff0777ac */ /* 0x000e620008000800 */
[----:B------:R-:W-:Y:S01]  /*187b0*/  LEA.HI.X.SX32 R27, R21, R3, 0x1, P6 ;  /* 0x00000003151b7211 */ /* 0x000fe200030f0eff */
[C---:B------:R-:W-:Y:S01]  /*187c0*/  IMAD R10, R19.reuse, R0, RZ ;  /* 0x00000000130a7224 */ /* 0x040fe200078e02ff */
[----:B------:R-:W-:Y:S01]  /*187d0*/  PRMT R21, R30, 0x7771, RZ ;  /* 0x000077711e157816 */ /* 0x000fe200000000ff */
[----:B------:R-:W-:Y:S01]  /*187e0*/  @P4 STG.E.U8 desc[UR20][R22.64], R45 ;  /* 0x0000002d16004986 */ /* 0x000fe2000c101114 */
[----:B--2---:R-:W-:Y:S01]  /*187f0*/  ISETP.LT.AND P4, PT, R19, UR6, !P0 ;  /* 0x0000000613007c0c */ /* 0x004fe2000c781270 */
[----:B------:R-:W2:Y:S01]  /*18800*/  LDCU UR6, c[0x0][0x39c] ;  /* 0x00007380ff0677ac */ /* 0x000ea20008000800 */
[-C--:B------:R-:W-:Y:S01]  /*18810*/  IADD3 R16, P6, PT, R10, R2.reuse, RZ ;  /* 0x000000020a107210 */ /* 0x080fe20007fde0ff */
[----:B------:R1:W-:Y:S01]  /*18820*/  @P2 STG.E.U8 desc[UR20][R26.64], R21 ;  /* 0x000000151a002986 */ /* 0x0003e2000c101114 */
[----:B------:R-:W-:-:S02]  /*18830*/  IADD3 R18, P2, PT, R20, R2, RZ ;  /* 0x0000000214127210 */ /* 0x000fc40007f5e0ff */
[----:B---3--:R-:W-:Y:S02]  /*18840*/  PRMT R29, R30, 0x7772, RZ ;  /* 0x000077721e1d7816 */ /* 0x008fe400000000ff */
[-C--:B------:R-:W-:Y:S01]  /*18850*/  LEA.HI.X.SX32 R19, R20, R3.reuse, 0x1, P2 ;  /* 0x0000000314137211 */ /* 0x080fe200010f0eff */
[----:B------:R-:W-:Y:S01]  /*18860*/  IMAD R20, R11, R0, RZ ;  /* 0x000000000b147224 */ /* 0x000fe200078e02ff */
[----:B0-----:R-:W-:Y:S01]  /*18870*/  ISETP.LT.AND P2, PT, R17, UR4, !P0 ;  /* 0x0000000411007c0c */ /* 0x001fe2000c741270 */
[----:B------:R-:W0:Y:S01]  /*18880*/  LDCU UR4, c[0x0][0x39c] ;  /* 0x00007380ff0477ac */ /* 0x000e220008000800 */
[----:B------:R-:W-:Y:S01]  /*18890*/  LEA.HI.X.SX32 R17, R10, R3, 0x1, P6 ;  /* 0x000000030a117211 */ /* 0x000fe200030f0eff */
[----:B------:R3:W-:Y:S01]  /*188a0*/  @P5 STG.E.U8 desc[UR20][R18.64], R29 ;  /* 0x0000001d12005986 */ /* 0x0007e2000c101114 */
[C---:B----4-:R-:W-:Y:S01]  /*188b0*/  ISETP.LT.AND P6, PT, R15.reuse, UR5, !P0 ;  /* 0x000000050f007c0c */ /* 0x050fe2000c7c1270 */
[----:B------:R-:W4:Y:S01]  /*188c0*/  LDCU UR5, c[0x0][0x39c] ;  /* 0x00007380ff0577ac */ /* 0x000f220008000800 */
[----:B------:R-:W-:Y:S01]  /*188d0*/  IADD3 R14, P5, PT, R12, R2, RZ ;  /* 0x000000020c0e7210 */ /* 0x000fe20007fbe0ff */
[----:B------:R-:W-:Y:S01]  /*188e0*/  IMAD R10, R15, R0, RZ ;  /* 0x000000000f0a7224 */ /* 0x000fe200078e02ff */
[----:B-1----:R-:W-:-:S02]  /*188f0*/  PRMT R27, R30, 0x7773, RZ ;  /* 0x000077731e1b7816 */ /* 0x002fc400000000ff */
[C---:B------:R-:W-:Y:S02]  /*18900*/  PRMT R21, R31.reuse, 0x7773, RZ ;  /* 0x000077731f157816 */ /* 0x040fe400000000ff */
[C---:B------:R-:W-:Y:S01]  /*18910*/  PRMT R23, R31.reuse, 0x7772, RZ ;  /* 0x000077721f177816 */ /* 0x040fe200000000ff */
[----:B------:R1:W-:Y:S01]  /*18920*/  @P4 STG.E.U8 desc[UR20][R16.64], R27 ;  /* 0x0000001b10004986 */ /* 0x0003e2000c101114 */
[C---:B------:R-:W-:Y:S02]  /*18930*/  PRMT R25, R31.reuse, 0x7771, RZ ;  /* 0x000077711f197816 */ /* 0x040fe400000000ff */
[-C--:B------:R-:W-:Y:S02]  /*18940*/  LEA.HI.X.SX32 R15, R12, R3.reuse, 0x1, P5 ;  /* 0x000000030c0f7211 */ /* 0x080fe400028f0eff */
[----:B------:R-:W-:Y:S02]  /*18950*/  PRMT R31, R31, 0x7770, RZ ;  /* 0x000077701f1f7816 */ /* 0x000fe400000000ff */
[C---:B------:R-:W-:Y:S01]  /*18960*/  ISETP.LT.AND P5, PT, R13.reuse, UR7, !P0 ;  /* 0x000000070d007c0c */ /* 0x040fe2000c7a1270 */
[----:B------:R-:W-:Y:S01]  /*18970*/  IMAD R13, R13, R0, RZ ;  /* 0x000000000d0d7224 */ /* 0x000fe200078e02ff */
[C---:B---3--:R-:W-:Y:S01]  /*18980*/  IADD3 R18, P4, PT, R10.reuse, R2, RZ ;  /* 0x000000020a127210 */ /* 0x048fe20007f9e0ff */
[----:B------:R3:W-:Y:S01]  /*18990*/  @P2 STG.E.U8 desc[UR20][R14.64], R31 ;  /* 0x0000001f0e002986 */ /* 0x0007e2000c101114 */
[----:B0-----:R-:W-:Y:S01]  /*189a0*/  ISETP.LT.AND P2, PT, R11, UR4, !P0 ;  /* 0x000000040b007c0c */ /* 0x001fe2000c741270 */
[----:B------:R-:W0:Y:S01]  /*189b0*/  LDCU UR4, c[0x0][0x39c] ;  /* 0x00007380ff0477ac */ /* 0x000e220008000800 */
[----:B------:R-:W-:-:S02]  /*189c0*/  LEA.HI.X.SX32 R19, R10, R3, 0x1, P4 ;  /* 0x000000030a137211 */ /* 0x000fc400020f0eff */
[-C--:B------:R-:W-:Y:S02]  /*189d0*/  IADD3 R10, P4, PT, R13, R2.reuse, RZ ;  /* 0x000000020d0a7210 */ /* 0x080fe40007f9e0ff */
[----:B-1----:R-:W-:Y:S01]  /*189e0*/  LOP3.LUT R17, R9, 0x40, RZ, 0xfc, !PT ;  /* 0x0000004009117812 */ /* 0x002fe200078efcff */
[----:B------:R1:W-:Y:S01]  /*189f0*/  @P6 STG.E.U8 desc[UR20][R18.64], R25 ;  /* 0x0000001912006986 */ /* 0x0003e2000c101114 */
[-C--:B------:R-:W-:Y:S02]  /*18a00*/  LEA.HI.X.SX32 R11, R13, R3.reuse, 0x1, P4 ;  /* 0x000000030d0b7211 */ /* 0x080fe400020f0eff */
[C---:B----4-:R-:W-:Y:S01]  /*18a10*/  ISETP.LT.AND P4, PT, R17.reuse, UR5, !P0 ;  /* 0x0000000511007c0c */ /* 0x050fe2000c781270 */
[----:B------:R-:W4:Y:S01]  /*18a20*/  LDCU UR5, c[0x0][0x39c] ;  /* 0x00007380ff0577ac */ /* 0x000f220008000800 */
[C---:B------:R-:W-:Y:S01]  /*18a30*/  IADD3 R12, P6, PT, R20.reuse, R2, RZ ;  /* 0x00000002140c7210 */ /* 0x040fe20007fde0ff */
[----:B---3--:R-:W-:Y:S01]  /*18a40*/  IMAD R15, R17, R0, RZ ;  /* 0x00000000110f7224 */ /* 0x008fe200078e02ff */
[----:B------:R-:W-:Y:S01]  /*18a50*/  LOP3.LUT R14, R9, 0x44, RZ, 0xfc, !PT ;  /* 0x00000044090e7812 */ /* 0x000fe200078efcff */
[----:B------:R3:W-:Y:S01]  /*18a60*/  @P5 STG.E.U8 desc[UR20][R10.64], R23 ;  /* 0x000000170a005986 */ /* 0x0007e2000c101114 */
[-C--:B------:R-:W-:Y:S01]  /*18a70*/  LEA.HI.X.SX32 R13, R20, R3.reuse, 0x1, P6 ;  /* 0x00000003140d7211 */ /* 0x080fe200030f0eff */
[----:B------:R-:W-:Y:S01]  /*18a80*/  IMAD R17, R0, 0x2, R15 ;  /* 0x0000000200117824 */ /* 0x000fe200078e020f */
[----:B--2---:R-:W-:Y:S01]  /*18a90*/  ISETP.LT.AND P5, PT, R14, UR6, !P0 ;  /* 0x000000060e007c0c */ /* 0x004fe2000c7a1270 */
[----:B------:R-:W2:Y:S01]  /*18aa0*/  LDCU UR6, c[0x0][0x39c] ;  /* 0x00007380ff0677ac */ /* 0x000ea20008000800 */
[----:B------:R-:W-:Y:S01]  /*18ab0*/  IADD3 R14, P6, PT, R15, R2, RZ ;  /* 0x000000020f0e7210 */ /* 0x000fe20007fde0ff */
[----:B------:R2:W-:Y:S01]  /*18ac0*/  @P2 STG.E.U8 desc[UR20][R12.64], R21 ;  /* 0x000000150c002986 */ /* 0x0005e2000c101114 */
[----:B------:R-:W-:Y:S01]  /*18ad0*/  LOP3.LUT R16, R9, 0x46, RZ, 0xfc, !PT ;  /* 0x0000004609107812 */ /* 0x000fe200078efcff */
[----:B-1----:R-:W-:Y:S01]  /*18ae0*/  IMAD R19, R0, 0x2, R17 ;  /* 0x0000000200137824 */ /* 0x002fe200078e0211 */
[----:B------:R-:W-:-:S02]  /*18af0*/  LEA.HI.X.SX32 R15, R15, R3, 0x1, P6 ;  /* 0x000000030f0f7211 */ /* 0x000fc400030f0eff */
[----:B0-----:R-:W-:Y:S01]  /*18b00*/  ISETP.LT.AND P6, PT, R16, UR4, !P0 ;  /* 0x0000000410007c0c */ /* 0x001fe2000c7c1270 */
[----:B------:R-:W0:Y:S01]  /*18b10*/  LDCU UR4, c[0x0][0x39c] ;  /* 0x00007380ff0477ac */ /* 0x000e220008000800 */
[----:B---3--:R-:W-:Y:S02]  /*18b20*/  IADD3 R10, P2, PT, R17, R2, RZ ;  /* 0x00000002110a7210 */ /* 0x008fe40007f5e0ff */
[----:B------:R-:W-:Y:S02]  /*18b30*/  LOP3.LUT R16, R9, 0x48, RZ, 0xfc, !PT ;  /* 0x0000004809107812 */ /* 0x000fe400078efcff */
[----:B------:R-:W-:Y:S02]  /*18b40*/  PRMT R25, R60, 0x7770, RZ ;  /* 0x000077703c197816 */ /* 0x000fe400000000ff */
[----:B------:R-:W-:Y:S01]  /*18b50*/  LEA.HI.X.SX32 R11, R17, R3, 0x1, P2 ;  /* 0x00000003110b7211 */ /* 0x000fe200010f0eff */
[----:B------:R-:W-:Y:S01]  /*18b60*/  IMAD R17, R0, 0x2, R19 ;  /* 0x0000000200117824 */ /* 0x000fe200078e0213 */
[----:B----4-:R-:W-:Y:S01]  /*18b70*/  ISETP.LT.AND P2, PT, R16, UR5, !P0 ;  /* 0x0000000510007c0c */ /* 0x010fe2000c741270 */
[----:B------:R-:W1:Y:S01]  /*18b80*/  LDCU UR5, c[0x0][0x39c] ;  /* 0x00007380ff0577ac */ /* 0x000e620008000800 */
[----:B------:R3:W-:Y:S01]  /*18b90*/  @P4 STG.E.U8 desc[UR20][R14.64], R25 ;  /* 0x000000190e004986 */ /* 0x0007e2000c101114 */
[----:B--2---:R-:W-:-:S02]  /*18ba0*/  PRMT R21, R60, 0x7771, RZ ;  /* 0x000077713c157816 */ /* 0x004fc400000000ff */
[-C--:B------:R-:W-:Y:S02]  /*18bb0*/  IADD3 R12, P4, PT, R19, R2.reuse, RZ ;  /* 0x00000002130c7210 */ /* 0x080fe40007f9e0ff */
[----:B------:R-:W-:Y:S01]  /*18bc0*/  LOP3.LUT R16, R9, 0x4a, RZ, 0xfc, !PT ;  /* 0x0000004a09107812 */ /* 0x000fe200078efcff */
[----:B------:R2:W-:Y:S01]  /*18bd0*/  @P3 STG.E.U8 desc[UR20][R10.64], R21 ;  /* 0x000000150a003986 */ /* 0x0005e2000c101114 */
[----:B------:R-:W-:Y:S01]  /*18be0*/  LEA.HI.X.SX32 R13, R19, R3, 0x1, P4 ;  /* 0x00000003130d7211 */ /* 0x000fe200020f0eff */
[----:B------:R-:W-:Y:S01]  /*18bf0*/  IMAD R19, R0, 0x2, R17 ;  /* 0x0000000200137824 */ /* 0x000fe200078e0211 */
[----:B------:R-:W-:Y:S02]  /*18c00*/  PRMT R23, R60, 0x7772, RZ ;  /* 0x000077723c177816 */ /* 0x000fe400000000ff */
[----:B------:R-:W-:Y:S01]  /*18c10*/  ISETP.LT.AND P4, PT, R16, UR6, !P0 ;  /* 0x0000000610007c0c */ /* 0x000fe2000c781270 */
[----:B------:R-:W4:Y:S01]  /*18c20*/  LDCU UR6, c[0x0][0x39c] ;  /* 0x00007380ff0677ac */ /* 0x000f220008000800 */
[----:B---3--:R-:W-:Y:S01]  /*18c30*/  IADD3 R14, P3, PT, R17, R2, RZ ;  /* 0x00000002110e7210 */ /* 0x008fe20007f7e0ff */
[----:B------:R3:W-:Y:S01]  /*18c40*/  @P5 STG.E.U8 desc[UR20][R12.64], R23 ;  /* 0x000000170c005986 */ /* 0x0007e2000c101114 */
[----:B------:R-:W-:-:S02]  /*18c50*/  LOP3.LUT R16, R9, 0x4c, RZ, 0xfc, !PT ;  /* 0x0000004c09107812 */ /* 0x000fc400078efcff */
[-C--:B------:R-:W-:Y:S01]  /*18c60*/  LEA.HI.X.SX32 R15, R17, R3.reuse, 0x1, P3 ;  /* 0x00000003110f7211 */ /* 0x080fe200018f0eff */
[----:B------:R-:W-:Y:S01]  /*18c70*/  IMAD R17, R0, 0x2, R19 ;  /* 0x0000000200117824 */ /* 0x000fe200078e0213 */
[----:B--2---:R-:W-:Y:S02]  /*18c80*/  PRMT R21, R60, 0x7773, RZ ;  /* 0x000077733c157816 */ /* 0x004fe400000000ff */
[----:B0-----:R-:W-:Y:S01]  /*18c90*/  ISETP.LT.AND P5, PT, R16, UR4, !P0 ;  /* 0x0000000410007c0c */ /* 0x001fe2000c7a1270 */
[----:B------:R-:W0:Y:S01]  /*18ca0*/  LDCU UR4, c[0x0][0x39c] ;  /* 0x00007380ff0477ac */ /* 0x000e220008000800 */
[-C--:B------:R-:W-:Y:S01]  /*18cb0*/  IADD3 R10, P3, PT, R19, R2.reuse, RZ ;  /* 0x00000002130a7210 */ /* 0x080fe20007f7e0ff */
[----:B------:R2:W-:Y:S01]  /*18cc0*/  @P6 STG.E.U8 desc[UR20][R14.64], R21 ;  /* 0x000000150e006986 */ /* 0x0005e2000c101114 */
[----:B------:R-:W-:Y:S02]  /*18cd0*/  LOP3.LUT R16, R9, 0x4e, RZ, 0xfc, !PT ;  /* 0x0000004e09107812 */ /* 0x000fe400078efcff */
[----:B------:R-:W-:Y:S01]  /*18ce0*/  LEA.HI.X.SX32 R11, R19, R3, 0x1, P3 ;  /* 0x00000003130b7211 */ /* 0x000fe200018f0eff */
[----:B------:R-:W-:Y:S01]  /*18cf0*/  IMAD R19, R0, 0x2, R17 ;  /* 0x0000000200137824 */ /* 0x000fe200078e0211 */
[----:B-1----:R-:W-:Y:S01]  /*18d00*/  ISETP.LT.AND P3, PT, R16, UR5, !P0 ;  /* 0x0000000510007c0c */ /* 0x002fe2000c761270 */
[----:B------:R-:W1:Y:S01]  /*18d10*/  LDCU UR5, c[0x0][0x39c] ;  /* 0x00007380ff0577ac */ /* 0x000e620008000800 */
[----:B---3--:R-:W-:-:S02]  /*18d20*/  IADD3 R12, P6, PT, R17, R2, RZ ;  /* 0x00000002110c7210 */ /* 0x008fc40007fde0ff */
[----:B------:R-:W-:Y:S02]  /*18d30*/  PRMT R23, R61, 0x7770, RZ ;  /* 0x000077703d177816 */ /* 0x000fe400000000ff */
[----:B------:R-:W-:Y:S02]  /*18d40*/  LOP3.LUT R16, R9, 0x50, RZ, 0xfc, !PT ;  /* 0x0000005009107812 */ /* 0x000fe400078efcff */
[-C--:B------:R-:W-:Y:S01]  /*18d50*/  LEA.HI.X.SX32 R13, R17, R3.reuse, 0x1, P6 ;  /* 0x00000003110d7211 */ /* 0x080fe200030f0eff */
[----:B------:R-:W-:Y:S01]  /*18d60*/  IMAD R17, R0, 0x2, R19 ;  /* 0x0000000200117824 */ /* 0x000fe200078e0213 */
[----:B--2---:R-:W-:Y:S01]  /*18d70*/  IADD3 R14, P6, PT, R19, R2, RZ ;  /* 0x00000002130e7210 */ /* 0x004fe20007fde0ff */
[----:B------:R2:W-:Y:S01]  /*18d80*/  @P2 STG.E.U8 desc[UR20][R10.64], R23 ;  /* 0x000000170a002986 */ /* 0x0005e2000c101114 */
[----:B------:R-:W-:Y:S02]  /*18d90*/  PRMT R21, R61, 0x7771, RZ ;  /* 0x000077713d157816 */ /* 0x000fe400000000ff */
[----:B----4-:R-:W-:Y:S01]  /*18da0*/  ISETP.LT.AND P2, PT, R16, UR6, !P0 ;  /* 0x0000000610007c0c */ /* 0x010fe2000c741270 */
[----:B------:R-:W3:Y:S01]  /*18db0*/  LDCU UR6, c[0x0][0x39c] ;  /* 0x00007380ff0677ac */ /* 0x000ee20008000800 */
[----:B------:R-:W-:Y:S01]  /*18dc0*/  LOP3.LUT R16, R9, 0x52, RZ, 0xfc, !PT ;  /* 0x0000005209107812 */ /* 0x000fe200078efcff */
[----:B------:R-:W-:Y:S01]  /*18dd0*/  @P4 STG.E.U8 desc[UR20][R12.64], R21 ;  /* 0x000000150c004986 */ /* 0x000fe2000c101114 */
[----:B------:R-:W-:-:S02]  /*18de0*/  LEA.HI.X.SX32 R15, R19, R3, 0x1, P6 ;  /* 0x00000003130f7211 */ /* 0x000fc400030f0eff */
[----:B------:R-:W-:Y:S02]  /*18df0*/  PRMT R19, R61, 0x7772, RZ ;  /* 0x000077723d137816 */ /* 0x000fe400000000ff */
[----:B0-----:R-:W-:Y:S01]  /*18e00*/  ISETP.LT.AND P4, PT, R16, UR4, !P0 ;  /* 0x0000000410007c0c */ /* 0x001fe2000c781270 */
[----:B------:R-:W0:Y:S01]  /*18e10*/  LDCU UR4, c[0x0][0x39c] ;  /* 0x00007380ff0477ac */ /* 0x000e220008000800 */
[----:B--2---:R-:W-:Y:S01]  /*18e20*/  IADD3 R10, P6, PT, R17, R2, RZ ;  /* 0x00000002110a7210 */ /* 0x004fe20007fde0ff */
[----:B------:R2:W-:Y:S01]  /*18e30*/  @P5 STG.E.U8 desc[UR20][R14.64], R19 ;  /* 0x000000130e005986 */ /* 0x0005e2000c101114 */
[----:B------:R-:W-:Y:S02]  /*18e40*/  LOP3.LUT R16, R9, 0x54, RZ, 0xfc, !PT ;  /* 0x0000005409107812 */ /* 0x000fe400078efcff */
[----:B------:R-:W-:Y:S01]  /*18e50*/  LEA.HI.X.SX32 R11, R17, R3, 0x1, P6 ;  /* 0x00000003110b7211 */ /* 0x000fe200030f0eff */
[----:B------:R-:W-:Y:S01]  /*18e60*/  IMAD R17, R0, 0x2, R17 ;  /* 0x0000000200117824 */ /* 0x000fe200078e0211 */
[----:B-1----:R-:W-:Y:S01]  /*18e70*/  ISETP.LT.AND P5, PT, R16, UR5, !P0 ;  /* 0x0000000510007c0c */ /* 0x002fe2000c7a1270 */
[----:B------:R-:W1:Y:S01]  /*18e80*/  LDCU UR5, c[0x0][0x39c] ;  /* 0x00007380ff0577ac */ /* 0x000e620008000800 */
[----:B------:R-:W-:-:S02]  /*18e90*/  PRMT R61, R61, 0x7773, RZ ;  /* 0x000077733d3d7816 */ /* 0x000fc400000000ff */
[----:B------:R-:W-:Y:S02]  /*18ea0*/  LOP3.LUT R16, R9, 0x56, RZ, 0xfc, !PT ;  /* 0x0000005609107812 */ /* 0x000fe400078efcff */
[----:B------:R-:W-:Y:S01]  /*18eb0*/  PRMT R23, R62, 0x7770, RZ ;  /* 0x000077703e177816 */ /* 0x000fe200000000ff */
[----:B--2---:R-:W-:Y:S01]  /*18ec0*/  IMAD R19, R0, 0x2, R17 ;  /* 0x0000000200137824 */ /* 0x004fe200078e0211 */
[----:B------:R2:W-:Y:S01]  /*18ed0*/  @P3 STG.E.U8 desc[UR20][R10.64], R61 ;  /* 0x0000003d0a003986 */ /* 0x0005e2000c101114 */
[-C--:B------:R-:W-:Y:S02]  /*18ee0*/  IADD3 R12, P3, PT, R17, R2.reuse, RZ ;  /* 0x00000002110c7210 */ /* 0x080fe40007f7e0ff */
[----:B------:R-:W-:Y:S02]  /*18ef0*/  PRMT R21, R62, 0x7771, RZ ;  /* 0x000077713e157816 */ /* 0x000fe400000000ff */
[----:B------:R-:W-:Y:S02]  /*18f00*/  IADD3 R14, P6, PT, R19, R2, RZ ;  /* 0x00000002130e7210 */ /* 0x000fe40007fde0ff */
[----:B------:R-:W-:-:S02]  /*18f10*/  LEA.HI.X.SX32 R13, R17, R3, 0x1, P3 ;  /* 0x00000003110d7211 */ /* 0x000fc400018f0eff */
[-C--:B------:R-:W-:Y:S01]  /*18f20*/  LEA.HI.X.SX32 R15, R19, R3.reuse, 0x1, P6 ;  /* 0x00000003130f7211 */ /* 0x080fe200030f0eff */
[----:B------:R-:W-:Y:S01]  /*18f30*/  IMAD R19, R0, 0x2, R19 ;  /* 0x0000000200137824 */ /* 0x000fe200078e0213 */
[----:B0-----:R-:W-:Y:S01]  /*18f40*/  ISETP.LT.AND P3, PT, R16, UR4, !P0 ;  /* 0x0000000410007c0c */ /* 0x001fe2000c761270 */
[----:B------:R-:W0:Y:S01]  /*18f50*/  LDCU UR4, c[0x0][0x39c] ;  /* 0x00007380ff0477ac */ /* 0x000e220008000800 */
[----:B--2---:R-:W-:Y:S01]  /*18f60*/  LOP3.LUT R11, R9, 0x5a, RZ, 0xfc, !PT ;  /* 0x0000005a090b7812 */ /* 0x004fe200078efcff */
[----:B------:R-:W-:Y:S01]  /*18f70*/  IMAD R17, R0, 0x2, R19 ;  /* 0x0000000200117824 */ /* 0x000fe200078e0213 */
[----:B------:R-:W-:Y:S01]  /*18f80*/  IADD3 R10, P6, PT, R19, R2, RZ ;  /* 0x00000002130a7210 */ /* 0x000fe20007fde0ff */
[----:B------:R2:W-:Y:S01]  /*18f90*/  @P2 STG.E.U8 desc[UR20][R12.64], R23 ;  /* 0x000000170c002986 */ /* 0x0005e2000c101114 */
[----:B------:R-:W-:Y:S02]  /*18fa0*/  LOP3.LUT R16, R9, 0x58, RZ, 0xfc, !PT ;  /* 0x0000005809107812 */ /* 0x000fe400078efcff */
[----:B------:R-:W-:Y:S01]  /*18fb0*/  PRMT R25, R92, 0x7770, RZ ;  /* 0x000077705c197816 */ /* 0x000fe200000000ff */
[----:B------:R4:W-:Y:S01]  /*18fc0*/  @P4 STG.E.U8 desc[UR20][R14.64], R21 ;  /* 0x000000150e004986 */ /* 0x0009e2000c101114 */
[----:B-1----:R-:W-:Y:S01]  /*18fd0*/  ISETP.LT.AND P4, PT, R11, UR5, !P0 ;  /* 0x000000050b007c0c */ /* 0x002fe2000c781270 */
[----:B------:R-:W1:Y:S01]  /*18fe0*/  LDCU UR5, c[0x0][0x39c] ;  /* 0x00007380ff0577ac */ /* 0x000e620008000800 */
[----:B------:R-:W-:-:S02]  /*18ff0*/  LEA.HI.X.SX32 R11, R19, R3, 0x1, P6 ;  /* 0x00000003130b7211 */ /* 0x000fc400030f0eff */
[----:B---3--:R-:W-:Y:S01]  /*19000*/  ISETP.LT.AND P2, PT, R16, UR6, !P0 ;  /* 0x0000000610007c0c */ /* 0x008fe2000c741270 */
[----:B------:R-:W3:Y:S01]  /*19010*/  LDCU UR6, c[0x0][0x39c] ;  /* 0x00007380ff0677ac */ /* 0x000ee20008000800 */
[----:B------:R-:W-:Y:S02]  /*19020*/  LOP3.LUT R16, R9, 0x5c, RZ, 0xfc, !PT ;  /* 0x0000005c09107812 */ /* 0x000fe400078efcff */
[CC--:B--2---:R-:W-:Y:S02]  /*19030*/  IADD3 R12, P6, PT, R17.reuse, R2.reuse, RZ ;  /* 0x00000002110c7210 */ /* 0x0c4fe40007fde0ff */
[----:B------:R-:W-:Y:S02]  /*19040*/  PRMT R23, R62, 0x7772, RZ ;  /* 0x000077723e177816 */ /* 0x000fe400000000ff */
[----:B------:R-:W-:Y:S01]  /*19050*/  LEA.HI.X.SX32 R13, R17, R3, 0x1, P6 ;  /* 0x00000003110d7211 */ /* 0x000fe200030f0eff */
[----:B------:R-:W-:Y:S01]  /*19060*/  IMAD R17, R0, 0x2, R17 ;  /* 0x0000000200117824 */ /* 0x000fe200078e0211 */
[----:B----4-:R-:W-:Y:S01]  /*19070*/  PRMT R21, R62, 0x7773, RZ ;  /* 0x000077733e157816 */ /* 0x010fe200000000ff */
[----:B------:R2:W-:Y:S01]  /*19080*/  @P5 STG.E.U8 desc[UR20][R10.64], R23 ;  /* 0x000000170a005986 */ /* 0x0005e2000c101114 */
[----:B0-----:R-:W-:Y:S01]  /*19090*/  ISETP.LT.AND P5, PT, R16, UR4, !P0 ;  /* 0x0000000410007c0c */ /* 0x001fe2000c7a1270 */
[----:B------:R-:W0:Y:S01]  /*190a0*/  LDCU UR4, c[0x0][0x39c] ;  /* 0x00007380ff0477ac */ /* 0x000e220008000800 */
[----:B------:R-:W-:Y:S01]  /*190b0*/  IMAD R19, R0, 0x2, R17 ;  /* 0x0000000200137824 */ /* 0x000fe200078e0211 */
[----:B------:R4:W-:Y:S01]  /*190c0*/  @P3 STG.E.U8 desc[UR20][R12.64], R21 ;  /* 0x000000150c003986 */ /* 0x0009e2000c101114 */
[----:B------:R-:W-:-:S02]  /*190d0*/  IADD3 R14, P3, PT, R17, R2, RZ ;  /* 0x00000002110e7210 */ /* 0x000fc40007f7e0ff */
[----:B------:R-:W-:Y:S02]  /*190e0*/  LOP3.LUT R16, R9, 0x5e, RZ, 0xfc, !PT ;  /* 0x0000005e09107812 */ /* 0x000fe400078efcff */
[-C--:B------:R-:W-:Y:S02]  /*190f0*/  LEA.HI.X.SX32 R15, R17, R3.reuse, 0x1, P3 ;  /* 0x00000003110f7211 */ /* 0x080fe400018f0eff */
[----:B------:R-:W-:Y:S02]  /*19100*/  PRMT R17, R63, 0x7770, RZ ;  /* 0x000077703f117816 */ /* 0x000fe400000000ff */
[----:B--2---:R-:W-:Y:S02]  /*19110*/  LOP3.LUT R11, R9, 0x60, RZ, 0xfc, !PT ;  /* 0x00000060090b7812 */ /* 0x004fe400078efcff */
[----:B------:R-:W-:Y:S01]  /*19120*/  IADD3 R10, P6, PT, R19, R2, RZ ;  /* 0x00000002130a7210 */ /* 0x000fe20007fde0ff */
[----:B------:R2:W-:Y:S01]  /*19130*/  @P2 STG.E.U8 desc[UR20][R14.64], R17 ;  /* 0x000000110e002986 */ /* 0x0005e2000c101114 */
[----:B-1----:R-:W-:Y:S01]  /*19140*/  ISETP.LT.AND P2, PT, R11, UR5, !P0 ;  /* 0x000000050b007c0c */ /* 0x002fe2000c741270 */
[----:B------:R-:W1:Y:S01]  /*19150*/  LDCU UR5, c[0x0][0x39c] ;  /* 0x00007380ff0577ac */ /* 0x000e620008000800 */
[----:B------:R-:W-:Y:S01]  /*19160*/  LEA.HI.X.SX32 R11, R19, R3, 0x1, P6 ;  /* 0x00000003130b7211 */ /* 0x000fe200030f0eff */
[----:B------:R-:W-:Y:S01]  /*19170*/  IMAD R19, R0, 0x2, R19 ;  /* 0x0000000200137824 */ /* 0x000fe200078e0213 */
[----:B------:R-:W-:-:S02]  /*19180*/  PRMT R23, R63, 0x7771, RZ ;  /* 0x000077713f177816 */ /* 0x000fc400000000ff */
[----:B----4-:R-:W-:Y:S02]  /*19190*/  LOP3.LUT R13, R9, 0x62, RZ, 0xfc, !PT ;  /* 0x00000062090d7812 */ /* 0x010fe400078efcff */
[-C--:B------:R-:W-:Y:S01]  /*191a0*/  IADD3 R12, P6, PT, R19, R2.reuse, RZ ;  /* 0x00000002130c7210 */ /* 0x080fe20007fde0ff */
[----:B------:R4:W-:Y:S01]  /*191b0*/  @P4 STG.E.U8 desc[UR20][R10.64], R23 ;  /* 0x000000170a004986 */ /* 0x0009e2000c101114 */
[----:B0-----:R-:W-:Y:S01]  /*191c0*/  ISETP.LT.AND P4, PT, R13, UR4, !P0 ;  /* 0x000000040d007c0c */ /* 0x001fe2000c781270 */
[----:B------:R-:W0:Y:S01]  /*191d0*/  LDCU UR4, c[0x0][0x39c] ;  /* 0x00007380ff0477ac */ /* 0x000e220008000800 */
[----:B------:R-:W-:Y:S01]  /*191e0*/  PRMT R21, R63, 0x7773, RZ ;  /* 0x000077733f157816 */ /* 0x000fe200000000ff */
[C---:B--2---:R-:W-:Y:S01]  /*191f0*/  IMAD R15, R0.reuse, 0x2, R19 ;  /* 0x00000002000f7824 */ /* 0x044fe200078e0213 */
[-C--:B------:R-:W-:Y:S02]  /*19200*/  LEA.HI.X.SX32 R13, R19, R3.reuse, 0x1, P6 ;  /* 0x00000003130d7211 */ /* 0x080fe400030f0eff */
[----:B------:R-:W-:Y:S01]  /*19210*/  PRMT R63, R63, 0x7772, RZ ;  /* 0x000077723f3f7816 */ /* 0x000fe200000000ff */
[----:B------:R-:W-:Y:S01]  /*19220*/  IMAD R17, R0, 0x2, R15 ;  /* 0x0000000200117824 */ /* 0x000fe200078e020f */
[----:B---3--:R-:W-:Y:S01]  /*19230*/  ISETP.LT.AND P3, PT, R16, UR6, !P0 ;  /* 0x0000000610007c0c */ /* 0x008fe2000c761270 */
[----:B------:R-:W2:Y:S01]  /*19240*/  LDCU UR6, c[0x0][0x39c] ;  /* 0x00007380ff0677ac */ /* 0x000ea20008000800 */
[----:B------:R-:W-:Y:S01]  /*19250*/  LOP3.LUT R16, R9, 0x64, RZ, 0xfc, !PT ;  /* 0x0000006409107812 */ /* 0x000fe200078efcff */
[----:B------:R3:W-:Y:S01]  /*19260*/  @P5 STG.E.U8 desc[UR20][R12.64], R63 ;  /* 0x0000003f0c005986 */ /* 0x0007e2000c101114 */
[C---:B------:R-:W-:Y:S01]  /*19270*/  IADD3 R14, P6, PT, R15.reuse, R2, RZ ;  /* 0x000000020f0e7210 */ /* 0x040fe20007fde0ff */
[----:B------:R-:W-:Y:S01]  /*19280*/  IMAD R19, R0, 0x2, R17 ;  /* 0x0000000200137824 */ /* 0x000fe200078e0211 */
[----:B-1----:R-:W-:Y:S01]  /*19290*/  ISETP.LT.AND P5, PT, R16, UR5, !P0 ;  /* 0x0000000510007c0c */ /* 0x002fe2000c7a1270 */
[----:B------:R-:W1:Y:S01]  /*192a0*/  LDCU UR5, c[0x0][0x39c] ;  /* 0x00007380ff0577ac */ /* 0x000e620008000800 */
[----:B------:R-:W-:-:S02]  /*192b0*/  LEA.HI.X.SX32 R15, R15, R3, 0x1, P6 ;  /* 0x000000030f0f7211 */ /* 0x000fc400030f0eff */
[----:B------:R-:W-:Y:S02]  /*192c0*/  LOP3.LUT R16, R9, 0x66, RZ, 0xfc, !PT ;  /* 0x0000006609107812 */ /* 0x000fe400078efcff */
[CC--:B----4-:R-:W-:Y:S01]  /*192d0*/  IADD3 R10, P6, PT, R17.reuse, R2.reuse, RZ ;  /* 0x00000002110a7210 */ /* 0x0d0fe20007fde0ff */
[----:B------:R4:W-:Y:S01]  /*192e0*/  @P3 STG.E.U8 desc[UR20][R14.64], R21 ;  /* 0x000000150e003986 */ /* 0x0009e2000c101114 */
[----:B0-----:R-:W-:Y:S01]  /*192f0*/  ISETP.LT.AND P3, PT, R16, UR4, !P0 ;  /* 0x0000000410007c0c */ /* 0x001fe2000c761270 */
[----:B------:R-:W0:Y:S01]  /*19300*/  LDCU UR4, c[0x0][0x39c] ;  /* 0x00007380ff0477ac */ /* 0x000e220008000800 */
[-C--:B------:R-:W-:Y:S01]  /*19310*/  LEA.HI.X.SX32 R11, R17, R3.reuse, 0x1, P6 ;  /* 0x00000003110b7211 */ /* 0x080fe200030f0eff */
[C---:B------:R-:W-:Y:S01]  /*19320*/  IMAD R17, R0.reuse, 0x2, R19 ;  /* 0x0000000200117824 */ /* 0x040fe200078e0213 */
[----:B---3--:R-:W-:Y:S02]  /*19330*/  IADD3 R12, P6, PT, R19, R2, RZ ;  /* 0x00000002130c7210 */ /* 0x008fe40007fde0ff */
[----:B------:R-:W-:Y:S01]  /*19340*/  LOP3.LUT R16, R9, 0x68, RZ, 0xfc, !PT ;  /* 0x0000006809107812 */ /* 0x000fe200078efcff */
[----:B------:R3:W-:Y:S01]  /*19350*/  @P2 STG.E.U8 desc[UR20][R10.64], R25 ;  /* 0x000000190a002986 */ /* 0x0007e2000c101114 */
[----:B------:R-:W-:Y:S01]  /*19360*/  LEA.HI.X.SX32 R13, R19, R3, 0x1, P6 ;  /* 0x00000003130d7211 */ /* 0x000fe200030f0eff */
[----:B------:R-:W-:Y:S01]  /*19370*/  IMAD R19, R0, 0x2, R17 ;  /* 0x0000000200137824 */ /* 0x000fe200078e0211 */
[----:B------:R-:W-:-:S02]  /*19380*/  PRMT R23, R92, 0x7771, RZ ;  /* 0x000077715c177816 */ /* 0x000fc400000000ff */
[----:B-1----:R-:W-:Y:S01]  /*19390*/  ISETP.LT.AND P2, PT, R16, UR5, !P0 ;  /* 0x0000000510007c0c */ /* 0x002fe2000c741270 */
[----:B------:R-:W1:Y:S01]  /*193a0*/  LDCU UR5, c[0x0][0x39c] ;  /* 0x00007380ff0577ac */ /* 0x000e620008000800 */
[-C--:B----4-:R-:W-:Y:S01]  /*193b0*/  IADD3 R14, P6, PT, R17, R2.reuse, RZ ;  /* 0x00000002110e7210 */ /* 0x090fe20007fde0ff */
[----:B------:R4:W-:Y:S01]  /*193c0*/  @P4 STG.E.U8 desc[UR20][R12.64], R23 ;  /* 0x000000170c004986 */ /* 0x0009e2000c101114 */
[----:B------:R-:W-:Y:S02]  /*193d0*/  LOP3.LUT R16, R9, 0x6a, RZ, 0xfc, !PT ;  /* 0x0000006a09107812 */ /* 0x000fe400078efcff */
[----:B------:R-:W-:Y:S01]  /*193e0*/  LEA.HI.X.SX32 R15, R17, R3, 0x1, P6 ;  /* 0x00000003110f7211 */ /* 0x000fe200030f0eff */
[----:B------:R-:W-:Y:S01]  /*193f0*/  IMAD R17, R0, 0x2, R19 ;  /* 0x0000000200117824 */ /* 0x000fe200078e0213 */
[----:B------:R-:W-:Y:S02]  /*19400*/  PRMT R21, R92, 0x7772, RZ ;  /* 0x000077725c157816 */ /* 0x000fe400000000ff */
[----:B--2---:R-:W-:Y:S01]  /*19410*/  ISETP.LT.AND P4, PT, R16, UR6, !P0 ;  /* 0x0000000610007c0c */ /* 0x004fe2000c781270 */
[----:B------:R-:W2:Y:S01]  /*19420*/  LDCU UR6, c[0x0][0x39c] ;  /* 0x00007380ff0677ac */ /* 0x000ea20008000800 */
[----:B------:R-:W-:Y:S01]  /*19430*/  LOP3.LUT R16, R9, 0x6c, RZ, 0xfc, !PT ;  /* 0x0000006c09107812 */ /* 0x000fe200078efcff */
[----:B------:R1:W-:Y:S01]  /*19440*/  @P5 STG.E.U8 desc[UR20][R14.64], R21 ;  /* 0x000000150e005986 */ /* 0x0003e2000c101114 */
[----:B---3--:R-:W-:-:S02]  /*19450*/  IADD3 R10, P6, PT, R19, R2, RZ ;  /* 0x00000002130a7210 */ /* 0x008fc40007fde0ff */
[----:B0-----:R-:W-:Y:S01]  /*19460*/  ISETP.LT.AND P5, PT, R16, UR4, !P0 ;  /* 0x0000000410007c0c */ /* 0x001fe2000c7a1270 */
[----:B------:R-:W0:Y:S01]  /*19470*/  LDCU UR4, c[0x0][0x39c] ;  /* 0x00007380ff0477ac */ /* 0x000e220008000800 */
[-C--:B------:R-:W-:Y:S01]  /*19480*/  LEA.HI.X.SX32 R11, R19, R3.reuse, 0x1, P6 ;  /* 0x00000003130b7211 */ /* 0x080fe200030f0eff */
[----:B------:R-:W-:Y:S01]  /*19490*/  IMAD R19, R0, 0x2, R17 ;  /* 0x0000000200137824 */ /* 0x000fe200078e0211 */
[----:B----4-:R-:W-:Y:S02]  /*194a0*/  PRMT R23, R92, 0x7773, RZ ;  /* 0x000077735c177816 */ /* 0x010fe400000000ff */
[----:B------:R-:W-:Y:S02]  /*194b0*/  IADD3 R12, P6, PT, R17, R2, RZ ;  /* 0x00000002110c7210 */ /* 0x000fe40007fde0ff */
[----:B------:R-:W-:Y:S01]  /*194c0*/  LOP3.LUT R16, R9, 0x6e, RZ, 0xfc, !PT ;  /* 0x0000006e09107812 */ /* 0x000fe200078efcff */
[----:B------:R3:W-:Y:S01]  /*194d0*/  @P3 STG.E.U8 desc[UR20][R10.64], R23 ;  /* 0x000000170a003986 */ /* 0x0007e2000c101114 */
[----:B------:R-:W-:Y:S01]  /*194e0*/  LEA.HI.X.SX32 R13, R17, R3, 0x1, P6 ;  /* 0x00000003110d7211 */ /* 0x000fe200030f0eff */
[----:B------:R-:W-:Y:S01]  /*194f0*/  IMAD R17, R0, 0x2, R19 ;  /* 0x0000000200117824 */ /* 0x000fe200078e0213 */
[----:B-1----:R-:W-:-:S02]  /*19500*/  PRMT R21, R93, 0x7770, RZ ;  /* 0x000077705d157816 */ /* 0x002fc400000000ff */
[----:B------:R-:W-:Y:S01]  /*19510*/  ISETP.LT.AND P3, PT, R16, UR5, !P0 ;  /* 0x0000000510007c0c */ /* 0x000fe2000c761270 */
[----:B------:R-:W1:Y:S01]  /*19520*/  LDCU UR5, c[0x0][0x39c] ;  /* 0x00007380ff0577ac */ /* 0x000e620008000800 */
[-C--:B------:R-:W-:Y:S01]  /*19530*/  IADD3 R14, P6, PT, R19, R2.reuse, RZ ;  /* 0x00000002130e7210 */ /* 0x080fe20007fde0ff */
[----:B------:R4:W-:Y:S01]  /*19540*/  @P2 STG.E.U8 desc[UR20][R12.64], R21 ;  /* 0x000000150c002986 */ /* 0x0009e2000c101114 */
[----:B------:R-:W-:Y:S02]  /*19550*/  LOP3.LUT R16, R9, 0x70, RZ, 0xfc, !PT ;  /* 0x0000007009107812 */ /* 0x000fe400078efcff */
[----:B------:R-:W-:Y:S01]  /*19560*/  LEA.HI.X.SX32 R15, R19, R3, 0x1, P6 ;  /* 0x00000003130f7211 */ /* 0x000fe200030f0eff */
[----:B------:R-:W-:Y:S01]  /*19570*/  IMAD R19, R0, 0x2, R17 ;  /* 0x0000000200137824 */ /* 0x000fe200078e0211 */
[----:B0-----:R-:W-:Y:S01]  /*19580*/  ISETP.LT.AND P2, PT, R16, UR4, !P0 ;  /* 0x0000000410007c0c */ /* 0x001fe2000c741270 */
[----:B------:R-:W0:Y:S01]  /*19590*/  LDCU UR4, c[0x0][0x39c] ;  /* 0x00007380ff0477ac */ /* 0x000e220008000800 */
[----:B---3--:R-:W-:-:S02]  /*195a0*/  IADD3 R10, P6, PT, R17, R2, RZ ;  /* 0x00000002110a7210 */ /* 0x008fc40007fde0ff */
[----:B------:R-:W-:Y:S02]  /*195b0*/  PRMT R23, R93, 0x7771, RZ ;  /* 0x000077715d177816 */ /* 0x000fe400000000ff */
[----:B------:R-:W-:Y:S02]  /*195c0*/  LOP3.LUT R16, R9, 0x72, RZ, 0xfc, !PT ;  /* 0x0000007209107812 */ /* 0x000fe400078efcff */
[-C--:B------:R-:W-:Y:S01]  /*195d0*/  LEA.HI.X.SX32 R11, R17, R3.reuse, 0x1, P6 ;  /* 0x00000003110b7211 */ /* 0x080fe200030f0eff */
[----:B------:R-:W-:Y:S01]  /*195e0*/  IMAD R17, R0, 0x2, R19 ;  /* 0x0000000200117824 */ /* 0x000fe200078e0213 */
[----:B----4-:R-:W-:Y:S01]  /*195f0*/  IADD3 R12, P6, PT, R19, R2, RZ ;  /* 0x00000002130c7210 */ /* 0x010fe20007fde0ff */
[----:B------:R3:W-:Y:S01]  /*19600*/  @P4 STG.E.U8 desc[UR20][R14.64], R23 ;  /* 0x000000170e004986 */ /* 0x0007e2000c101114 */
[----:B------:R-:W-:Y:S02]  /*19610*/  PRMT R21, R93, 0x7772, RZ ;  /* 0x000077725d157816 */ /* 0x000fe400000000ff */
[----:B--2---:R-:W-:Y:S01]  /*19620*/  ISETP.LT.AND P4, PT, R16, UR6, !P0 ;  /* 0x0000000610007c0c */ /* 0x004fe2000c781270 */
[----:B------:R-:W2:Y:S01]  /*19630*/  LDCU UR6, c[0x0][0x39c] ;  /* 0x00007380ff0677ac */ /* 0x000ea20008000800 */
[----:B------:R-:W-:Y:S01]  /*19640*/  LOP3.LUT R16, R9, 0x74, RZ, 0xfc, !PT ;  /* 0x0000007409107812 */ /* 0x000fe200078efcff */
[----:B------:R4:W-:Y:S01]  /*19650*/  @P5 STG.E.U8 desc[UR20][R10.64], R21 ;  /* 0x000000150a005986 */ /* 0x0009e2000c101114 */
[----:B------:R-:W-:-:S02]  /*19660*/  LEA.HI.X.SX32 R13, R19, R3, 0x1, P6 ;  /* 0x00000003130d7211 */ /* 0x000fc400030f0eff */
[----:B------:R-:W-:Y:S02]  /*19670*/  PRMT R93, R93, 0x7773, RZ ;  /* 0x000077735d5d7816 */ /* 0x000fe400000000ff */
[----:B-1----:R-:W-:Y:S01]  /*19680*/  ISETP.LT.AND P5, PT, R16, UR5, !P0 ;  /* 0x0000000510007c0c */ /* 0x002fe2000c7a1270 */
[----:B------:R-:W1:Y:S01]  /*19690*/  LDCU UR5, c[0x0][0x39c] ;  /* 0x00007380ff0577ac */ /* 0x000e620008000800 */
[----:B---3--:R-:W-:Y:S01]  /*196a0*/  IADD3 R14, P6, PT, R17, R2, RZ ;  /* 0x00000002110e7210 */ /* 0x008fe20007fde0ff */
[----:B------:R3:W-:Y:S01]  /*196b0*/  @P3 STG.E.U8 desc[UR20][R12.64], R93 ;  /* 0x0000005d0c003986 */ /* 0x0007e2000c101114 */
[----:B------:R-:W-:Y:S02]  /*196c0*/  LOP3.LUT R16, R9, 0x76, RZ, 0xfc, !PT ;  /* 0x0000007609107812 */ /* 0x000fe400078efcff */
[----:B------:R-:W-:Y:S01]  /*196d0*/  LEA.HI.X.SX32 R15, R17, R3, 0x1, P6 ;  /* 0x00000003110f7211 */ /* 0x000fe200030f0eff */
[----:B------:R-:W-:Y:S01]  /*196e0*/  IMAD R17, R0, 0x2, R17 ;  /* 0x0000000200117824 */ /* 0x000fe200078e0211 */
[----:B----4-:R-:W-:-:S02]  /*196f0*/  PRMT R21, R94, 0x7770, RZ ;  /* 0x000077705e157816 */ /* 0x010fc400000000ff */
[----:B0-----:R-:W-:Y:S01]  /*19700*/  ISETP.LT.AND P3, PT, R16, UR4, !P0 ;  /* 0x0000000410007c0c */ /* 0x001fe2000c761270 */
[----:B------:R-:W0:Y:S01]  /*19710*/  LDCU UR4, c[0x0][0x39c] ;  /* 0x00007380ff0477ac */ /* 0x000e220008000800 */
[----:B------:R-:W-:Y:S01]  /*19720*/  IMAD R19, R0, 0x2, R17 ;  /* 0x0000000200137824 */ /* 0x000fe200078e0211 */
[----:B------:R4:W-:Y:S01]  /*19730*/  @P2 STG.E.U8 desc[UR20][R14.64], R21 ;  /* 0x000000150e002986 */ /* 0x0009e2000c101114 */
[-C--:B------:R-:W-:Y:S02]  /*19740*/  IADD3 R10, P2, PT, R17, R2.reuse, RZ ;  /* 0x00000002110a7210 */ /* 0x080fe40007f5e0ff */
[----:B------:R-:W-:Y:S02]  /*19750*/  LOP3.LUT R16, R9, 0x78, RZ, 0xfc, !PT ;  /* 0x0000007809107812 */ /* 0x000fe400078efcff */
[----:B---3--:R-:W-:Y:S02]  /*19760*/  IADD3 R12, P6, PT, R19, R2, RZ ;  /* 0x00000002130c7210 */ /* 0x008fe40007fde0ff */
[----:B------:R-:W-:-:S02]  /*19770*/  LEA.HI.X.SX32 R11, R17, R3, 0x1, P2 ;  /* 0x00000003110b7211 */ /* 0x000fc400010f0eff */
[----:B------:R-:W-:Y:S02]  /*19780*/  PRMT R23, R94, 0x7771, RZ ;  /* 0x000077715e177816 */ /* 0x000fe400000000ff */
[-C--:B------:R-:W-:Y:S01]  /*19790*/  LEA.HI.X.SX32 R13, R19, R3.reuse, 0x1, P6 ;  /* 0x00000003130d7211 */ /* 0x080fe200030f0eff */
[----:B------:R-:W-:Y:S01]  /*197a0*/  IMAD R19, R0, 0x2, R19 ;  /* 0x0000000200137824 */ /* 0x000fe200078e0213 */
[----:B----4-:R-:W-:Y:S01]  /*197b0*/  PRMT R21, R94, 0x7772, RZ ;  /* 0x000077725e157816 */ /* 0x010fe200000000ff */
[----:B------:R3:W-:Y:S01]  /*197c0*/  @P4 STG.E.U8 desc[UR20][R10.64], R23 ;  /* 0x000000170a004986 */ /* 0x0007e2000c101114 */
[----:B-1----:R-:W-:Y:S01]  /*197d0*/  ISETP.LT.AND P2, PT, R16, UR5, !P0 ;  /* 0x0000000510007c0c */ /* 0x002fe2000c741270 */
[----:B------:R-:W1:Y:S01]  /*197e0*/  LDCU UR5, c[0x0][0x39c] ;  /* 0x00007380ff0577ac */ /* 0x000e620008000800 */
[----:B------:R-:W-:Y:S01]  /*197f0*/  LOP3.LUT R15, R9, 0x7c, RZ, 0xfc, !PT ;  /* 0x0000007c090f7812 */ /* 0x000fe200078efcff */
[----:B------:R4:W-:Y:S01]  /*19800*/  @P5 STG.E.U8 desc[UR20][R12.64], R21 ;  /* 0x000000150c005986 */ /* 0x0009e2000c101114 */
[----:B------:R-:W-:Y:S01]  /*19810*/  IADD3 R14, P5, PT, R19, R2, RZ ;  /* 0x00000002130e7210 */ /* 0x000fe20007fbe0ff */
[----:B------:R-:W-:Y:S01]  /*19820*/  IMAD R17, R0, 0x2, R19 ;  /* 0x0000000200117824 */ /* 0x000fe200078e0213 */
[----:B0-----:R-:W-:Y:S01]  /*19830*/  ISETP.LT.AND P6, PT, R15, UR4, !P0 ;  /* 0x000000040f007c0c */ /* 0x001fe2000c7c1270 */
[----:B------:R-:W0:Y:S01]  /*19840*/  LDCU UR4, c[0x0][0x39c] ;  /* 0x00007380ff0477ac */ /* 0x000e220008000800 */
[----:B------:R-:W-:-:S02]  /*19850*/  LEA.HI.X.SX32 R15, R19, R3, 0x1, P5 ;  /* 0x00000003130f7211 */ /* 0x000fc400028f0eff */
[----:B------:R-:W-:Y:S02]  /*19860*/  LOP3.LUT R16, R9, 0x7a, RZ, 0xfc, !PT ;  /* 0x0000007a09107812 */ /* 0x000fe400078efcff */
[-C--:B---3--:R-:W-:Y:S02]  /*19870*/  IADD3 R10, P5, PT, R17, R2.reuse, RZ ;  /* 0x00000002110a7210 */ /* 0x088fe40007fbe0ff */
[----:B------:R-:W-:Y:S02]  /*19880*/  PRMT R23, R94, 0x7773, RZ ;  /* 0x000077735e177816 */ /* 0x000fe400000000ff */
[----:B----4-:R-:W-:Y:S02]  /*19890*/  PRMT R21, R95, 0x7770, RZ ;  /* 0x000077705f157816 */ /* 0x010fe400000000ff */
[----:B------:R-:W-:Y:S01]  /*198a0*/  LEA.HI.X.SX32 R11, R17, R3, 0x1, P5 ;  /* 0x00000003110b7211 */ /* 0x000fe200028f0eff */
[----:B------:R-:W-:Y:S01]  /*198b0*/  IMAD R17, R0, 0x2, R17 ;  /* 0x0000000200117824 */ /* 0x000fe200078e0211 */
[----:B--2---:R-:W-:Y:S01]  /*198c0*/  ISETP.LT.AND P4, PT, R16, UR6, !P0 ;  /* 0x0000000610007c0c */ /* 0x004fe2000c781270 */
[----:B------:R2:W-:Y:S01]  /*198d0*/  @P3 STG.E.U8 desc[UR20][R14.64], R23 ;  /* 0x000000170e003986 */ /* 0x0005e2000c101114 */
[----:B------:R-:W-:Y:S01]  /*198e0*/  LOP3.LUT R16, R9, 0x7e, RZ, 0xfc, !PT ;  /* 0x0000007e09107812 */ /* 0x000fe200078efcff */
[----:B------:R-:W3:Y:S01]  /*198f0*/  LDCU UR6, c[0x0][0x39c] ;  /* 0x00007380ff0677ac */ /* 0x000ee20008000800 */
[----:B------:R-:W-:Y:S01]  /*19900*/  PRMT R19, R95, 0x7771, RZ ;  /* 0x000077715f137816 */ /* 0x000fe200000000ff */
[----:B------:R4:W-:Y:S01]  /*19910*/  @P2 STG.E.U8 desc[UR20][R10.64], R21 ;  /* 0x000000150a002986 */ /* 0x0009e2000c101114 */
[----:B------:R-:W-:-:S02]  /*19920*/  IADD3 R12, P2, PT, R17, R2, RZ ;  /* 0x00000002110c7210 */ /* 0x000fc40007f5e0ff */
[----:B-1----:R-:W-:Y:S01]  /*19930*/  ISETP.LT.AND P3, PT, R16, UR5, !P0 ;  /* 0x0000000510007c0c */ /* 0x002fe2000c761270 */
[----:B------:R-:W1:Y:S01]  /*19940*/  LDCU UR5, c[0x0][0x39c] ;  /* 0x00007380ff0577ac */ /* 0x000e620008000800 */
[-C--:B------:R-:W-:Y:S01]  /*19950*/  LEA.HI.X.SX32 R13, R17, R3.reuse, 0x1, P2 ;  /* 0x00000003110d7211 */ /* 0x080fe200010f0eff */
[C---:B------:R-:W-:Y:S01]  /*19960*/  IMAD R17, R0.reuse, 0x2, R17 ;  /* 0x0000000200117824 */ /* 0x040fe200078e0211 */
[C---:B------:R-:W-:Y:S02]  /*19970*/  LOP3.LUT R16, R9.reuse, 0x82, RZ, 0xfc, !PT ;  /* 0x0000008209107812 */ /* 0x040fe400078efcff */
[----:B------:R-:W-:Y:S01]  /*19980*/  LOP3.LUT R18, R9, 0x80, RZ, 0xfc, !PT ;  /* 0x0000008009127812 */ /* 0x000fe200078efcff */
[----:B------:R1:W-:Y:S01]  /*19990*/  @P4 STG.E.U8 desc[UR20][R12.64], R19 ;  /* 0x000000130c004986 */ /* 0x0003e2000c101114 */
[----:B--2---:R-:W-:Y:S01]  /*199a0*/  IMAD R15, R0, 0x2, R17 ;  /* 0x00000002000f7824 */ /* 0x004fe200078e0211 */
[CC--:B----4-:R-:W-:Y:S02]  /*199b0*/  IADD3 R10, P4, PT, R17.reuse, R2.reuse, RZ ;  /* 0x00000002110a7210 */ /* 0x0d0fe40007f9e0ff */
[----:B0-----:R-:W-:Y:S01]  /*199c0*/  ISETP.LT.AND P5, PT, R16, UR4, !P0 ;  /* 0x0000000410007c0c */ /* 0x001fe2000c7a1270 */
[----:B------:R-:W0:Y:S01]  /*199d0*/  LDCU UR4, c[0x0][0x39c] ;  /* 0x00007380ff0477ac */ /* 0x000e220008000800 */
[----:B------:R-:W-:Y:S01]  /*199e0*/  LEA.HI.X.SX32 R11, R17, R3, 0x1, P4 ;  /* 0x00000003110b7211 */ /* 0x000fe200020f0eff */
[----:B------:R-:W-:Y:S01]  /*199f0*/  IMAD R17, R0, 0x2, R15 ;  /* 0x0000000200117824 */ /* 0x000fe200078e020f */
[----:B------:R-:W-:-:S02]  /*19a00*/  IADD3 R14, P4, PT, R15, R2, RZ ;  /* 0x000000020f0e7210 */ /* 0x000fc40007f9e0ff */
[----:B------:R-:W-:Y:S02]  /*19a10*/  LOP3.LUT R16, R9, 0x84, RZ, 0xfc, !PT ;  /* 0x0000008409107812 */ /* 0x000fe400078efcff */
[----:B------:R-:W-:Y:S01]  /*19a20*/  LEA.HI.X.SX32 R15, R15, R3, 0x1, P4 ;  /* 0x000000030f0f7211 */ /* 0x000fe200020f0eff */
[----:B-1----:R-:W-:Y:S01]  /*19a30*/  IMAD R19, R0, 0x2, R17 ;  /* 0x0000000200137824 */ /* 0x002fe200078e0211 */
[----:B------:R-:W-:Y:S01]  /*19a40*/  ISETP.LT.AND P4, PT, R16, UR5, !P0 ;  /* 0x0000000510007c0c */ /* 0x000fe2000c781270 */
[----:B------:R-:W1:Y:S01]  /*19a50*/  LDCU UR5, c[0x0][0x39c] ;  /* 0x00007380ff0577ac */ /* 0x000e620008000800 */
[C---:B------:R-:W-:Y:S02]  /*19a60*/  PRMT R21, R95.reuse, 0x7773, RZ ;  /* 0x000077735f157816 */ /* 0x040fe400000000ff */
[----:B------:R-:W-:Y:S02]  /*19a70*/  PRMT R95, R95, 0x7772, RZ ;  /* 0x000077725f5f7816 */ /* 0x000fe400000000ff */
[----:B---3--:R-:W-:Y:S01]  /*19a80*/  ISETP.LT.AND P2, PT, R18, UR6, !P0 ;  /* 0x0000000612007c0c */ /* 0x008fe2000c741270 */
[----:B------:R-:W2:Y:S01]  /*19a90*/  LDCU UR6, c[0x0][0x39c] ;  /* 0x00007380ff0677ac */ /* 0x000ea20008000800 */
[----:B------:R-:W-:Y:S01]  /*19aa0*/  LOP3.LUT R16, R9, 0x86, RZ, 0xfc, !PT ;  /* 0x0000008609107812 */ /* 0x000fe200078efcff */
[----:B------:R3:W-:Y:S01]  /*19ab0*/  @P6 STG.E.U8 desc[UR20][R10.64], R95 ;  /* 0x0000005f0a006986 */ /* 0x0007e2000c101114 */
[----:B------:R-:W-:-:S02]  /*19ac0*/  IADD3 R12, P6, PT, R17, R2, RZ ;  /* 0x00000002110c7210 */ /* 0x000fc40007fde0ff */
[----:B------:R-:W-:Y:S01]  /*19ad0*/  PRMT R25, R100, 0x7770, RZ ;  /* 0x0000777064197816 */ /* 0x000fe200000000ff */
[----:B------:R4:W-:Y:S01]  /*19ae0*/  @P3 STG.E.U8 desc[UR20][R14.64], R21 ;  /* 0x000000150e003986 */ /* 0x0009e2000c101114 */
[----:B0-----:R-:W-:Y:S01]  /*19af0*/  ISETP.LT.AND P3, PT, R16, UR4, !P0 ;  /* 0x0000000410007c0c */ /* 0x001fe2000c761270 */
[----:B------:R-:W0:Y:S01]  /*19b00*/  LDCU UR4, c[0x0][0x39c] ;  /* 0x00007380ff0477ac */ /* 0x000e220008000800 */
[----:B------:R-:W-:Y:S01]  /*19b10*/  LEA.HI.X.SX32 R13, R17, R3, 0x1, P6 ;  /* 0x00000003110d7211 */ /* 0x000fe200030f0eff */
[----:B------:R-:W-:Y:S01]  /*19b20*/  IMAD R17, R0, 0x2, R19 ;  /* 0x0000000200117824 */ /* 0x000fe200078e0213 */
[----:B------:R-:W-:Y:S02]  /*19b30*/  LOP3.LUT R16, R9, 0x88, RZ, 0xfc, !PT ;  /* 0x0000008809107812 */ /* 0x000fe400078efcff */
[----:B------:R-:W-:Y:S01]  /*19b40*/  PRMT R23, R100, 0x7771, RZ ;  /* 0x0000777164177816 */ /* 0x000fe200000000ff */
[----:B------:R0:W-:Y:S01]  /*19b50*/  @P2 STG.E.U8 desc[UR20][R12.64], R25 ;  /* 0x000000190c002986 */ /* 0x0001e2000c101114 */
[----:B---3--:R-:W-:-:S02]  /*19b60*/  IADD3 R10, P6, PT, R19, R2, RZ ;  /* 0x00000002130a7210 */ /* 0x008fc40007fde0ff */
[----:B-1----:R-:W-:Y:S01]  /*19b70*/  ISETP.LT.AND P2, PT, R16, UR5, !P0 ;  /* 0x0000000510007c0c */ /* 0x002fe2000c741270 */
[----:B------:R-:W1:Y:S01]  /*19b80*/  LDCU UR5, c[0x0][0x39c] ;  /* 0x00007380ff0577ac */ /* 0x000e620008000800 */
[-C--:B------:R-:W-:Y:S01]  /*19b90*/  LEA.HI.X.SX32 R11, R19, R3.reuse, 0x1, P6 ;  /* 0x00000003130b7211 */ /* 0x080fe200030f0eff */
[C---:B------:R-:W-:Y:S01]  /*19ba0*/  IMAD R19, R0.reuse, 0x2, R17 ;  /* 0x0000000200137824 */ /* 0x040fe200078e0211 */
[----:B----4-:R-:W-:Y:S02]  /*19bb0*/  IADD3 R14, P6, PT, R17, R2, RZ ;  /* 0x00000002110e7210 */ /* 0x010fe40007fde0ff */
[----:B------:R-:W-:Y:S01]  /*19bc0*/  LOP3.LUT R16, R9, 0x8a, RZ, 0xfc, !PT ;  /* 0x0000008a09107812 */ /* 0x000fe200078efcff */
[----:B------:R3:W-:Y:S01]  /*19bd0*/  @P5 STG.E.U8 desc[UR20][R10.64], R23 ;  /* 0x000000170a005986 */ /* 0x0007e2000c101114 */
[----:B------:R-:W-:Y:S01]  /*19be0*/  LEA.HI.X.SX32 R15, R17, R3, 0x1, P6 ;  /* 0x00000003110f7211 */ /* 0x000fe200030f0eff */
[----:B------:R-:W-:Y:S01]  /*19bf0*/  IMAD R17, R0, 0x2, R19 ;  /* 0x0000000200117824 */ /* 0x000fe200078e0213 */
[----:B------:R-:W-:-:S02]  /*19c00*/  PRMT R21, R100, 0x7772, RZ ;  /* 0x0000777264157816 */ /* 0x000fc400000000ff */
[----:B--2---:R-:W-:Y:S01]  /*19c10*/  ISETP.LT.AND P5, PT, R16, UR6, !P0 ;  /* 0x0000000610007c0c */ /* 0x004fe2000c7a1270 */
[----:B------:R-:W2:Y:S01]  /*19c20*/  LDCU UR6, c[0x0][0x39c] ;  /* 0x00007380ff0677ac */ /* 0x000ea20008000800 */
[----:B------:R-:W-:Y:S01]  /*19c30*/  LOP3.LUT R16, R9, 0x8c, RZ, 0xfc, !PT ;  /* 0x0000008c09107812 */ /* 0x000fe200078efcff */
[----:B------:R4:W-:Y:S01]  /*19c40*/  @P4 STG.E.U8 desc[UR20][R14.64], R21 ;  /* 0x000000150e004986 */ /* 0x0009e2000c101114 */
[C---:B0-----:R-:W-:Y:S02]  /*19c50*/  IADD3 R12, P6, PT, R19.reuse, R2, RZ ;  /* 0x00000002130c7210 */ /* 0x041fe40007fde0ff */
[----:B------:R-:W-:Y:S01]  /*19c60*/  ISETP.LT.AND P4, PT, R16, UR4, !P0 ;  /* 0x0000000410007c0c */ /* 0x000fe2000c781270 */
[----:B------:R-:W0:Y:S01]  /*19c70*/  LDCU UR4, c[0x0][0x39c] ;  /* 0x00007380ff0477ac */ /* 0x000e220008000800 */
[----:B------:R-:W-:Y:S01]  /*19c80*/  LEA.HI.X.SX32 R13, R19, R3, 0x1, P6 ;  /* 0x00000003130d7211 */ /* 0x000fe200030f0eff */
[----:B------:R-:W-:Y:S01]  /*19c90*/  IMAD R19, R0, 0x2, R17 ;  /* 0x0000000200137824 */ /* 0x000fe200078e0211 */
[----:B---3--:R-:W-:-:S02]  /*19ca0*/  PRMT R23, R100, 0x7773, RZ ;  /* 0x0000777364177816 */ /* 0x008fc400000000ff */
[-C--:B------:R-:W-:Y:S02]  /*19cb0*/  IADD3 R10, P6, PT, R17, R2.reuse, RZ ;  /* 0x00000002110a7210 */ /* 0x080fe40007fde0ff */
[----:B------:R-:W-:Y:S01]  /*19cc0*/  LOP3.LUT R16, R9, 0x8e, RZ, 0xfc, !PT ;  /* 0x0000008e09107812 */ /* 0x000fe200078efcff */
[----:B------:R3:W-:Y:S01]  /*19cd0*/  @P3 STG.E.U8 desc[UR20][R12.64], R23 ;  /* 0x000000170c003986 */ /* 0x0007e2000c101114 */
[----:B------:R-:W-:Y:S01]  /*19ce0*/  LEA.HI.X.SX32 R11, R17, R3, 0x1, P6 ;  /* 0x00000003110b7211 */ /* 0x000fe200030f0eff */
[----:B------:R-:W-:Y:S01]  /*19cf0*/  IMAD R17, R0, 0x2, R19 ;  /* 0x0000000200117824 */ /* 0x000fe200078e0213 */
[----:B----4-:R-:W-:Y:S02]  /*19d00*/  PRMT R21, R101, 0x7770, RZ ;  /* 0x0000777065157816 */ /* 0x010fe400000000ff */
[----:B-1----:R-:W-:Y:S01]  /*19d10*/  ISETP.LT.AND P3, PT, R16, UR5, !P0 ;  /* 0x0000000510007c0c */ /* 0x002fe2000c761270 */
[----:B------:R-:W1:Y:S01]  /*19d20*/  LDCU UR5, c[0x0][0x39c] ;  /* 0x00007380ff0577ac */ /* 0x000e620008000800 */
[----:B------:R-:W-:Y:S01]  /*19d30*/  IADD3 R14, P6, PT, R19, R2, RZ ;  /* 0x00000002130e7210 */ /* 0x000fe20007fde0ff */
[----:B------:R4:W-:Y:S01]  /*19d40*/  @P2 STG.E.U8 desc[UR20][R10.64], R21 ;  /* 0x000000150a002986 */ /* 0x0009e2000c101114 */
[----:B------:R-:W-:-:S02]  /*19d50*/  LOP3.LUT R16, R9, 0x90, RZ, 0xfc, !PT ;  /* 0x0000009009107812 */ /* 0x000fc400078efcff */
[-C--:B------:R-:W-:Y:S01]  /*19d60*/  LEA.HI.X.SX32 R15, R19, R3.reuse, 0x1, P6 ;  /* 0x00000003130f7211 */ /* 0x080fe200030f0eff */
[----:B------:R-:W-:Y:S01]  /*19d70*/  IMAD R19, R0, 0x2, R17 ;  /* 0x0000000200137824 */ /* 0x000fe200078e0211 */
[----:B0-----:R-:W-:Y:S01]  /*19d80*/  ISETP.LT.AND P2, PT, R16, UR4, !P0 ;  /* 0x0000000410007c0c */ /* 0x001fe2000c741270 */
[----:B------:R-:W0:Y:S01]  /*19d90*/  LDCU UR4, c[0x0][0x39c] ;  /* 0x00007380ff0477ac */ /* 0x000e220008000800 */
[-C--:B---3--:R-:W-:Y:S02]  /*19da0*/  IADD3 R12, P6, PT, R17, R2.reuse, RZ ;  /* 0x00000002110c7210 */ /* 0x088fe40007fde0ff */
[----:B------:R-:W-:Y:S02]  /*19db0*/  PRMT R23, R101, 0x7771, RZ ;  /* 0x0000777165177816 */ /* 0x000fe400000000ff */
[----:B------:R-:W-:Y:S02]  /*19dc0*/  LOP3.LUT R16, R9, 0x92, RZ, 0xfc, !PT ;  /* 0x0000009209107812 */ /* 0x000fe400078efcff */
[----:B------:R-:W-:Y:S01]  /*19dd0*/  LEA.HI.X.SX32 R13, R17, R3, 0x1, P6 ;  /* 0x00000003110d7211 */ /* 0x000fe200030f0eff */
[----:B------:R-:W-:Y:S01]  /*19de0*/  IMAD R17, R0, 0x2, R19 ;  /* 0x0000000200117824 */ /* 0x000fe200078e0213 */
[----:B----4-:R-:W-:Y:S01]  /*19df0*/  IADD3 R10, P6, PT, R19, R2, RZ ;  /* 0x00000002130a7210 */ /* 0x010fe20007fde0ff */
[----:B------:R3:W-:Y:S01]  /*19e00*/  @P5 STG.E.U8 desc[UR20][R14.64], R23 ;  /* 0x000000170e005986 */ /* 0x0007e2000c101114 */
[----:B------:R-:W-:-:S02]  /*19e10*/  PRMT R21, R101, 0x7772, RZ ;  /* 0x0000777265157816 */ /* 0x000fc400000000ff */
[----:B--2---:R-:W-:Y:S01]  /*19e20*/  ISETP.LT.AND P5, PT, R16, UR6, !P0 ;  /* 0x0000000610007c0c */ /* 0x004fe2000c7a1270 */
[----:B------:R-:W2:Y:S01]  /*19e30*/  LDCU UR6, c[0x0][0x39c] ;  /* 0x00007380ff0677ac */ /* 0x000ea20008000800 */
[----:B------:R-:W-:Y:S01]  /*19e40*/  LOP3.LUT R16, R9, 0x94, RZ, 0xfc, !PT ;  /* 0x0000009409107812 */ /* 0x000fe200078efcff */
[----:B------:R4:W-:Y:S01]  /*19e50*/  @P4 STG.E.U8 desc[UR20][R12.64], R21 ;  /* 0x000000150c004986 */ /* 0x0009e2000c101114 */
[----:B------:R-:W-:Y:S02]  /*19e60*/  LEA.HI.X.SX32 R11, R19, R3, 0x1, P6 ;  /* 0x00000003130b7211 */ /* 0x000fe400030f0eff */
[----:B------:R-:W-:Y:S02]  /*19e70*/  PRMT R101, R101, 0x7773, RZ ;  /* 0x0000777365657816 */ /* 0x000fe400000000ff */
[----:B-1----:R-:W-:Y:S01]  /*19e80*/  ISETP.LT.AND P4, PT, R16, UR5, !P0 ;  /* 0x0000000510007c0c */ /* 0x002fe2000c781270 */
[----:B------:R-:W1:Y:S01]  /*19e90*/  LDCU UR5, c[0x0][0x39c] ;  /* 0x00007380ff0577ac */ /* 0x000e620008000800 */
[----:B---3--:R-:W-:Y:S01]  /*19ea0*/  IADD3 R14, P6, PT, R17, R2, RZ ;  /* 0x00000002110e7210 */ /* 0x008fe20007fde0ff */
[----:B------:R3:W-:Y:S01]  /*19eb0*/  @P3 STG.E.U8 desc[UR20][R10.64], R101 ;  /* 0x000000650a003986 */ /* 0x0007e2000c101114 */
[----:B------:R-:W-:-:S02]  /*19ec0*/  LOP3.LUT R16, R9, 0x96, RZ, 0xfc, !PT ;  /* 0x0000009609107812 */ /* 0x000fc400078efcff */
[----:B------:R-:W-:Y:S01]  /*19ed0*/  LEA.HI.X.SX32 R15, R17, R3, 0x1, P6 ;  /* 0x00000003110f7211 */ /* 0x000fe200030f0eff */
[----:B------:R-:W-:Y:S01]  /*19ee0*/  IMAD R17, R0, 0x2, R17 ;  /* 0x0000000200117824 */ /* 0x000fe200078e0211 */
[----:B----4-:R-:W-:Y:S02]  /*19ef0*/  PRMT R21, R102, 0x7770, RZ ;  /* 0x0000777066157816 */ /* 0x010fe400000000ff */
[----:B0-----:R-:W-:Y:S01]  /*19f00*/  ISETP.LT.AND P3, PT, R16, UR4, !P0 ;  /* 0x0000000410007c0c */ /* 0x001fe2000c761270 */
[----:B------:R-:W0:Y:S01]  /*19f10*/  LDCU UR4, c[0x0][0x39c] ;  /* 0x00007380ff0477ac */ /* 0x000e220008000800 */
[----:B------:R-:W-:Y:S01]  /*19f20*/  IMAD R19, R0, 0x2, R17 ;  /* 0x0000000200137824 */ /* 0x000fe200078e0211 */
[----:B------:R4:W-:Y:S01]  /*19f30*/  @P2 STG.E.U8 desc[UR20][R14.64], R21 ;  /* 0x000000150e002986 */ /* 0x0009e2000c101114 */
[----:B------:R-:W-:Y:S02]  /*19f40*/  IADD3 R12, P2, PT, R17, R2, RZ ;  /* 0x00000002110c7210 */ /* 0x000fe40007f5e0ff */
[----:B------:R-:W-:-:S02]  /*19f50*/  LOP3.LUT R16, R9, 0x98, RZ, 0xfc, !PT ;  /* 0x0000009809107812 */ /* 0x000fc400078efcff */
[-C--:B---3--:R-:W-:Y:S02]  /*19f60*/  IADD3 R10, P6, PT, R19, R2.reuse, RZ ;  /* 0x00000002130a7210 */ /* 0x088fe40007fde0ff */
[-C--:B------:R-:W-:Y:S02]  /*19f70*/  LEA.HI.X.SX32 R13, R17, R3.reuse, 0x1, P2 ;  /* 0x00000003110d7211 */ /* 0x080fe400010f0eff */
        /* <DEDUP_REMOVED lines=170> */
[----:B------:R-:W-:Y:S01]  /*1aa20*/  PRMT R21, R111, 0x7773, RZ ;  /* 0x000077736f157816 */ /* 0x000fe200000000ff */
[----:B-1----:R-:W-:Y:S01]  /*1aa30*/  IMAD R19, R0, 0x2, R17 ;  /* 0x0000000200137824 */ /* 0x002fe200078e0211 */
[-C--:B------:R-:W-:Y:S02]  /*1aa40*/  LEA.HI.X.SX32 R15, R15, R3.reuse, 0x1, P3 ;  /* 0x000000030f0f7211 */ /* 0x080fe400018f0eff */
[----:B------:R-:W-:Y:S02]  /*1aa50*/  PRMT R111, R111, 0x7772, RZ ;  /* 0x000077726f6f7816 */ /* 0x000fe400000000ff */
[----:B------:R-:W-:Y:S01]  /*1aa60*/  ISETP.LT.AND P3, PT, R16, UR5, !P0 ;  /* 0x0000000510007c0c */ /* 0x000fe2000c761270 */
[----:B------:R-:W1:Y:S01]  /*1aa70*/  LDCU UR5, c[0x0][0x39c] ;  /* 0x00007380ff0577ac */ /* 0x000e620008000800 */
[----:B---3--:R-:W-:Y:S01]  /*1aa80*/  ISETP.LT.AND P2, PT, R18, UR6, !P0 ;  /* 0x0000000612007c0c */ /* 0x008fe2000c741270 */
[----:B------:R2:W-:Y:S01]  /*1aa90*/  @P6 STG.E.U8 desc[UR20][R10.64], R111 ;  /* 0x0000006f0a006986 */ /* 0x0005e2000c101114 */
[----:B------:R-:W-:Y:S01]  /*1aaa0*/  IADD3 R12, P6, PT, R17, R2, RZ ;  /* 0x00000002110c7210 */ /* 0x000fe20007fde0ff */
[----:B------:R-:W3:Y:S01]  /*1aab0*/  LDCU UR6, c[0x0][0x39c] ;  /* 0x00007380ff0677ac */ /* 0x000ee20008000800 */
[----:B------:R-:W-:Y:S01]  /*1aac0*/  LOP3.LUT R16, R9, 0xc6, RZ, 0xfc, !PT ;  /* 0x000000c609107812 */ /* 0x000fe200078efcff */
[----:B------:R4:W-:Y:S01]  /*1aad0*/  @P4 STG.E.U8 desc[UR20][R14.64], R21 ;  /* 0x000000150e004986 */ /* 0x0009e2000c101114 */
[----:B------:R-:W-:-:S02]  /*1aae0*/  LEA.HI.X.SX32 R13, R17, R3, 0x1, P6 ;  /* 0x00000003110d7211 */ /* 0x000fc400030f0eff */
[----:B------:R-:W-:Y:S02]  /*1aaf0*/  PRMT R17, R40, 0x7770, RZ ;  /* 0x0000777028117816 */ /* 0x000fe400000000ff */
[----:B0-----:R-:W-:Y:S01]  /*1ab00*/  ISETP.LT.AND P4, PT, R16, UR4, !P0 ;  /* 0x0000000410007c0c */ /* 0x001fe2000c781270 */
[----:B------:R-:W0:Y:S01]  /*1ab10*/  LDCU UR4, c[0x0][0x39c] ;  /* 0x00007380ff0477ac */ /* 0x000e220008000800 */
[----:B------:R-:W-:Y:S01]  /*1ab20*/  LOP3.LUT R16, R9, 0xc8, RZ, 0xfc, !PT ;  /* 0x000000c809107812 */ /* 0x000fe200078efcff */
[----:B------:R3:W-:Y:S01]  /*1ab30*/  @P2 STG.E.U8 desc[UR20][R12.64], R17 ;  /* 0x000000110c002986 */ /* 0x0007e2000c101114 */
[C---:B--2---:R-:W-:Y:S02]  /*1ab40*/  IADD3 R10, P6, PT, R19.reuse, R2, RZ ;  /* 0x00000002130a7210 */ /* 0x044fe40007fde0ff */
[----:B------:R-:W-:Y:S02]  /*1ab50*/  PRMT R23, R40, 0x7772, RZ ;  /* 0x0000777228177816 */ /* 0x000fe400000000ff */
[----:B------:R-:W-:Y:S01]  /*1ab60*/  LEA.HI.X.SX32 R11, R19, R3, 0x1, P6 ;  /* 0x00000003130b7211 */ /* 0x000fe200030f0eff */
[----:B------:R-:W-:Y:S01]  /*1ab70*/  IMAD R19, R0, 0x2, R19 ;  /* 0x0000000200137824 */ /* 0x000fe200078e0213 */
[----:B-1----:R-:W-:Y:S01]  /*1ab80*/  ISETP.LT.AND P2, PT, R16, UR5, !P0 ;  /* 0x0000000510007c0c */ /* 0x002fe2000c741270 */
[----:B------:R-:W1:Y:S01]  /*1ab90*/  LDCU UR5, c[0x0][0x39c] ;  /* 0x00007380ff0577ac */ /* 0x000e620008000800 */
[----:B----4-:R-:W-:-:S02]  /*1aba0*/  PRMT R21, R40, 0x7771, RZ ;  /* 0x0000777128157816 */ /* 0x010fc400000000ff */
[----:B------:R-:W-:Y:S01]  /*1abb0*/  LOP3.LUT R16, R9, 0xca, RZ, 0xfc, !PT ;  /* 0x000000ca09107812 */ /* 0x000fe200078efcff */
[----:B---3--:R-:W-:Y:S01]  /*1abc0*/  IMAD R17, R0, 0x2, R19 ;  /* 0x0000000200117824 */ /* 0x008fe200078e0213 */
[----:B------:R-:W-:Y:S01]  /*1abd0*/  PRMT R27, R42, 0x7773, RZ ;  /* 0x000077732a1b7816 */ /* 0x000fe200000000ff */
[----:B------:R2:W-:Y:S01]  /*1abe0*/  @P5 STG.E.U8 desc[UR20][R10.64], R21 ;  /* 0x000000150a005986 */ /* 0x0005e2000c101114 */
[-C--:B------:R-:W-:Y:S02]  /*1abf0*/  IADD3 R14, P5, PT, R19, R2.reuse, RZ ;  /* 0x00000002130e7210 */ /* 0x080fe40007fbe0ff */
[----:B------:R-:W-:Y:S02]  /*1ac00*/  IADD3 R12, P6, PT, R17, R2, RZ ;  /* 0x00000002110c7210 */ /* 0x000fe40007fde0ff */
[-C--:B------:R-:W-:Y:S02]  /*1ac10*/  LEA.HI.X.SX32 R15, R19, R3.reuse, 0x1, P5 ;  /* 0x00000003130f7211 */ /* 0x080fe400028f0eff */
[----:B------:R-:W-:Y:S01]  /*1ac20*/  LEA.HI.X.SX32 R13, R17, R3, 0x1, P6 ;  /* 0x00000003110d7211 */ /* 0x000fe200030f0eff */
[----:B------:R-:W-:Y:S01]  /*1ac30*/  IMAD R17, R0, 0x2, R17 ;  /* 0x0000000200117824 */ /* 0x000fe200078e0211 */
[----:B0-----:R-:W-:Y:S01]  /*1ac40*/  ISETP.LT.AND P5, PT, R16, UR4, !P0 ;  /* 0x0000000410007c0c */ /* 0x001fe2000c7a1270 */
[----:B------:R-:W0:Y:S01]  /*1ac50*/  LDCU UR4, c[0x0][0x39c] ;  /* 0x00007380ff0477ac */ /* 0x000e220008000800 */
[----:B------:R3:W-:Y:S01]  /*1ac60*/  @P3 STG.E.U8 desc[UR20][R14.64], R23 ;  /* 0x000000170e003986 */ /* 0x0007e2000c101114 */
[----:B--2---:R-:W-:Y:S01]  /*1ac70*/  PRMT R21, R40, 0x7773, RZ ;  /* 0x0000777328157816 */ /* 0x004fe200000000ff */
[----:B------:R-:W-:Y:S01]  /*1ac80*/  IMAD R19, R0, 0x2, R17 ;  /* 0x0000000200137824 */ /* 0x000fe200078e0211 */
[----:B------:R-:W-:-:S02]  /*1ac90*/  LOP3.LUT R11, R9, 0xce, RZ, 0xfc, !PT ;  /* 0x000000ce090b7812 */ /* 0x000fc400078efcff */
[-C--:B------:R-:W-:Y:S01]  /*1aca0*/  IADD3 R10, P6, PT, R17, R2.reuse, RZ ;  /* 0x00000002110a7210 */ /* 0x080fe20007fde0ff */
[----:B------:R2:W-:Y:S01]  /*1acb0*/  @P4 STG.E.U8 desc[UR20][R12.64], R21 ;  /* 0x000000150c004986 */ /* 0x0005e2000c101114 */
[----:B-1----:R-:W-:Y:S01]  /*1acc0*/  ISETP.LT.AND P4, PT, R11, UR5, !P0 ;  /* 0x000000050b007c0c */ /* 0x002fe2000c781270 */
[----:B------:R-:W1:Y:S01]  /*1acd0*/  LDCU UR5, c[0x0][0x39c] ;  /* 0x00007380ff0577ac */ /* 0x000e620008000800 */
[----:B------:R-:W-:Y:S02]  /*1ace0*/  LEA.HI.X.SX32 R11, R17, R3, 0x1, P6 ;  /* 0x00000003110b7211 */ /* 0x000fe400030f0eff */
[----:B------:R-:W-:Y:S02]  /*1acf0*/  LOP3.LUT R16, R9, 0xcc, RZ, 0xfc, !PT ;  /* 0x000000cc09107812 */ /* 0x000fe400078efcff */
[----:B---3--:R-:W-:Y:S02]  /*1ad00*/  IADD3 R14, P6, PT, R19, R2, RZ ;  /* 0x00000002130e7210 */ /* 0x008fe40007fde0ff */
[----:B------:R-:W-:-:S02]  /*1ad10*/  PRMT R23, R41, 0x7770, RZ ;  /* 0x0000777029177816 */ /* 0x000fc400000000ff */
[-C--:B------:R-:W-:Y:S01]  /*1ad20*/  LEA.HI.X.SX32 R15, R19, R3.reuse, 0x1, P6 ;  /* 0x00000003130f7211 */ /* 0x080fe200030f0eff */
[----:B------:R-:W-:Y:S01]  /*1ad30*/  IMAD R19, R0, 0x2, R19 ;  /* 0x0000000200137824 */ /* 0x000fe200078e0213 */
[----:B--2---:R-:W-:Y:S01]  /*1ad40*/  PRMT R21, R41, 0x7771, RZ ;  /* 0x0000777129157816 */ /* 0x004fe200000000ff */
[----:B------:R2:W-:Y:S01]  /*1ad50*/  @P2 STG.E.U8 desc[UR20][R10.64], R23 ;  /* 0x000000170a002986 */ /* 0x0005e2000c101114 */
[----:B------:R-:W-:Y:S01]  /*1ad60*/  ISETP.LT.AND P3, PT, R16, UR6, !P0 ;  /* 0x0000000610007c0c */ /* 0x000fe2000c761270 */
[----:B------:R-:W3:Y:S01]  /*1ad70*/  LDCU UR6, c[0x0][0x39c] ;  /* 0x00007380ff0677ac */ /* 0x000ee20008000800 */
[----:B------:R-:W-:Y:S01]  /*1ad80*/  LOP3.LUT R16, R9, 0xd0, RZ, 0xfc, !PT ;  /* 0x000000d009107812 */ /* 0x000fe200078efcff */
[----:B------:R4:W-:Y:S01]  /*1ad90*/  @P5 STG.E.U8 desc[UR20][R14.64], R21 ;  /* 0x000000150e005986 */ /* 0x0009e2000c101114 */
[C---:B------:R-:W-:Y:S01]  /*1ada0*/  IADD3 R12, P5, PT, R19.reuse, R2, RZ ;  /* 0x00000002130c7210 */ /* 0x040fe20007fbe0ff */
[----:B------:R-:W-:Y:S01]  /*1adb0*/  IMAD R17, R0, 0x2, R19 ;  /* 0x0000000200117824 */ /* 0x000fe200078e0213 */
[----:B0-----:R-:W-:Y:S01]  /*1adc0*/  ISETP.LT.AND P2, PT, R16, UR4, !P0 ;  /* 0x0000000410007c0c */ /* 0x001fe2000c741270 */
[----:B------:R-:W0:Y:S01]  /*1add0*/  LDCU UR4, c[0x0][0x39c] ;  /* 0x00007380ff0477ac */ /* 0x000e220008000800 */
[----:B------:R-:W-:-:S02]  /*1ade0*/  LEA.HI.X.SX32 R13, R19, R3, 0x1, P5 ;  /* 0x00000003130d7211 */ /* 0x000fc400028f0eff */
        /* <DEDUP_REMOVED lines=8> */
[----:B------:R-:W-:-:S02]  /*1ae70*/  LOP3.LUT R16, R9, 0xd2, RZ, 0xfc, !PT ;  /* 0x000000d209107812 */ /* 0x000fc400078efcff */
[----:B------:R-:W-:Y:S02]  /*1ae80*/  PRMT R41, R41, 0x7773, RZ ;  /* 0x0000777329297816 */ /* 0x000fe400000000ff */
[----:B---3--:R-:W-:Y:S01]  /*1ae90*/  ISETP.LT.AND P5, PT, R16, UR6, !P0 ;  /* 0x0000000610007c0c */ /* 0x008fe2000c7a1270 */
[----:B------:R-:W3:Y:S01]  /*1aea0*/  LDCU UR6, c[0x0][0x39c] ;  /* 0x00007380ff0677ac */ /* 0x000ee20008000800 */
[----:B----4-:R-:W-:Y:S01]  /*1aeb0*/  LOP3.LUT R15, R9, 0xd6, RZ, 0xfc, !PT ;  /* 0x000000d6090f7812 */ /* 0x010fe200078efcff */
[----:B--2---:R-:W-:Y:S01]  /*1aec0*/  IMAD R19, R0, 0x2, R17 ;  /* 0x0000000200137824 */ /* 0x004fe200078e0211 */
[----:B------:R-:W-:Y:S01]  /*1aed0*/  IADD3 R14, P6, PT, R17, R2, RZ ;  /* 0x00000002110e7210 */ /* 0x000fe20007fde0ff */
[----:B------:R2:W-:Y:S01]  /*1aee0*/  @P4 STG.E.U8 desc[UR20][R10.64], R41 ;  /* 0x000000290a004986 */ /* 0x0005e2000c101114 */
[----:B0-----:R-:W-:Y:S01]  /*1aef0*/  ISETP.LT.AND P4, PT, R15, UR4, !P0 ;  /* 0x000000040f007c0c */ /* 0x001fe2000c781270 */
[----:B------:R-:W0:Y:S01]  /*1af00*/  LDCU UR4, c[0x0][0x39c] ;  /* 0x00007380ff0477ac */ /* 0x000e220008000800 */
[----:B------:R-:W-:-:S02]  /*1af10*/  LEA.HI.X.SX32 R15, R17, R3, 0x1, P6 ;  /* 0x00000003110f7211 */ /* 0x000fc400030f0eff */
[CC--:B------:R-:W-:Y:S02]  /*1af20*/  IADD3 R12, P6, PT, R19.reuse, R2.reuse, RZ ;  /* 0x00000002130c7210 */ /* 0x0c0fe40007fde0ff */
[----:B------:R-:W-:Y:S02]  /*1af30*/  PRMT R21, R42, 0x7770, RZ ;  /* 0x000077702a157816 */ /* 0x000fe400000000ff */
[----:B------:R-:W-:Y:S01]  /*1af40*/  LEA.HI.X.SX32 R13, R19, R3, 0x1, P6 ;  /* 0x00000003130d7211 */ /* 0x000fe200030f0eff */
[----:B------:R-:W-:Y:S01]  /*1af50*/  IMAD R19, R0, 0x2, R19 ;  /* 0x0000000200137824 */ /* 0x000fe200078e0213 */
[----:B------:R-:W-:Y:S01]  /*1af60*/  PRMT R17, R42, 0x7771, RZ ;  /* 0x000077712a117816 */ /* 0x000fe200000000ff */
[----:B------:R4:W-:Y:S01]  /*1af70*/  @P2 STG.E.U8 desc[UR20][R14.64], R21 ;  /* 0x000000150e002986 */ /* 0x0009e2000c101114 */
[C---:B--2---:R-:W-:Y:S02]  /*1af80*/  LOP3.LUT R11, R9.reuse, 0xda, RZ, 0xfc, !PT ;  /* 0x000000da090b7812 */ /* 0x044fe400078efcff */
[----:B------:R-:W-:Y:S01]  /*1af90*/  LOP3.LUT R16, R9, 0xd8, RZ, 0xfc, !PT ;  /* 0x000000d809107812 */ /* 0x000fe200078efcff */
[----:B------:R2:W-:Y:S01]  /*1afa0*/  @P5 STG.E.U8 desc[UR20][R12.64], R17 ;  /* 0x000000110c005986 */ /* 0x0005e2000c101114 */
[----:B------:R-:W-:-:S02]  /*1afb0*/  IADD3 R10, P6, PT, R19, R2, RZ ;  /* 0x00000002130a7210 */ /* 0x000fc40007fde0ff */
[----:B---3--:R-:W-:Y:S01]  /*1afc0*/  ISETP.LT.AND P5, PT, R11, UR6, !P0 ;  /* 0x000000060b007c0c */ /* 0x008fe2000c7a1270 */
[----:B------:R-:W3:Y:S01]  /*1afd0*/  LDS.128 R12, [R8+UR9] ;  /* 0x00000009080c7984 */ /* 0x000ee20008000c00 */
[----:B-1----:R-:W-:Y:S01]  /*1afe0*/  ISETP.LT.AND P2, PT, R16, UR5, !P0 ;  /* 0x0000000510007c0c */ /* 0x002fe2000c741270 */
[----:B------:R-:W1:Y:S01]  /*1aff0*/  LDCU UR5, c[0x0][0x39c] ;  /* 0x00007380ff0577ac */ /* 0x000e620008000800 */
[----:B------:R-:W-:Y:S01]  /*1b000*/  LEA.HI.X.SX32 R11, R19, R3, 0x1, P6 ;  /* 0x00000003130b7211 */ /* 0x000fe200030f0eff */
[----:B------:R-:W-:Y:S01]  /*1b010*/  IMAD R19, R0, 0x2, R19 ;  /* 0x0000000200137824 */ /* 0x000fe200078e0213 */
[----:B------:R-:W-:Y:S01]  /*1b020*/  PRMT R23, R42, 0x7772, RZ ;  /* 0x000077722a177816 */ /* 0x000fe200000000ff */
[----:B------:R-:W1:Y:S01]  /*1b030*/  LDCU UR6, c[0x0][0x39c] ;  /* 0x00007380ff0677ac */ /* 0x000e620008000800 */
[----:B------:R-:W-:Y:S01]  /*1b040*/  LOP3.LUT R16, R9, 0xdc, RZ, 0xfc, !PT ;  /* 0x000000dc09107812 */ /* 0x000fe200078efcff */
[----:B----4-:R-:W-:Y:S01]  /*1b050*/  IMAD R21, R0, 0x2, R19 ;  /* 0x0000000200157824 */ /* 0x010fe200078e0213 */
[----:B------:R-:W-:Y:S01]  /*1b060*/  PRMT R25, R43, 0x7770, RZ ;  /* 0x000077702b197816 */ /* 0x000fe200000000ff */
[----:B------:R4:W-:Y:S01]  /*1b070*/  @P3 STG.E.U8 desc[UR20][R10.64], R23 ;  /* 0x000000170a003986 */ /* 0x0009e2000c101114 */
[----:B0-----:R-:W-:Y:S01]  /*1b080*/  ISETP.LT.AND P6, PT, R16, UR4, !P0 ;  /* 0x0000000410007c0c */ /* 0x001fe2000c7c1270 */
[----:B------:R-:W0:Y:S01]  /*1b090*/  LDCU UR4, c[0x0][0x39c] ;  /* 0x00007380ff0477ac */ /* 0x000e220008000800 */
[----:B------:R-:W-:-:S02]  /*1b0a0*/  IADD3 R16, P3, PT, R19, R2, RZ ;  /* 0x0000000213107210 */ /* 0x000fc40007f7e0ff */
[----:B------:R-:W-:Y:S02]  /*1b0b0*/  LOP3.LUT R20, R9, 0xde, RZ, 0xfc, !PT ;  /* 0x000000de09147812 */ /* 0x000fe400078efcff */
[-C--:B--2---:R-:W-:Y:S02]  /*1b0c0*/  LEA.HI.X.SX32 R17, R19, R3.reuse, 0x1, P3 ;  /* 0x0000000313117211 */ /* 0x084fe400018f0eff */
[-C--:B------:R-:W-:Y:S02]  /*1b0d0*/  IADD3 R18, P3, PT, R21, R2.reuse, RZ ;  /* 0x0000000215127210 */ /* 0x080fe40007f7e0ff */
[----:B------:R-:W-:Y:S01]  /*1b0e0*/  LOP3.LUT R22, R9, 0xe0, RZ, 0xfc, !PT ;  /* 0x000000e009167812 */ /* 0x000fe200078efcff */
[----:B------:R2:W-:Y:S01]  /*1b0f0*/  @P4 STG.E.U8 desc[UR20][R16.64], R27 ;  /* 0x0000001b10004986 */ /* 0x0005e2000c101114 */
[----:B------:R-:W-:Y:S01]  /*1b100*/  LEA.HI.X.SX32 R19, R21, R3, 0x1, P3 ;  /* 0x0000000315137211 */ /* 0x000fe200018f0eff */
[----:B------:R-:W-:Y:S01]  /*1b110*/  IMAD R21, R0, 0x2, R21 ;  /* 0x0000000200157824 */ /* 0x000fe200078e0215 */
[----:B-1----:R-:W-:Y:S01]  /*1b120*/  ISETP.LT.AND P3, PT, R20, UR5, !P0 ;  /* 0x0000000514007c0c */ /* 0x002fe2000c761270 */
[----:B------:R-:W1:Y:S01]  /*1b130*/  LDCU UR5, c[0x0][0x39c] ;  /* 0x00007380ff0577ac */ /* 0x000e620008000800 */
[----:B----4-:R-:W-:Y:S01]  /*1b140*/  PRMT R23, R43, 0x7771, RZ ;  /* 0x000077712b177816 */ /* 0x010fe200000000ff */
[----:B------:R4:W-:Y:S01]  /*1b150*/  @P2 STG.E.U8 desc[UR20][R18.64], R25 ;  /* 0x0000001912002986 */ /* 0x0009e2000c101114 */
[----:B------:R-:W-:-:S02]  /*1b160*/  IADD3 R10, P2, PT, R21, R2, RZ ;  /* 0x00000002150a7210 */ /* 0x000fc40007f5e0ff */
[----:B------:R-:W-:Y:S02]  /*1b170*/  LOP3.LUT R20, R9, 0xe2, RZ, 0xfc, !PT ;  /* 0x000000e209147812 */ /* 0x000fe400078efcff */
[-C--:B------:R-:W-:Y:S01]  /*1b180*/  LEA.HI.X.SX32 R11, R21, R3.reuse, 0x1, P2 ;  /* 0x00000003150b7211 */ /* 0x080fe200010f0eff */
[----:B------:R-:W-:Y:S01]  /*1b190*/  IMAD R21, R0, 0x2, R21 ;  /* 0x0000000200157824 */ /* 0x000fe200078e0215 */
[----:B0-----:R-:W-:Y:S01]  /*1b1a0*/  ISETP.LT.AND P2, PT, R22, UR4, !P0 ;  /* 0x0000000416007c0c */ /* 0x001fe2000c741270 */
[----:B------:R-:W0:Y:S01]  /*1b1b0*/  LDCU UR4, c[0x0][0x39c] ;  /* 0x00007380ff0477ac */ /* 0x000e220008000800 */
[----:B------:R-:W-:Y:S01]  /*1b1c0*/  ISETP.LT.AND P4, PT, R20, UR6, !P0 ;  /* 0x0000000614007c0c */ /* 0x000fe2000c781270 */
[----:B------:R1:W-:Y:S01]  /*1b1d0*/  @P5 STG.E.U8 desc[UR20][R10.64], R23 ;  /* 0x000000170a005986 */ /* 0x0003e2000c101114 */
[-C--:B--2---:R-:W-:Y:S01]  /*1b1e0*/  IADD3 R16, P5, PT, R21, R2.reuse, RZ ;  /* 0x0000000215107210 */ /* 0x084fe20007fbe0ff */
[C---:B----4-:R-:W-:Y:S01]  /*1b1f0*/  IMAD R19, R0.reuse, 0x2, R21 ;  /* 0x0000000200137824 */ /* 0x050fe200078e0215 */
[----:B------:R-:W-:Y:S01]  /*1b200*/  LOP3.LUT R20, R9, 0xe4, RZ, 0xfc, !PT ;  /* 0x000000e409147812 */ /* 0x000fe200078efcff */
[----:B------:R-:W2:Y:S01]  /*1b210*/  LDCU UR6, c[0x0][0x39c] ;  /* 0x00007380ff0677ac */ /* 0x000ea20008000800 */
[----:B------:R-:W-:Y:S01]  /*1b220*/  LEA.HI.X.SX32 R17, R21, R3, 0x1, P5 ;  /* 0x0000000315117211 */ /* 0x000fe200028f0eff */
[----:B------:R-:W-:Y:S01]  /*1b230*/  IMAD R21, R0, 0x2, R19 ;  /* 0x0000000200157824 */ /* 0x000fe200078e0213 */
[----:B------:R-:W-:-:S02]  /*1b240*/  IADD3 R18, P5, PT, R19, R2, RZ ;  /* 0x0000000213127210 */ /* 0x000fc40007fbe0ff */
[----:B------:R-:W-:Y:S02]  /*1b250*/  PRMT R25, R43, 0x7773, RZ ;  /* 0x000077732b197816 */ /* 0x000fe400000000ff */
[----:B------:R-:W-:Y:S01]  /*1b260*/  LEA.HI.X.SX32 R19, R19, R3, 0x1, P5 ;  /* 0x0000000313137211 */ /* 0x000fe200028f0eff */
[----:B-1----:R-:W-:Y:S01]  /*1b270*/  IMAD R23, R0, 0x2, R21 ;  /* 0x0000000200177824 */ /* 0x002fe200078e0215 */
[----:B------:R-:W-:Y:S01]  /*1b280*/  ISETP.LT.AND P5, PT, R20, UR5, !P0 ;  /* 0x0000000514007c0c */ /* 0x000fe2000c7a1270 */
[----:B------:R-:W1:Y:S01]  /*1b290*/  LDCU UR5, c[0x0][0x39c] ;  /* 0x00007380ff0577ac */ /* 0x000e620008000800 */
[----:B------:R-:W-:Y:S02]  /*1b2a0*/  PRMT R43, R43, 0x7772, RZ ;  /* 0x000077722b2b7816 */ /* 0x000fe400000000ff */
[----:B------:R-:W-:Y:S02]  /*1b2b0*/  LOP3.LUT R20, R9, 0xe6, RZ, 0xfc, !PT ;  /* 0x000000e609147812 */ /* 0x000fe400078efcff */
[----:B---3--:R-:W-:Y:S01]  /*1b2c0*/  PRMT R29, R12, 0x7770, RZ ;  /* 0x000077700c1d7816 */ /* 0x008fe200000000ff */
[----:B------:R3:W-:Y:S01]  /*1b2d0*/  @P6 STG.E.U8 desc[UR20][R16.64], R43 ;  /* 0x0000002b10006986 */ /* 0x0007e2000c101114 */
[----:B------:R-:W-:-:S02]  /*1b2e0*/  IADD3 R10, P6, PT, R21, R2, RZ ;  /* 0x00000002150a7210 */ /* 0x000fc40007fde0ff */
[----:B------:R-:W-:Y:S01]  /*1b2f0*/  PRMT R27, R12, 0x7771, RZ ;  /* 0x000077710c1b7816 */ /* 0x000fe200000000ff */
[----:B------:R4:W-:Y:S01]  /*1b300*/  @P3 STG.E.U8 desc[UR20][R18.64], R25 ;  /* 0x0000001912003986 */ /* 0x0009e2000c101114 */
[----:B0-----:R-:W-:Y:S01]  /*1b310*/  ISETP.LT.AND P3, PT, R20, UR4, !P0 ;  /* 0x0000000414007c0c */ /* 0x001fe2000c761270 */
[----:B------:R-:W0:Y:S01]  /*1b320*/  LDCU UR4, c[0x0][0x39c] ;  /* 0x00007380ff0477ac */ /* 0x000e220008000800 */
[-C--:B------:R-:W-:Y:S01]  /*1b330*/  LEA.HI.X.SX32 R11, R21, R3.reuse, 0x1, P6 ;  /* 0x00000003150b7211 */ /* 0x080fe200030f0eff */
[----:B------:R-:W-:Y:S01]  /*1b340*/  IMAD R21, R0, 0x2, R23 ;  /* 0x0000000200157824 */ /* 0x000fe200078e0217 */
[----:B------:R-:W-:Y:S02]  /*1b350*/  LOP3.LUT R20, R9, 0xe8, RZ, 0xfc, !PT ;  /* 0x000000e809147812 */ /* 0x000fe400078efcff */
[CC--:B---3--:R-:W-:Y:S01]  /*1b360*/  IADD3 R16, P6, PT, R23.reuse, R2.reuse, RZ ;  /* 0x0000000217107210 */ /* 0x0c8fe20007fde0ff */
[----:B------:R3:W-:Y:S01]  /*1b370*/  @P2 STG.E.U8 desc[UR20][R10.64], R29 ;  /* 0x0000001d0a002986 */ /* 0x0007e2000c101114 */
[----:B-1----:R-:W-:Y:S01]  /*1b380*/  ISETP.LT.AND P2, PT, R20, UR5, !P0 ;  /* 0x0000000514007c0c */ /* 0x002fe2000c741270 */
[----:B------:R-:W1:Y:S01]  /*1b390*/  LDCU UR5, c[0x0][0x39c] ;  /* 0x00007380ff0577ac */ /* 0x000e620008000800 */
[----:B------:R-:W-:Y:S01]  /*1b3a0*/  LEA.HI.X.SX32 R17, R23, R3, 0x1, P6 ;  /* 0x0000000317117211 */ /* 0x000fe200030f0eff */
[----:B------:R-:W-:Y:S01]  /*1b3b0*/  IMAD R23, R0, 0x2, R21 ;  /* 0x0000000200177824 */ /* 0x000fe200078e0215 */
[----:B----4-:R-:W-:-:S02]  /*1b3c0*/  IADD3 R18, P6, PT, R21, R2, RZ ;  /* 0x0000000215127210 */ /* 0x010fc40007fde0ff */
[----:B------:R-:W-:Y:S01]  /*1b3d0*/  LOP3.LUT R20, R9, 0xea, RZ, 0xfc, !PT ;  /* 0x000000ea09147812 */ /* 0x000fe200078efcff */
[----:B------:R4:W-:Y:S01]  /*1b3e0*/  @P4 STG.E.U8 desc[UR20][R16.64], R27 ;  /* 0x0000001b10004986 */ /* 0x0009e2000c101114 */
        /* <DEDUP_REMOVED lines=13> */
[----:B------:R-:W-:Y:S02]  /*1b4c0*/  LOP3.LUT R12, R9, 0xee, RZ, 0xfc, !PT ;  /* 0x000000ee090c7812 */ /* 0x000fe400078efcff */
[C---:B------:R-:W-:Y:S01]  /*1b4d0*/  IADD3 R16, P6, PT, R21.reuse, R2, RZ ;  /* 0x0000000215107210 */ /* 0x040fe20007fde0ff */
[----:B------:R3:W-:Y:S01]  /*1b4e0*/  @P3 STG.E.U8 desc[UR20][R10.64], R27 ;  /* 0x0000001b0a003986 */ /* 0x0007e2000c101114 */
[----:B-1----:R-:W-:Y:S01]  /*1b4f0*/  ISETP.LT.AND P3, PT, R12, UR5, !P0 ;  /* 0x000000050c007c0c */ /* 0x002fe2000c761270 */
[----:B------:R-:W1:Y:S01]  /*1b500*/  LDCU UR5, c[0x0][0x39c] ;  /* 0x00007380ff0577ac */ /* 0x000e620008000800 */
[----:B------:R-:W-:Y:S01]  /*1b510*/  LEA.HI.X.SX32 R17, R21, R3, 0x1, P6 ;  /* 0x0000000315117211 */ /* 0x000fe200030f0eff */
[----:B------:R-:W-:Y:S01]  /*1b520*/  IMAD R21, R0, 0x2, R23 ;  /* 0x0000000200157824 */ /* 0x000fe200078e0217 */
[----:B------:R-:W-:-:S02]  /*1b530*/  PRMT R25, R13, 0x7770, RZ ;  /* 0x000077700d197816 */ /* 0x000fc400000000ff */
[-C--:B------:R-:W-:Y:S02]  /*1b540*/  IADD3 R18, P6, PT, R23, R2.reuse, RZ ;  /* 0x0000000217127210 */ /* 0x080fe40007fde0ff */
[----:B------:R-:W-:Y:S01]  /*1b550*/  LOP3.LUT R12, R9, 0xf0, RZ, 0xfc, !PT ;  /* 0x000000f0090c7812 */ /* 0x000fe200078efcff */
[----:B------:R4:W-:Y:S01]  /*1b560*/  @P2 STG.E.U8 desc[UR20][R16.64], R25 ;  /* 0x0000001910002986 */ /* 0x0009e2000c101114 */
[----:B------:R-:W-:Y:S01]  /*1b570*/  LEA.HI.X.SX32 R19, R23, R3, 0x1, P6 ;  /* 0x0000000317137211 */ /* 0x000fe200030f0eff */
[----:B------:R-:W-:Y:S01]  /*1b580*/  IMAD R23, R0, 0x2, R21 ;  /* 0x0000000200177824 */ /* 0x000fe200078e0215 */
[----:B---3--:R-:W-:Y:S02]  /*1b590*/  PRMT R27, R13, 0x7771, RZ ;  /* 0x000077710d1b7816 */ /* 0x008fe400000000ff */
[----:B0-----:R-:W-:Y:S01]  /*1b5a0*/  ISETP.LT.AND P2, PT, R12, UR4, !P0 ;  /* 0x000000040c007c0c */ /* 0x001fe2000c741270 */
[----:B------:R-:W0:Y:S01]  /*1b5b0*/  LDCU UR4, c[0x0][0x39c] ;  /* 0x00007380ff0477ac */ /* 0x000e220008000800 */
[----:B------:R-:W-:Y:S01]  /*1b5c0*/  IADD3 R10, P6, PT, R21, R2, RZ ;  /* 0x00000002150a7210 */ /* 0x000fe20007fde0ff */
[----:B------:R3:W-:Y:S01]  /*1b5d0*/  @P4 STG.E.U8 desc[UR20][R18.64], R27 ;  /* 0x0000001b12004986 */ /* 0x0007e2000c101114 */
[----:B------:R-:W-:-:S02]  /*1b5e0*/  LOP3.LUT R12, R9, 0xf2, RZ, 0xfc, !PT ;  /* 0x000000f2090c7812 */ /* 0x000fc400078efcff */
[-C--:B------:R-:W-:Y:S01]  /*1b5f0*/  LEA.HI.X.SX32 R11, R21, R3.reuse, 0x1, P6 ;  /* 0x00000003150b7211 */ /* 0x080fe200030f0eff */
[----:B------:R-:W-:Y:S01]  /*1b600*/  IMAD R21, R0, 0x2, R23 ;  /* 0x0000000200157824 */ /* 0x000fe200078e0217 */
[----:B----4-:R-:W-:Y:S02]  /*1b610*/  PRMT R25, R13, 0x7772, RZ ;  /* 0x000077720d197816 */ /* 0x010fe400000000ff */
[----:B--2---:R-:W-:Y:S01]  /*1b620*/  ISETP.LT.AND P4, PT, R12, UR6, !P0 ;  /* 0x000000060c007c0c */ /* 0x004fe2000c781270 */
[----:B------:R-:W2:Y:S01]  /*1b630*/  LDCU UR6, c[0x0][0x39c] ;  /* 0x00007380ff0677ac */ /* 0x000ea20008000800 */
[----:B------:R-:W-:Y:S01]  /*1b640*/  IADD3 R16, P6, PT, R23, R2, RZ ;  /* 0x0000000217107210 */ /* 0x000fe20007fde0ff */
[----:B------:R4:W-:Y:S01]  /*1b650*/  @P5 STG.E.U8 desc[UR20][R10.64], R25 ;  /* 0x000000190a005986 */ /* 0x0009e2000c101114 */
[----:B------:R-:W-:Y:S02]  /*1b660*/  LOP3.LUT R12, R9, 0xf4, RZ, 0xfc, !PT ;  /* 0x000000f4090c7812 */ /* 0x000fe400078efcff */
[----:B------:R-:W-:-:S02]  /*1b670*/  LEA.HI.X.SX32 R17, R23, R3, 0x1, P6 ;  /* 0x0000000317117211 */ /* 0x000fc400030f0eff */
[----:B-1----:R-:W-:Y:S01]  /*1b680*/  ISETP.LT.AND P5, PT, R12, UR5, !P0 ;  /* 0x000000050c007c0c */ /* 0x002fe2000c7a1270 */
[----:B------:R-:W1:Y:S01]  /*1b690*/  LDCU UR5, c[0x0][0x39c] ;  /* 0x00007380ff0577ac */ /* 0x000e620008000800 */
[----:B------:R-:W-:Y:S02]  /*1b6a0*/  IADD3 R12, P6, PT, R21, R2, RZ ;  /* 0x00000002150c7210 */ /* 0x000fe40007fde0ff */
[----:B---3--:R-:W-:Y:S02]  /*1b6b0*/  PRMT R19, R13, 0x7773, RZ ;  /* 0x000077730d137816 */ /* 0x008fe400000000ff */
[----:B------:R-:W-:Y:S02]  /*1b6c0*/  LOP3.LUT R18, R9, 0xf6, RZ, 0xfc, !PT ;  /* 0x000000f609127812 */ /* 0x000fe400078efcff */
[----:B------:R-:W-:Y:S01]  /*1b6d0*/  LEA.HI.X.SX32 R13, R21, R3, 0x1, P6 ;  /* 0x00000003150d7211 */ /* 0x000fe200030f0eff */
[----:B------:R-:W-:Y:S01]  /*1b6e0*/  IMAD R21, R0, 0x2, R21 ;  /* 0x0000000200157824 */ /* 0x000fe200078e0215 */
[----:B------:R3:W-:Y:S01]  /*1b6f0*/  @P3 STG.E.U8 desc[UR20][R16.64], R19 ;  /* 0x0000001310003986 */ /* 0x0007e2000c101114 */
[----:B----4-:R-:W-:-:S02]  /*1b700*/  PRMT R25, R14, 0x7770, RZ ;  /* 0x000077700e197816 */ /* 0x010fc400000000ff */
[----:B0-----:R-:W-:Y:S01]  /*1b710*/  ISETP.LT.AND P3, PT, R18, UR4, !P0 ;  /* 0x0000000412007c0c */ /* 0x001fe2000c761270 */
[----:B------:R-:W0:Y:S01]  /*1b720*/  LDCU UR4, c[0x0][0x39c] ;  /* 0x00007380ff0477ac */ /* 0x000e220008000800 */
[----:B------:R-:W-:Y:S01]  /*1b730*/  LOP3.LUT R18, R9, 0xf8, RZ, 0xfc, !PT ;  /* 0x000000f809127812 */ /* 0x000fe200078efcff */
[----:B------:R4:W-:Y:S01]  /*1b740*/  @P2 STG.E.U8 desc[UR20][R12.64], R25 ;  /* 0x000000190c002986 */ /* 0x0009e2000c101114 */
[CC--:B------:R-:W-:Y:S02]  /*1b750*/  IADD3 R10, P2, PT, R21.reuse, R2.reuse, RZ ;  /* 0x00000002150a7210 */ /* 0x0c0fe40007f5e0ff */
[----:B------:R-:W-:Y:S02]  /*1b760*/  PRMT R23, R14, 0x7771, RZ ;  /* 0x000077710e177816 */ /* 0x000fe400000000ff */
[----:B------:R-:W-:Y:S01]  /*1b770*/  LEA.HI.X.SX32 R11, R21, R3, 0x1, P2 ;  /* 0x00000003150b7211 */ /* 0x000fe200010f0eff */
[----:B---3--:R-:W-:Y:S01]  /*1b780*/  IMAD R19, R0, 0x2, R21 ;  /* 0x0000000200137824 */ /* 0x008fe200078e0215 */
[----:B-1----:R-:W-:Y:S01]  /*1b790*/  ISETP.LT.AND P2, PT, R18, UR5, !P0 ;  /* 0x0000000512007c0c */ /* 0x002fe2000c741270 */
[----:B------:R-:W1:Y:S01]  /*1b7a0*/  LDCU UR5, c[0x0][0x39c] ;  /* 0x00007380ff0577ac */ /* 0x000e620008000800 */
[----:B------:R-:W-:Y:S01]  /*1b7b0*/  LOP3.LUT R18, R9, 0xfa, RZ, 0xfc, !PT ;  /* 0x000000fa09127812 */ /* 0x000fe200078efcff */
[----:B------:R3:W-:Y:S01]  /*1b7c0*/  @P4 STG.E.U8 desc[UR20][R10.64], R23 ;  /* 0x000000170a004986 */ /* 0x0007e2000c101114 */
[----:B------:R-:W-:-:S02]  /*1b7d0*/  IADD3 R16, P6, PT, R19, R2, RZ ;  /* 0x0000000213107210 */ /* 0x000fc40007fde0ff */
[----:B----4-:R-:W-:Y:S02]  /*1b7e0*/  PRMT R25, R14, 0x7772, RZ ;  /* 0x000077720e197816 */ /* 0x010fe400000000ff */
[-C--:B------:R-:W-:Y:S01]  /*1b7f0*/  LEA.HI.X.SX32 R17, R19, R3.reuse, 0x1, P6 ;  /* 0x0000000313117211 */ /* 0x080fe200030f0eff */
[----:B------:R-:W-:Y:S01]  /*1b800*/  IMAD R19, R0, 0x2, R19 ;  /* 0x0000000200137824 */ /* 0x000fe200078e0213 */
[----:B------:R-:W-:Y:S02]  /*1b810*/  LOP3.LUT R13, R9, 0xfc, RZ, 0xfc, !PT ;  /* 0x000000fc090d7812 */ /* 0x000fe400078efcff */
[----:B--2---:R-:W-:Y:S01]  /*1b820*/  ISETP.LT.AND P4, PT, R18, UR6, !P0 ;  /* 0x0000000612007c0c */ /* 0x004fe2000c781270 */
[----:B------:R2:W-:Y:S01]  /*1b830*/  @P5 STG.E.U8 desc[UR20][R16.64], R25 ;  /* 0x0000001910005986 */ /* 0x0005e2000c101114 */
[----:B------:R-:W-:Y:S01]  /*1b840*/  IADD3 R12, P5, PT, R19, R2, RZ ;  /* 0x00000002130c7210 */ /* 0x000fe20007fbe0ff */
[----:B------:R-:W-:Y:S01]  /*1b850*/  IMAD R21, R0, 0x2, R19 ;  /* 0x0000000200157824 */ /* 0x000fe200078e0213 */
[----:B0-----:R-:W-:Y:S01]  /*1b860*/  ISETP.LT.AND P6, PT, R13, UR4, !P0 ;  /* 0x000000040d007c0c */ /* 0x001fe2000c7c1270 */
[----:B------:R-:W0:Y:S01]  /*1b870*/  LDCU UR4, c[0x0][0x39c] ;  /* 0x00007380ff0477ac */ /* 0x000e220008000800 */
[----:B------:R-:W-:-:S02]  /*1b880*/  LEA.HI.X.SX32 R13, R19, R3, 0x1, P5 ;  /* 0x00000003130d7211 */ /* 0x000fc400028f0eff */
[----:B---3--:R-:W-:Y:S01]  /*1b890*/  IADD3 R10, P5, PT, R21, R2, RZ ;  /* 0x00000002150a7210 */ /* 0x008fe20007fbe0ff */
[----:B------:R-:W3:Y:S01]  /*1b8a0*/  LDCU UR6, c[0x0][0x39c] ;  /* 0x00007380ff0677ac */ /* 0x000ee20008000800 */
[----:B------:R-:W-:Y:S02]  /*1b8b0*/  PRMT R23, R14, 0x7773, RZ ;  /* 0x000077730e177816 */ /* 0x000fe400000000ff */
[----:B------:R-:W-:Y:S02]  /*1b8c0*/  PRMT R19, R15, 0x7770, RZ ;  /* 0x000077700f137816 */ /* 0x000fe400000000ff */
[----:B------:R-:W-:Y:S01]  /*1b8d0*/  LEA.HI.X.SX32 R11, R21, R3, 0x1, P5 ;  /* 0x00000003150b7211 */ /* 0x000fe200028f0eff */
[----:B------:R-:W-:Y:S01]  /*1b8e0*/  IMAD R21, R0, 0x2, R21 ;  /* 0x0000000200157824 */ /* 0x000fe200078e0215 */
[----:B------:R-:W-:Y:S01]  /*1b8f0*/  LOP3.LUT R14, R9, 0xfe, RZ, 0xfc, !PT ;  /* 0x000000fe090e7812 */ /* 0x000fe200078efcff */
[----:B------:R4:W-:Y:S01]  /*1b900*/  @P3 STG.E.U8 desc[UR20][R12.64], R23 ;  /* 0x000000170c003986 */ /* 0x0009e2000c101114 */
[----:B--2---:R-:W-:-:S02]  /*1b910*/  PRMT R25, R15, 0x7771, RZ ;  /* 0x000077710f197816 */ /* 0x004fc400000000ff */
[----:B-1----:R-:W-:Y:S01]  /*1b920*/  ISETP.LT.AND P3, PT, R14, UR5, !P0 ;  /* 0x000000050e007c0c */ /* 0x002fe2000c761270 */
[----:B------:R1:W-:Y:S01]  /*1b930*/  @P2 STG.E.U8 desc[UR20][R10.64], R19 ;  /* 0x000000130a002986 */ /* 0x0003e2000c101114 */
[-C--:B------:R-:W-:Y:S01]  /*1b940*/  IADD3 R16, P2, PT, R21, R2.reuse, RZ ;  /* 0x0000000215107210 */ /* 0x080fe20007f5e0ff */
[----:B------:R-:W2:Y:S01]  /*1b950*/  LDCU UR5, c[0x0][0x39c] ;  /* 0x00007380ff0577ac */ /* 0x000ea20008000800 */
[----:B------:R-:W-:Y:S02]  /*1b960*/  LOP3.LUT R14, R9, 0x102, RZ, 0xfc, !PT ;  /* 0x00000102090e7812 */ /* 0x000fe400078efcff */
[----:B------:R-:W-:Y:S01]  /*1b970*/  LEA.HI.X.SX32 R17, R21, R3, 0x1, P2 ;  /* 0x0000000315117211 */ /* 0x000fe200010f0eff */
[----:B------:R-:W-:Y:S01]  /*1b980*/  IMAD R21, R0, 0x2, R21 ;  /* 0x0000000200157824 */ /* 0x000fe200078e0215 */
[----:B0-----:R-:W-:Y:S01]  /*1b990*/  ISETP.LT.AND P5, PT, R14, UR4, !P0 ;  /* 0x000000040e007c0c */ /* 0x001fe2000c7a1270 */
[----:B------:R-:W0:Y:S01]  /*1b9a0*/  LDCU UR4, c[0x0][0x39c] ;  /* 0x00007380ff0477ac */ /* 0x000e220008000800 */
[----:B------:R-:W-:Y:S01]  /*1b9b0*/  LOP3.LUT R14, R9, 0x104, RZ, 0xfc, !PT ;  /* 0x00000104090e7812 */ /* 0x000fe200078efcff */
[----:B------:R0:W-:Y:S01]  /*1b9c0*/  @P4 STG.E.U8 desc[UR20][R16.64], R25 ;  /* 0x0000001910004986 */ /* 0x0001e2000c101114 */
[----:B----4-:R-:W-:Y:S01]  /*1b9d0*/  IMAD R13, R0, 0x2, R21 ;  /* 0x00000002000d7824 */ /* 0x010fe200078e0215 */
[----:B-1----:R-:W-:-:S02]  /*1b9e0*/  IADD3 R10, P4, PT, R21, R2, RZ ;  /* 0x00000002150a7210 */ /* 0x002fc40007f9e0ff */
[----:B------:R-:W-:Y:S02]  /*1b9f0*/  PRMT R23, R15, 0x7773, RZ ;  /* 0x000077730f177816 */ /* 0x000fe400000000ff */
[-C--:B------:R-:W-:Y:S02]  /*1ba00*/  LEA.HI.X.SX32 R11, R21, R3.reuse, 0x1, P4 ;  /* 0x00000003150b7211 */ /* 0x080fe400020f0eff */
[-C--:B------:R-:W-:Y:S02]  /*1ba10*/  IADD3 R12, P4, PT, R13, R2.reuse, RZ ;  /* 0x000000020d0c7210 */ /* 0x080fe40007f9e0ff */
[----:B------:R-:W-:Y:S01]  /*1ba20*/  PRMT R19, R15, 0x7772, RZ ;  /* 0x000077720f137816 */ /* 0x000fe200000000ff */
[----:B------:R-:W-:Y:S01]  /*1ba30*/  IMAD R15, R0, 0x2, R13 ;  /* 0x00000002000f7824 */ /* 0x000fe200078e020d */
[-C--:B------:R-:W-:Y:S02]  /*1ba40*/  LEA.HI.X.SX32 R13, R13, R3.reuse, 0x1, P4 ;  /* 0x000000030d0d7211 */ /* 0x080fe400020f0eff */
[----:B--2---:R-:W-:Y:S01]  /*1ba50*/  ISETP.LT.AND P4, PT, R14, UR5, !P0 ;  /* 0x000000050e007c0c */ /* 0x004fe2000c781270 */
[----:B------:R-:W1:Y:S01]  /*1ba60*/  LDCU UR5, c[0x0][0x39c] ;  /* 0x00007380ff0577ac */ /* 0x000e620008000800 */
[C---:B------:R-:W-:Y:S01]  /*1ba70*/  LOP3.LUT R18, R9.reuse, 0x100, RZ, 0xfc, !PT ;  /* 0x0000010009127812 */ /* 0x040fe200078efcff */
[----:B------:R2:W-:Y:S01]  /*1ba80*/  @P6 STG.E.U8 desc[UR20][R10.64], R19 ;  /* 0x000000130a006986 */ /* 0x0005e2000c101114 */
[----:B0-----:R-:W-:Y:S01]  /*1ba90*/  LOP3.LUT R16, R9, 0x106, RZ, 0xfc, !PT ;  /* 0x0000010609107812 */ /* 0x001fe200078efcff */
[----:B------:R-:W-:Y:S01]  /*1baa0*/  IMAD R17, R0, 0x2, R15 ;  /* 0x0000000200117824 */ /* 0x000fe200078e020f */
[----:B---3--:R-:W-:Y:S01]  /*1bab0*/  ISETP.LT.AND P2, PT, R18, UR6, !P0 ;  /* 0x0000000612007c0c */ /* 0x008fe2000c741270 */
[----:B------:R-:W0:Y:S01]  /*1bac0*/  LDCU UR6, c[0x0][0x39c] ;  /* 0x00007380ff0677ac */ /* 0x000e220008000800 */
[C---:B------:R-:W-:Y:S01]  /*1bad0*/  IADD3 R14, P6, PT, R15.reuse, R2, RZ ;  /* 0x000000020f0e7210 */ /* 0x040fe20007fde0ff */
[----:B------:R3:W-:Y:S01]  /*1bae0*/  @P3 STG.E.U8 desc[UR20][R12.64], R23 ;  /* 0x000000170c003986 */ /* 0x0007e2000c101114 */
[----:B------:R-:W-:Y:S01]  /*1baf0*/  ISETP.LT.AND P3, PT, R16, UR4, !P0 ;  /* 0x0000000410007c0c */ /* 0x000fe2000c761270 */
[----:B------:R-:W4:Y:S01]  /*1bb00*/  LDCU UR4, c[0x0][0x39c] ;  /* 0x00007380ff0477ac */ /* 0x000f220008000800 */
[----:B------:R-:W-:-:S02]  /*1bb10*/  LEA.HI.X.SX32 R15, R15, R3, 0x1, P6 ;  /* 0x000000030f0f7211 */ /* 0x000fc400030f0eff */
[----:B------:R-:W-:Y:S01]  /*1bb20*/  PRMT R21, R36, 0x7770, RZ ;  /* 0x0000777024157816 */ /* 0x000fe200000000ff */
[C---:B--2---:R-:W-:Y:S01]  /*1bb30*/  IMAD R19, R0.reuse, 0x2, R17 ;  /* 0x0000000200137824 */ /* 0x044fe200078e0211 */
[-C--:B------:R-:W-:Y:S02]  /*1bb40*/  IADD3 R10, P6, PT, R17, R2.reuse, RZ ;  /* 0x00000002110a7210 */ /* 0x080fe40007fde0ff */
[----:B------:R-:W-:Y:S01]  /*1bb50*/  LOP3.LUT R16, R9, 0x108, RZ, 0xfc, !PT ;  /* 0x0000010809107812 */ /* 0x000fe200078efcff */
[----:B------:R2:W-:Y:S01]  /*1bb60*/  @P2 STG.E.U8 desc[UR20][R14.64], R21 ;  /* 0x000000150e002986 */ /* 0x0005e2000c101114 */
[----:B------:R-:W-:Y:S01]  /*1bb70*/  LEA.HI.X.SX32 R11, R17, R3, 0x1, P6 ;  /* 0x00000003110b7211 */ /* 0x000fe200030f0eff */
[----:B------:R-:W-:Y:S01]  /*1bb80*/  IMAD R17, R0, 0x2, R19 ;  /* 0x0000000200117824 */ /* 0x000fe200078e0213 */
[----:B---3--:R-:W-:Y:S02]  /*1bb90*/  PRMT R23, R36, 0x7771, RZ ;  /* 0x0000777124177816 */ /* 0x008fe400000000ff */
[----:B-1----:R-:W-:Y:S01]  /*1bba0*/  ISETP.LT.AND P2, PT, R16, UR5, !P0 ;  /* 0x0000000510007c0c */ /* 0x002fe2000c741270 */
[----:B------:R-:W1:Y:S01]  /*1bbb0*/  LDCU UR5, c[0x0][0x39c] ;  /* 0x00007380ff0577ac */ /* 0x000e620008000800 */
[----:B------:R-:W-:Y:S01]  /*1bbc0*/  IADD3 R12, P6, PT, R19, R2, RZ ;  /* 0x00000002130c7210 */ /* 0x000fe20007fde0ff */
[----:B------:R3:W-:Y:S01]  /*1bbd0*/  @P5 STG.E.U8 desc[UR20][R10.64], R23 ;  /* 0x000000170a005986 */ /* 0x0007e2000c101114 */
[----:B------:R-:W-:-:S02]  /*1bbe0*/  LOP3.LUT R16, R9, 0x10a, RZ, 0xfc, !PT ;  /* 0x0000010a09107812 */ /* 0x000fc400078efcff */
[-C--:B------:R-:W-:Y:S01]  /*1bbf0*/  LEA.HI.X.SX32 R13, R19, R3.reuse, 0x1, P6 ;  /* 0x00000003130d7211 */ /* 0x080fe200030f0eff */
[----:B------:R-:W-:Y:S01]  /*1bc00*/  IMAD R19, R0, 0x2, R17 ;  /* 0x0000000200137824 */ /* 0x000fe200078e0211 */
[----:B--2---:R-:W-:Y:S02]  /*1bc10*/  PRMT R21, R36, 0x7772, RZ ;  /* 0x0000777224157816 */ /* 0x004fe400000000ff */
[----:B0-----:R-:W-:Y:S01]  /*1bc20*/  ISETP.LT.AND P5, PT, R16, UR6, !P0 ;  /* 0x0000000610007c0c */ /* 0x001fe2000c7a1270 */
[----:B------:R-:W0:Y:S01]  /*1bc30*/  LDCU UR6, c[0x0][0x39c] ;  /* 0x00007380ff0677ac */ /* 0x000e220008000800 */
[----:B------:R-:W-:Y:S01]  /*1bc40*/  LOP3.LUT R16, R9, 0x10c, RZ, 0xfc, !PT ;  /* 0x0000010c09107812 */ /* 0x000fe200078efcff */
[----:B------:R2:W-:Y:S01]  /*1bc50*/  @P4 STG.E.U8 desc[UR20][R12.64], R21 ;  /* 0x000000150c004986 */ /* 0x0005e2000c101114 */
[C---:B------:R-:W-:Y:S02]  /*1bc60*/  IADD3 R14, P6, PT, R17.reuse, R2, RZ ;  /* 0x00000002110e7210 */ /* 0x040fe40007fde0ff */
[----:B----4-:R-:W-:Y:S01]  /*1bc70*/  ISETP.LT.AND P4, PT, R16, UR4, !P0 ;  /* 0x0000000410007c0c */ /* 0x010fe2000c781270 */
[----:B------:R-:W4:Y:S01]  /*1bc80*/  LDCU UR4, c[0x0][0x39c] ;  /* 0x00007380ff0477ac */ /* 0x000f220008000800 */
        /* <DEDUP_REMOVED lines=8> */
[----:B--2---:R-:W-:Y:S02]  /*1bd10*/  PRMT R21, R37, 0x7770, RZ ;  /* 0x0000777025157816 */ /* 0x004fe400000000ff */
[----:B-1----:R-:W-:Y:S01]  /*1bd20*/  ISETP.LT.AND P3, PT, R16, UR5, !P0 ;  /* 0x0000000510007c0c */ /* 0x002fe2000c761270 */
[----:B------:R-:W1:Y:S01]  /*1bd30*/  LDCU UR5, c[0x0][0x39c] ;  /* 0x00007380ff0577ac */ /* 0x000e620008000800 */
[----:B------:R-:W-:Y:S01]  /*1bd40*/  IADD3 R12, P6, PT, R17, R2, RZ ;  /* 0x00000002110c7210 */ /* 0x000fe20007fde0ff */
[----:B------:R2:W-:Y:S01]  /*1bd50*/  @P2 STG.E.U8 desc[UR20][R10.64], R21 ;  /* 0x000000150a002986 */ /* 0x0005e2000c101114 */
[----:B------:R-:W-:-:S02]  /*1bd60*/  LOP3.LUT R16, R9, 0x110, RZ, 0xfc, !PT ;  /* 0x0000011009107812 */ /* 0x000fc400078efcff */
[-C--:B------:R-:W-:Y:S01]  /*1bd70*/  LEA.HI.X.SX32 R13, R17, R3.reuse, 0x1, P6 ;  /* 0x00000003110d7211 */ /* 0x080fe200030f0eff */
[----:B------:R-:W-:Y:S01]  /*1bd80*/  IMAD R17, R0, 0x2, R19 ;  /* 0x0000000200117824 */ /* 0x000fe200078e0213 */
[----:B----4-:R-:W-:Y:S01]  /*1bd90*/  ISETP.LT.AND P2, PT, R16, UR4, !P0 ;  /* 0x0000000410007c0c */ /* 0x010fe2000c741270 */
[----:B------:R-:W4:Y:S01]  /*1bda0*/  LDCU UR4, c[0x0][0x39c] ;  /* 0x00007380ff0477ac */ /* 0x000f220008000800 */
[-C--:B---3--:R-:W-:Y:S02]  /*1bdb0*/  IADD3 R14, P6, PT, R19, R2.reuse, RZ ;  /* 0x00000002130e7210 */ /* 0x088fe40007fde0ff */
[----:B------:R-:W-:Y:S02]  /*1bdc0*/  PRMT R23, R37, 0x7771, RZ ;  /* 0x0000777125177816 */ /* 0x000fe400000000ff */
[----:B------:R-:W-:Y:S02]  /*1bdd0*/  LOP3.LUT R16, R9, 0x112, RZ, 0xfc, !PT ;  /* 0x0000011209107812 */ /* 0x000fe400078efcff */
[----:B------:R-:W-:Y:S01]  /*1bde0*/  LEA.HI.X.SX32 R15, R19, R3, 0x1, P6 ;  /* 0x00000003130f7211 */ /* 0x000fe200030f0eff */
[----:B------:R-:W-:Y:S01]  /*1bdf0*/  IMAD R19, R0, 0x2, R17 ;  /* 0x0000000200137824 */ /* 0x000fe200078e0211 */
[----:B--2---:R-:W-:Y:S01]  /*1be00*/  IADD3 R10, P6, PT, R17, R2, RZ ;  /* 0x00000002110a7210 */ /* 0x004fe20007fde0ff */
[----:B------:R2:W-:Y:S01]  /*1be10*/  @P5 STG.E.U8 desc[UR20][R12.64], R23 ;  /* 0x000000170c005986 */ /* 0x0005e2000c101114 */
[----:B------:R-:W-:-:S02]  /*1be20*/  PRMT R21, R37, 0x7772, RZ ;  /* 0x0000777225157816 */ /* 0x000fc400000000ff */
[----:B0-----:R-:W-:Y:S01]  /*1be30*/  ISETP.LT.AND P5, PT, R16, UR6, !P0 ;  /* 0x0000000610007c0c */ /* 0x001fe2000c7a1270 */
[----:B------:R-:W0:Y:S01]  /*1be40*/  LDCU UR6, c[0x0][0x39c] ;  /* 0x00007380ff0677ac */ /* 0x000e220008000800 */
[----:B------:R-:W-:Y:S01]  /*1be50*/  LOP3.LUT R16, R9, 0x114, RZ, 0xfc, !PT ;  /* 0x0000011409107812 */ /* 0x000fe200078efcff */
[----:B------:R3:W-:Y:S01]  /*1be60*/  @P4 STG.E.U8 desc[UR20][R14.64], R21 ;  /* 0x000000150e004986 */ /* 0x0007e2000c101114 */
[----:B------:R-:W-:Y:S02]  /*1be70*/  LEA.HI.X.SX32 R11, R17, R3, 0x1, P6 ;  /* 0x00000003110b7211 */ /* 0x000fe400030f0eff */
[----:B------:R-:W-:Y:S02]  /*1be80*/  PRMT R37, R37, 0x7773, RZ ;  /* 0x0000777325257816 */ /* 0x000fe400000000ff */
[----:B-1----:R-:W-:Y:S01]  /*1be90*/  ISETP.LT.AND P4, PT, R16, UR5, !P0 ;  /* 0x0000000510007c0c */ /* 0x002fe2000c781270 */
[----:B------:R-:W1:Y:S01]  /*1bea0*/  LDCU UR5, c[0x0][0x39c] ;  /* 0x00007380ff0577ac */ /* 0x000e620008000800 */
[----:B--2---:R-:W-:Y:S01]  /*1beb0*/  IADD3 R12, P6, PT, R19, R2, RZ ;  /* 0x00000002130c7210 */ /* 0x004fe20007fde0ff */
[----:B------:R2:W-:Y:S01]  /*1bec0*/  @P3 STG.E.U8 desc[UR20][R10.64], R37 ;  /* 0x000000250a003986 */ /* 0x0005e2000c101114 */
[----:B------:R-:W-:-:S02]  /*1bed0*/  LOP3.LUT R16, R9, 0x116, RZ, 0xfc, !PT ;  /* 0x0000011609107812 */ /* 0x000fc400078efcff */
[----:B------:R-:W-:Y:S01]  /*1bee0*/  LEA.HI.X.SX32 R13, R19, R3, 0x1, P6 ;  /* 0x00000003130d7211 */ /* 0x000fe200030f0eff */
[----:B------:R-:W-:Y:S01]  /*1bef0*/  IMAD R19, R0, 0x2, R19 ;  /* 0x0000000200137824 */ /* 0x000fe200078e0213 */
[----:B------:R-:W-:Y:S02]  /*1bf00*/  PRMT R23, R38, 0x7770, RZ ;  /* 0x0000777026177816 */ /* 0x000fe400000000ff */
[----:B----4-:R-:W-:Y:S01]  /*1bf10*/  ISETP.LT.AND P3, PT, R16, UR4, !P0 ;  /* 0x0000000410007c0c */ /* 0x010fe2000c761270 */
[----:B------:R-:W4:Y:S01]  /*1bf20*/  LDCU UR4, c[0x0][0x39c] ;  /* 0x00007380ff0477ac */ /* 0x000f220008000800 */
[----:B------:R-:W-:Y:S01]  /*1bf30*/  IMAD R17, R0, 0x2, R19 ;  /* 0x0000000200117824 */ /* 0x000fe200078e0213 */
[----:B------:R0:W-:Y:S01]  /*1bf40*/  @P2 STG.E.U8 desc[UR20][R12.64], R23 ;  /* 0x000000170c002986 */ /* 0x0001e2000c101114 */
[----:B---3--:R-:W-:Y:S02]  /*1bf50*/  IADD3 R14, P2, PT, R19, R2, RZ ;  /* 0x00000002130e7210 */ /* 0x008fe40007f5e0ff */
[----:B------:R-:W-:-:S02]  /*1bf60*/  LOP3.LUT R16, R9, 0x118, RZ, 0xfc, !PT ;  /* 0x0000011809107812 */ /* 0x000fc400078efcff */
[-C--:B--2---:R-:W-:Y:S02]  /*1bf70*/  IADD3 R10, P6, PT, R17, R2.reuse, RZ ;  /* 0x00000002110a7210 */ /* 0x084fe40007fde0ff */
[-C--:B------:R-:W-:Y:S02]  /*1bf80*/  LEA.HI.X.SX32 R15, R19, R3.reuse, 0x1, P2 ;  /* 0x00000003130f7211 */ /* 0x080fe400010f0eff */
[----:B------:R-:W-:Y:S02]  /*1bf90*/  PRMT R21, R38, 0x7771, RZ ;  /* 0x0000777126157816 */ /* 0x000fe400000000ff */
[-C--:B------:R-:W-:Y:S01]  /*1bfa0*/  LEA.HI.X.SX32 R11, R17, R3.reuse, 0x1, P6 ;  /* 0x00000003110b7211 */ /* 0x080fe200030f0eff */
[----:B------:R-:W-:Y:S01]  /*1bfb0*/  IMAD R17, R0, 0x2, R17 ;  /* 0x0000000200117824 */ /* 0x000fe200078e0211 */
[----:B0-----:R-:W-:Y:S01]  /*1bfc0*/  PRMT R23, R38, 0x7772, RZ ;  /* 0x0000777226177816 */ /* 0x001fe200000000ff */
[----:B------:R0:W-:Y:S01]  /*1bfd0*/  @P5 STG.E.U8 desc[UR20][R14.64], R21 ;  /* 0x000000150e005986 */ /* 0x0001e2000c101114 */
[----:B-1----:R-:W-:Y:S01]  /*1bfe0*/  ISETP.LT.AND P2, PT, R16, UR5, !P0 ;  /* 0x0000000510007c0c */ /* 0x002fe2000c741270 */
[----:B------:R-:W1:Y:S01]  /*1bff0*/  LDCU UR5, c[0x0][0x39c] ;  /* 0x00007380ff0577ac */ /* 0x000e620008000800 */
[----:B------:R-:W-:Y:S01]  /*1c000*/  LOP3.LUT R13, R9, 0x11c, RZ, 0xfc, !PT ;  /* 0x0000011c090d7812 */ /* 0x000fe200078efcff */
[----:B------:R2:W-:Y:S01]  /*1c010*/  @P4 STG.E.U8 desc[UR20][R10.64], R23 ;  /* 0x000000170a004986 */ /* 0x0005e2000c101114 */
[----:B------:R-:W-:Y:S01]  /*1c020*/  IADD3 R12, P4, PT, R17, R2, RZ ;  /* 0x00000002110c7210 */ /* 0x000fe20007f9e0ff */
[----:B------:R-:W-:Y:S01]  /*1c030*/  IMAD R19, R0, 0x2, R17 ;  /* 0x0000000200137824 */ /* 0x000fe200078e0211 */
[----:B----4-:R-:W-:Y:S01]  /*1c040*/  ISETP.LT.AND P6, PT, R13, UR4, !P0 ;  /* 0x000000040d007c0c */ /* 0x010fe2000c7c1270 */
[----:B------:R-:W3:Y:S01]  /*1c050*/  LDCU UR4, c[0x0][0x39c] ;  /* 0x00007380ff0477ac */ /* 0x000ee20008000800 */
[----:B------:R-:W-:-:S02]  /*1c060*/  LEA.HI.X.SX32 R13, R17, R3, 0x1, P4 ;  /* 0x00000003110d7211 */ /* 0x000fc400020f0eff */
[----:B------:R-:W-:Y:S02]  /*1c070*/  LOP3.LUT R16, R9, 0x11a, RZ, 0xfc, !PT ;  /* 0x0000011a09107812 */ /* 0x000fe400078efcff */
[-C--:B0-----:R-:W-:Y:S02]  /*1c080*/  IADD3 R14, P4, PT, R19, R2.reuse, RZ ;  /* 0x00000002130e7210 */ /* 0x081fe40007f9e0ff */
[----:B------:R-:W-:Y:S02]  /*1c090*/  PRMT R21, R38, 0x7773, RZ ;  /* 0x0000777326157816 */ /* 0x000fe400000000ff */
[----:B------:R-:W-:Y:S02]  /*1c0a0*/  PRMT R17, R39, 0x7770, RZ ;  /* 0x0000777027117816 */ /* 0x000fe400000000ff */
[----:B------:R-:W-:Y:S01]  /*1c0b0*/  LEA.HI.X.SX32 R15, R19, R3, 0x1, P4 ;  /* 0x00000003130f7211 */ /* 0x000fe200020f0eff */
[----:B------:R-:W-:Y:S01]  /*1c0c0*/  IMAD R19, R0, 0x2, R19 ;  /* 0x0000000200137824 */ /* 0x000fe200078e0213 */
[----:B------:R-:W-:Y:S01]  /*1c0d0*/  ISETP.LT.AND P5, PT, R16, UR6, !P0 ;  /* 0x0000000610007c0c */ /* 0x000fe2000c7a1270 */
[----:B------:R0:W-:Y:S01]  /*1c0e0*/  @P3 STG.E.U8 desc[UR20][R12.64], R21 ;  /* 0x000000150c003986 */ /* 0x0001e2000c101114 */
[----:B------:R-:W-:Y:S01]  /*1c0f0*/  LOP3.LUT R16, R9, 0x11e, RZ, 0xfc, !PT ;  /* 0x0000011e09107812 */ /* 0x000fe200078efcff */
[----:B------:R-:W4:Y:S01]  /*1c100*/  LDCU UR6, c[0x0][0x39c] ;  /* 0x00007380ff0677ac */ /* 0x000f220008000800 */
[----:B--2---:R-:W-:Y:S01]  /*1c110*/  PRMT R23, R39, 0x7771, RZ ;  /* 0x0000777127177816 */ /* 0x004fe200000000ff */
        /* <DEDUP_REMOVED lines=9> */
[CC--:B0-----:R-:W-:Y:S01]  /*1c1b0*/  IADD3 R12, P5, PT, R19.reuse, R2.reuse, RZ ;  /* 0x00000002130c7210 */ /* 0x0c1fe20007fbe0ff */
[----:B--2---:R-:W-:Y:S01]  /*1c1c0*/  IMAD R15, R0, 0x2, R19 ;  /* 0x00000002000f7824 */ /* 0x004fe200078e0213 */
[----:B---3--:R-:W-:Y:S01]  /*1c1d0*/  ISETP.LT.AND P4, PT, R16, UR4, !P0 ;  /* 0x0000000410007c0c */ /* 0x008fe2000c781270 */
[----:B------:R-:W0:Y:S01]  /*1c1e0*/  LDCU UR4, c[0x0][0x39c] ;  /* 0x00007380ff0477ac */ /* 0x000e220008000800 */
[----:B------:R-:W-:Y:S01]  /*1c1f0*/  LEA.HI.X.SX32 R13, R19, R3, 0x1, P5 ;  /* 0x00000003130d7211 */ /* 0x000fe200028f0eff */
[----:B------:R-:W-:Y:S01]  /*1c200*/  IMAD R17, R0, 0x2, R15 ;  /* 0x0000000200117824 */ /* 0x000fe200078e020f */
[----:B------:R-:W-:-:S02]  /*1c210*/  IADD3 R14, P5, PT, R15, R2, RZ ;  /* 0x000000020f0e7210 */ /* 0x000fc40007fbe0ff */
[----:B------:R-:W-:Y:S01]  /*1c220*/  LOP3.LUT R16, R9, 0x124, RZ, 0xfc, !PT ;  /* 0x0000012409107812 */ /* 0x000fe200078efcff */
[----:B------:R-:W-:Y:S01]  /*1c230*/  IMAD R19, R0, 0x2, R17 ;  /* 0x0000000200137824 */ /* 0x000fe200078e0211 */
[----:B------:R-:W-:Y:S02]  /*1c240*/  LEA.HI.X.SX32 R15, R15, R3, 0x1, P5 ;  /* 0x000000030f0f7211 */ /* 0x000fe400028f0eff */
[----:B-1----:R-:W-:Y:S01]  /*1c250*/  ISETP.LT.AND P5, PT, R16, UR5, !P0 ;  /* 0x0000000510007c0c */ /* 0x002fe2000c7a1270 */
[----:B------:R-:W1:Y:S01]  /*1c260*/  LDCU UR5, c[0x0][0x39c] ;  /* 0x00007380ff0577ac */ /* 0x000e620008000800 */
[C---:B------:R-:W-:Y:S02]  /*1c270*/  PRMT R21, R39.reuse, 0x7773, RZ ;  /* 0x0000777327157816 */ /* 0x040fe400000000ff */
[----:B------:R-:W-:Y:S02]  /*1c280*/  PRMT R39, R39, 0x7772, RZ ;  /* 0x0000777227277816 */ /* 0x000fe400000000ff */
[----:B----4-:R-:W-:Y:S01]  /*1c290*/  ISETP.LT.AND P2, PT, R18, UR6, !P0 ;  /* 0x0000000612007c0c */ /* 0x010fe2000c741270 */
        /* <DEDUP_REMOVED lines=34> */
[----:B------:R-:W-:Y:S02]  /*1c4c0*/  LOP3.LUT R4, R9, 0x12e, RZ, 0xfc, !PT ;  /* 0x0000012e09047812 */ /* 0x000fe400078efcff */
[CC--:B------:R-:W-:Y:S01]  /*1c4d0*/  IADD3 R12, P6, PT, R17.reuse, R2.reuse, RZ ;  /* 0x00000002110c7210 */ /* 0x0c0fe20007fde0ff */
[----:B------:R3:W-:Y:S01]  /*1c4e0*/  @P3 STG.E.U8 desc[UR20][R10.64], R23 ;  /* 0x000000170a003986 */ /* 0x0007e2000c101114 */
[----:B-1----:R-:W-:Y:S01]  /*1c4f0*/  ISETP.LT.AND P3, PT, R4, UR5, !P0 ;  /* 0x0000000504007c0c */ /* 0x002fe2000c761270 */
[----:B------:R-:W1:Y:S01]  /*1c500*/  LDCU UR5, c[0x0][0x39c] ;  /* 0x00007380ff0577ac */ /* 0x000e620008000800 */
[----:B------:R-:W-:Y:S01]  /*1c510*/  LEA.HI.X.SX32 R13, R17, R3, 0x1, P6 ;  /* 0x00000003110d7211 */ /* 0x000fe200030f0eff */
[----:B------:R-:W-:Y:S01]  /*1c520*/  IMAD R17, R0, 0x2, R19 ;  /* 0x0000000200117824 */ /* 0x000fe200078e0213 */
[----:B----4-:R-:W-:Y:S02]  /*1c530*/  PRMT R21, R5, 0x7770, RZ ;  /* 0x0000777005157816 */ /* 0x010fe400000000ff */
[----:B------:R-:W-:-:S02]  /*1c540*/  IADD3 R14, P6, PT, R19, R2, RZ ;  /* 0x00000002130e7210 */ /* 0x000fc40007fde0ff */
        /* <DEDUP_REMOVED lines=70> */
[----:B----4-:R-:W-:Y:S01]  /*1c9b0*/  PRMT R19, R7, 0x7773, RZ ;  /* 0x0000777307137816 */ /* 0x010fe200000000ff */
[----:B------:R4:W-:Y:S01]  /*1c9c0*/  @P4 STG.E.U8 desc[UR20][R12.64], R21 ;  /* 0x000000150c004986 */ /* 0x0009e2000c101114 */
[----:B------:R-:W-:Y:S01]  /*1c9d0*/  IADD3 R4, P4, PT, R17, R2, RZ ;  /* 0x0000000211047210 */ /* 0x000fe20007f9e0ff */
[----:B-1----:R-:W-:Y:S01]  /*1c9e0*/  IMAD R11, R0, 0x2, R17 ;  /* 0x00000002000b7824 */ /* 0x002fe200078e0211 */
[----:B------:R-:W-:-:S02]  /*1c9f0*/  LOP3.LUT R10, R9, 0x144, RZ, 0xfc, !PT ;  /* 0x00000144090a7812 */ /* 0x000fc400078efcff */
[-C--:B------:R-:W-:Y:S01]  /*1ca00*/  LEA.HI.X.SX32 R5, R17, R3.reuse, 0x1, P4 ;  /* 0x0000000311057211 */ /* 0x080fe200020f0eff */
[C---:B------:R-:W-:Y:S01]  /*1ca10*/  IMAD R15, R0.reuse, 0x2, R11 ;  /* 0x00000002000f7824 */ /* 0x040fe200078e020b */
[----:B------:R-:W-:Y:S02]  /*1ca20*/  IADD3 R6, P4, PT, R11, R2, RZ ;  /* 0x000000020b067210 */ /* 0x000fe40007f9e0ff */
[----:B------:R-:W-:Y:S02]  /*1ca30*/  PRMT R17, R7, 0x7772, RZ ;  /* 0x0000777207117816 */ /* 0x000fe400000000ff */
[----:B------:R-:W-:Y:S01]  /*1ca40*/  LEA.HI.X.SX32 R7, R11, R3, 0x1, P4 ;  /* 0x000000030b077211 */ /* 0x000fe200020f0eff */
[----:B----4-:R-:W-:Y:S01]  /*1ca50*/  IMAD R13, R0, 0x2, R15 ;  /* 0x00000002000d7824 */ /* 0x010fe200078e020f */
[----:B--2---:R-:W-:Y:S01]  /*1ca60*/  ISETP.LT.AND P4, PT, R10, UR5, !P0 ;  /* 0x000000050a007c0c */ /* 0x004fe2000c781270 */
[----:B------:R-:W1:Y:S01]  /*1ca70*/  LDCU UR5, c[0x0][0x39c] ;  /* 0x00007380ff0577ac */ /* 0x000e620008000800 */
[C---:B------:R-:W-:Y:S01]  /*1ca80*/  LOP3.LUT R14, R9.reuse, 0x140, RZ, 0xfc, !PT ;  /* 0x00000140090e7812 */ /* 0x040fe200078efcff */
[----:B------:R2:W-:Y:S01]  /*1ca90*/  @P6 STG.E.U8 desc[UR20][R4.64], R17 ;  /* 0x0000001104006986 */ /* 0x0005e2000c101114 */
[----:B------:R-:W-:-:S02]  /*1caa0*/  LOP3.LUT R12, R9, 0x146, RZ, 0xfc, !PT ;  /* 0x00000146090c7812 */ /* 0x000fc400078efcff */
[----:B---3--:R-:W-:Y:S01]  /*1cab0*/  ISETP.LT.AND P2, PT, R14, UR6, !P0 ;  /* 0x000000060e007c0c */ /* 0x008fe2000c741270 */
[----:B------:R-:W3:Y:S01]  /*1cac0*/  LDCU UR6, c[0x0][0x39c] ;  /* 0x00007380ff0677ac */ /* 0x000ee20008000800 */
[CC--:B------:R-:W-:Y:S01]  /*1cad0*/  IADD3 R10, P6, PT, R15.reuse, R2.reuse, RZ ;  /* 0x000000020f0a7210 */ /* 0x0c0fe20007fde0ff */
[----:B------:R4:W-:Y:S01]  /*1cae0*/  @P3 STG.E.U8 desc[UR20][R6.64], R19 ;  /* 0x0000001306003986 */ /* 0x0009e2000c101114 */
[----:B0-----:R-:W-:Y:S01]  /*1caf0*/  ISETP.LT.AND P3, PT, R12, UR4, !P0 ;  /* 0x000000040c007c0c */ /* 0x001fe2000c761270 */
[----:B------:R-:W0:Y:S01]  /*1cb00*/  LDCU UR4, c[0x0][0x39c] ;  /* 0x00007380ff0477ac */ /* 0x000e220008000800 */
[----:B------:R-:W-:Y:S01]  /*1cb10*/  LEA.HI.X.SX32 R11, R15, R3, 0x1, P6 ;  /* 0x000000030f0b7211 */ /* 0x000fe200030f0eff */
[----:B------:R-:W-:Y:S01]  /*1cb20*/  IMAD R15, R0, 0x2, R13 ;  /* 0x00000002000f7824 */ /* 0x000fe200078e020d */
[----:B------:R-:W-:Y:S02]  /*1cb30*/  PRMT R21, R52, 0x7770, RZ ;  /* 0x0000777034157816 */ /* 0x000fe400000000ff */
[----:B--2---:R-:W-:-:S02]  /*1cb40*/  IADD3 R4, P6, PT, R13, R2, RZ ;  /* 0x000000020d047210 */ /* 0x004fc40007fde0ff */
        /* <DEDUP_REMOVED lines=12> */
[----:B------:R-:W-:Y:S02]  /*1cc10*/  PRMT R17, R52, 0x7772, RZ ;  /* 0x0000777234117816 */ /* 0x000fe400000000ff */
[----:B---3--:R-:W-:Y:S01]  /*1cc20*/  ISETP.LT.AND P5, PT, R12, UR6, !P0 ;  /* 0x000000060c007c0c */ /* 0x008fe2000c7a1270 */
[----:B------:R-:W3:Y:S01]  /*1cc30*/  LDCU UR6, c[0x0][0x39c] ;  /* 0x00007380ff0677ac */ /* 0x000ee20008000800 */
[----:B------:R-:W-:Y:S01]  /*1cc40*/  LOP3.LUT R12, R9, 0x14c, RZ, 0xfc, !PT ;  /* 0x0000014c090c7812 */ /* 0x000fe200078efcff */
[----:B------:R1:W-:Y:S01]  /*1cc50*/  @P4 STG.E.U8 desc[UR20][R6.64], R17 ;  /* 0x0000001106004986 */ /* 0x0003e2000c101114 */
[C---:B--2---:R-:W-:Y:S02]  /*1cc60*/  IADD3 R10, P6, PT, R13.reuse, R2, RZ ;  /* 0x000000020d0a7210 */ /* 0x044fe40007fde0ff */
[----:B0-----:R-:W-:Y:S01]  /*1cc70*/  ISETP.LT.AND P4, PT, R12, UR4, !P0 ;  /* 0x000000040c007c0c */ /* 0x001fe2000c781270 */
[----:B------:R-:W0:Y:S01]  /*1cc80*/  LDCU UR4, c[0x0][0x39c] ;  /* 0x00007380ff0477ac */ /* 0x000e220008000800 */
[----:B------:R-:W-:Y:S01]  /*1cc90*/  LEA.HI.X.SX32 R11, R13, R3, 0x1, P6 ;  /* 0x000000030d0b7211 */ /* 0x000fe200030f0eff */
[----:B------:R-:W-:Y:S01]  /*1cca0*/  IMAD R13, R0, 0x2, R15 ;  /* 0x00000002000d7824 */ /* 0x000fe200078e020f */
[----:B----4-:R-:W-:-:S02]  /*1ccb0*/  PRMT R19, R52, 0x7773, RZ ;  /* 0x0000777334137816 */ /* 0x010fc400000000ff */
[-C--:B------:R-:W-:Y:S02]  /*1ccc0*/  IADD3 R4, P6, PT, R15, R2.reuse, RZ ;  /* 0x000000020f047210 */ /* 0x080fe40007fde0ff */
[----:B------:R-:W-:Y:S01]  /*1ccd0*/  LOP3.LUT R12, R9, 0x14e, RZ, 0xfc, !PT ;  /* 0x0000014e090c7812 */ /* 0x000fe200078efcff */
[----:B------:R2:W-:Y:S01]  /*1cce0*/  @P3 STG.E.U8 desc[UR20][R10.64], R19 ;  /* 0x000000130a003986 */ /* 0x0005e2000c101114 */
[----:B------:R-:W-:Y:S01]  /*1ccf0*/  LEA.HI.X.SX32 R5, R15, R3, 0x1, P6 ;  /* 0x000000030f057211 */ /* 0x000fe200030f0eff */
[----:B------:R-:W-:Y:S01]  /*1cd00*/  IMAD R15, R0, 0x2, R13 ;  /* 0x00000002000f7824 */ /* 0x000fe200078e020d */
[----:B-1----:R-:W-:Y:S02]  /*1cd10*/  PRMT R17, R53, 0x7770, RZ ;  /* 0x0000777035117816 */ /* 0x002fe400000000ff */
[----:B------:R-:W-:Y:S01]  /*1cd20*/  ISETP.LT.AND P3, PT, R12, UR5, !P0 ;  /* 0x000000050c007c0c */ /* 0x000fe2000c761270 */
        /* <DEDUP_REMOVED lines=8> */
[-C--:B--2---:R-:W-:Y:S02]  /*1cdb0*/  IADD3 R10, P6, PT, R15, R2.reuse, RZ ;  /* 0x000000020f0a7210 */ /* 0x084fe40007fde0ff */
[----:B------:R-:W-:Y:S02]  /*1cdc0*/  PRMT R19, R53, 0x7771, RZ ;  /* 0x0000777135137816 */ /* 0x000fe400000000ff */
[----:B------:R-:W-:Y:S02]  /*1cdd0*/  LOP3.LUT R12, R9, 0x152, RZ, 0xfc, !PT ;  /* 0x00000152090c7812 */ /* 0x000fe400078efcff */
[----:B------:R-:W-:Y:S01]  /*1cde0*/  LEA.HI.X.SX32 R11, R15, R3, 0x1, P6 ;  /* 0x000000030f0b7211 */ /* 0x000fe200030f0eff */
[----:B------:R-:W-:Y:S01]  /*1cdf0*/  IMAD R15, R0, 0x2, R13 ;  /* 0x00000002000f7824 */ /* 0x000fe200078e020d */
[----:B----4-:R-:W-:Y:S01]  /*1ce00*/  IADD3 R4, P6, PT, R13, R2, RZ ;  /* 0x000000020d047210 */ /* 0x010fe20007fde0ff */
[----:B------:R2:W-:Y:S01]  /*1ce10*/  @P5 STG.E.U8 desc[UR20][R6.64], R19 ;  /* 0x0000001306005986 */ /* 0x0005e2000c101114 */
[----:B------:R-:W-:-:S02]  /*1ce20*/  PRMT R17, R53, 0x7772, RZ ;  /* 0x0000777235117816 */ /* 0x000fc400000000ff */
[----:B---3--:R-:W-:Y:S01]  /*1ce30*/  ISETP.LT.AND P5, PT, R12, UR6, !P0 ;  /* 0x000000060c007c0c */ /* 0x008fe2000c7a1270 */
[----:B------:R-:W3:Y:S01]  /*1ce40*/  LDCU UR6, c[0x0][0x39c] ;  /* 0x00007380ff0677ac */ /* 0x000ee20008000800 */
        /* <DEDUP_REMOVED lines=12> */
[----:B0-----:R-:W-:Y:S01]  /*1cf10*/  ISETP.LT.AND P3, PT, R12, UR4, !P0 ;  /* 0x000000040c007c0c */ /* 0x001fe2000c761270 */
[----:B------:R-:W0:Y:S01]  /*1cf20*/  LDCU UR4, c[0x0][0x39c] ;  /* 0x00007380ff0477ac */ /* 0x000e220008000800 */
[----:B------:R-:W-:Y:S01]  /*1cf30*/  IMAD R13, R0, 0x2, R15 ;  /* 0x00000002000d7824 */ /* 0x000fe200078e020f */
[----:B------:R1:W-:Y:S01]  /*1cf40*/  @P2 STG.E.U8 desc[UR20][R6.64], R19 ;  /* 0x0000001306002986 */ /* 0x0003e2000c101114 */
[----:B----4-:R-:W-:Y:S02]  /*1cf50*/  IADD3 R10, P2, PT, R15, R2, RZ ;  /* 0x000000020f0a7210 */ /* 0x010fe40007f5e0ff */
[----:B------:R-:W-:-:S02]  /*1cf60*/  LOP3.LUT R12, R9, 0x158, RZ, 0xfc, !PT ;  /* 0x00000158090c7812 */ /* 0x000fc400078efcff */
[-C--:B--2---:R-:W-:Y:S02]  /*1cf70*/  IADD3 R4, P6, PT, R13, R2.reuse, RZ ;  /* 0x000000020d047210 */ /* 0x084fe40007fde0ff */
[-C--:B------:R-:W-:Y:S02]  /*1cf80*/  LEA.HI.X.SX32 R11, R15, R3.reuse, 0x1, P2 ;  /* 0x000000030f0b7211 */ /* 0x080fe400010f0eff */
[----:B------:R-:W-:Y:S02]  /*1cf90*/  PRMT R17, R54, 0x7771, RZ ;  /* 0x0000777136117816 */ /* 0x000fe400000000ff */
[-C--:B------:R-:W-:Y:S01]  /*1cfa0*/  LEA.HI.X.SX32 R5, R13, R3.reuse, 0x1, P6 ;  /* 0x000000030d057211 */ /* 0x080fe200030f0eff */
[----:B------:R-:W-:Y:S01]  /*1cfb0*/  IMAD R13, R0, 0x2, R13 ;  /* 0x00000002000d7824 */ /* 0x000fe200078e020d */
[----:B-1----:R-:W-:Y:S01]  /*1cfc0*/  PRMT R19, R54, 0x7772, RZ ;  /* 0x0000777236137816 */ /* 0x002fe200000000ff */
[----:B------:R1:W-:Y:S01]  /*1cfd0*/  @P5 STG.E.U8 desc[UR20][R10.64], R17 ;  /* 0x000000110a005986 */ /* 0x0003e2000c101114 */
[----:B------:R-:W-:Y:S01]  /*1cfe0*/  ISETP.LT.AND P2, PT, R12, UR5, !P0 ;  /* 0x000000050c007c0c */ /* 0x000fe2000c741270 */
[----:B------:R-:W2:Y:S01]  /*1cff0*/  LDCU UR5, c[0x0][0x39c] ;  /* 0x00007380ff0577ac */ /* 0x000ea20008000800 */
        /* <DEDUP_REMOVED lines=8> */
[-C--:B-1----:R-:W-:Y:S02]  /*1d080*/  IADD3 R10, P4, PT, R15, R2.reuse, RZ ;  /* 0x000000020f0a7210 */ /* 0x082fe40007f9e0ff */
[----:B------:R-:W-:Y:S02]  /*1d090*/  PRMT R17, R54, 0x7773, RZ ;  /* 0x0000777336117816 */ /* 0x000fe400000000ff */
[----:B------:R-:W-:Y:S02]  /*1d0a0*/  PRMT R13, R55, 0x7770, RZ ;  /* 0x00007770370d7816 */ /* 0x000fe400000000ff */
[----:B------:R-:W-:Y:S01]  /*1d0b0*/  LEA.HI.X.SX32 R11, R15, R3, 0x1, P4 ;  /* 0x000000030f0b7211 */ /* 0x000fe200020f0eff */
[----:B------:R-:W-:Y:S01]  /*1d0c0*/  IMAD R15, R0, 0x2, R15 ;  /* 0x00000002000f7824 */ /* 0x000fe200078e020f */
[----:B---3--:R-:W-:Y:S01]  /*1d0d0*/  ISETP.LT.AND P5, PT, R12, UR6, !P0 ;  /* 0x000000060c007c0c */ /* 0x008fe2000c7a1270 */
[----:B------:R1:W-:Y:S01]  /*1d0e0*/  @P3 STG.E.U8 desc[UR20][R6.64], R17 ;  /* 0x0000001106003986 */ /* 0x0003e2000c101114 */
[----:B------:R-:W-:Y:S01]  /*1d0f0*/  LOP3.LUT R12, R9, 0x15e, RZ, 0xfc, !PT ;  /* 0x0000015e090c7812 */ /* 0x000fe200078efcff */
[----:B------:R-:W3:Y:S01]  /*1d100*/  LDCU UR6, c[0x0][0x39c] ;  /* 0x00007380ff0677ac */ /* 0x000ee20008000800 */
[----:B----4-:R-:W-:Y:S01]  /*1d110*/  PRMT R19, R55, 0x7771, RZ ;  /* 0x0000777137137816 */ /* 0x010fe200000000ff */
[----:B------:R4:W-:Y:S01]  /*1d120*/  @P2 STG.E.U8 desc[UR20][R10.64], R13 ;  /* 0x0000000d0a002986 */ /* 0x0009e2000c101114 */
[----:B------:R-:W-:-:S02]  /*1d130*/  IADD3 R4, P2, PT, R15, R2, RZ ;  /* 0x000000020f047210 */ /* 0x000fc40007f5e0ff */
[----:B--2---:R-:W-:Y:S01]  /*1d140*/  ISETP.LT.AND P3, PT, R12, UR5, !P0 ;  /* 0x000000050c007c0c */ /* 0x004fe2000c761270 */
[----:B------:R-:W2:Y:S01]  /*1d150*/  LDCU UR5, c[0x0][0x39c] ;  /* 0x00007380ff0577ac */ /* 0x000ea20008000800 */
[-C--:B------:R-:W-:Y:S01]  /*1d160*/  LEA.HI.X.SX32 R5, R15, R3.reuse, 0x1, P2 ;  /* 0x000000030f057211 */ /* 0x080fe200010f0eff */
[C---:B------:R-:W-:Y:S01]  /*1d170*/  IMAD R15, R0.reuse, 0x2, R15 ;  /* 0x00000002000f7824 */ /* 0x040fe200078e020f */
[C---:B------:R-:W-:Y:S02]  /*1d180*/  LOP3.LUT R12, R9.reuse, 0x162, RZ, 0xfc, !PT ;  /* 0x00000162090c7812 */ /* 0x040fe400078efcff */
[----:B------:R-:W-:Y:S01]  /*1d190*/  LOP3.LUT R14, R9, 0x160, RZ, 0xfc, !PT ;  /* 0x00000160090e7812 */ /* 0x000fe200078efcff */
[----:B------:R2:W-:Y:S01]  /*1d1a0*/  @P5 STG.E.U8 desc[UR20][R4.64], R19 ;  /* 0x0000001304005986 */ /* 0x0005e2000c101114 */
[CC--:B-1----:R-:W-:Y:S01]  /*1d1b0*/  IADD3 R6, P5, PT, R15.reuse, R2.reuse, RZ ;  /* 0x000000020f067210 */ /* 0x0c2fe20007fbe0ff */
[----:B----4-:R-:W-:Y:S01]  /*1d1c0*/  IMAD R11, R0, 0x2, R15 ;  /* 0x00000002000b7824 */ /* 0x010fe200078e020f */
[----:B0-----:R-:W-:Y:S01]  /*1d1d0*/  ISETP.LT.AND P4, PT, R12, UR4, !P0 ;  /* 0x000000040c007c0c */ /* 0x001fe2000c781270 */
[----:B------:R-:W0:Y:S01]  /*1d1e0*/  LDCU UR4, c[0x0][0x39c] ;  /* 0x00007380ff0477ac */ /* 0x000e220008000800 */
[----:B------:R-:W-:Y:S01]  /*1d1f0*/  LEA.HI.X.SX32 R7, R15, R3, 0x1, P5 ;  /* 0x000000030f077211 */ /* 0x000fe200028f0eff */
[----:B------:R-:W-:Y:S01]  /*1d200*/  IMAD R13, R0, 0x2, R11 ;  /* 0x00000002000d7824 */ /* 0x000fe200078e020b */
[----:B------:R-:W-:-:S02]  /*1d210*/  IADD3 R10, P5, PT, R11, R2, RZ ;  /* 0x000000020b0a7210 */ /* 0x000fc40007fbe0ff */
[----:B------:R-:W-:Y:S01]  /*1d220*/  LOP3.LUT R12, R9, 0x164, RZ, 0xfc, !PT ;  /* 0x00000164090c7812 */ /* 0x000fe200078efcff */
[----:B------:R-:W-:Y:S01]  /*1d230*/  IMAD R15, R0, 0x2, R13 ;  /* 0x00000002000f7824 */ /* 0x000fe200078e020d */
[----:B------:R-:W-:Y:S02]  /*1d240*/  LEA.HI.X.SX32 R11, R11, R3, 0x1, P5 ;  /* 0x000000030b0b7211 */ /* 0x000fe400028f0eff */
[----:B--2---:R-:W-:Y:S01]  /*1d250*/  ISETP.LT.AND P5, PT, R12, UR5, !P0 ;  /* 0x000000050c007c0c */ /* 0x004fe2000c7a1270 */
        /* <DEDUP_REMOVED lines=451> */
[C---:B------:R-:W-:Y:S02]  /*1ee90*/  LOP3.LUT R12, R9.reuse, 0x1d2, RZ, 0xfc, !PT ;  /* 0x000001d2090c7812 */ /* 0x040fe400078efcff */
[----:B----4-:R-:W-:Y:S01]  /*1eea0*/  LOP3.LUT R11, R9, 0x1d6, RZ, 0xfc, !PT ;  /* 0x000001d6090b7812 */ /* 0x010fe200078efcff */
[----:B------:R4:W-:Y:S01]  /*1eeb0*/  @P5 STG.E.U8 desc[UR20][R4.64], R33 ;  /* 0x0000002104005986 */ /* 0x0009e2000c101114 */
[-C--:B------:R-:W-:Y:S01]  /*1eec0*/  IADD3 R10, P6, PT, R13, R2.reuse, RZ ;  /* 0x000000020d0a7210 */ /* 0x080fe20007fde0ff */
[----:B--2---:R-:W-:Y:S01]  /*1eed0*/  IMAD R15, R0, 0x2, R13 ;  /* 0x00000002000f7824 */ /* 0x004fe200078e020d */
[----:B---3--:R-:W-:Y:S01]  /*1eee0*/  ISETP.LT.AND P4, PT, R12, UR6, !P0 ;  /* 0x000000060c007c0c */ /* 0x008fe2000c781270 */
[----:B------:R-:W2:Y:S01]  /*1eef0*/  LDCU UR6, c[0x0][0x39c] ;  /* 0x00007380ff0677ac */ /* 0x000ea20008000800 */
[----:B0-----:R-:W-:Y:S02]  /*1ef00*/  ISETP.LT.AND P5, PT, R11, UR4, !P0 ;  /* 0x000000040b007c0c */ /* 0x001fe4000c7a1270 */
[----:B------:R-:W-:Y:S01]  /*1ef10*/  LEA.HI.X.SX32 R11, R13, R3, 0x1, P6 ;  /* 0x000000030d0b7211 */ /* 0x000fe200030f0eff */
[----:B------:R-:W0:Y:S01]  /*1ef20*/  LDCU UR4, c[0x0][0x39c] ;  /* 0x00007380ff0477ac */ /* 0x000e220008000800 */
[----:B------:R-:W-:-:S02]  /*1ef30*/  IADD3 R6, P6, PT, R15, R2, RZ ;  /* 0x000000020f067210 */ /* 0x000fc40007fde0ff */
[----:B------:R-:W-:Y:S02]  /*1ef40*/  PRMT R17, R34, 0x7770, RZ ;  /* 0x0000777022117816 */ /* 0x000fe400000000ff */
[----:B------:R-:W-:Y:S01]  /*1ef50*/  LEA.HI.X.SX32 R7, R15, R3, 0x1, P6 ;  /* 0x000000030f077211 */ /* 0x000fe200030f0eff */
[----:B------:R-:W-:Y:S01]  /*1ef60*/  IMAD R15, R0, 0x2, R15 ;  /* 0x00000002000f7824 */ /* 0x000fe200078e020f */
[----:B------:R-:W-:Y:S01]  /*1ef70*/  LOP3.LUT R12, R9, 0x1d8, RZ, 0xfc, !PT ;  /* 0x000001d8090c7812 */ /* 0x000fe200078efcff */
[----:B------:R3:W-:Y:S01]  /*1ef80*/  @P2 STG.E.U8 desc[UR20][R10.64], R17 ;  /* 0x000000110a002986 */ /* 0x0007e2000c101114 */
[----:B----4-:R-:W-:Y:S02]  /*1ef90*/  PRMT R5, R34, 0x7771, RZ ;  /* 0x0000777122057816 */ /* 0x010fe400000000ff */
[----:B-1----:R-:W-:Y:S01]  /*1efa0*/  ISETP.LT.AND P2, PT, R12, UR5, !P0 ;  /* 0x000000050c007c0c */ /* 0x002fe2000c741270 */
[----:B------:R-:W1:Y:S01]  /*1efb0*/  LDCU UR5, c[0x0][0x39c] ;  /* 0x00007380ff0577ac */ /* 0x000e620008000800 */
[----:B------:R-:W-:Y:S01]  /*1efc0*/  IADD3 R12, P6, PT, R15, R2, RZ ;  /* 0x000000020f0c7210 */ /* 0x000fe20007fde0ff */
[----:B------:R-:W-:Y:S01]  /*1efd0*/  @P4 STG.E.U8 desc[UR20][R6.64], R5 ;  /* 0x0000000506004986 */ /* 0x000fe2000c101114 */
[----:B------:R-:W-:-:S02]  /*1efe0*/  LOP3.LUT R4, R9, 0x1da, RZ, 0xfc, !PT ;  /* 0x000001da09047812 */ /* 0x000fc400078efcff */
[----:B------:R-:W-:Y:S01]  /*1eff0*/  LEA.HI.X.SX32 R13, R15, R3, 0x1, P6 ;  /* 0x000000030f0d7211 */ /* 0x000fe200030f0eff */
[----:B------:R-:W-:Y:S01]  /*1f000*/  IMAD R15, R0, 0x2, R15 ;  /* 0x00000002000f7824 */ /* 0x000fe200078e020f */
[----:B------:R-:W-:Y:S02]  /*1f010*/  PRMT R19, R34, 0x7772, RZ ;  /* 0x0000777222137816 */ /* 0x000fe400000000ff */
[----:B--2---:R-:W-:Y:S01]  /*1f020*/  ISETP.LT.AND P4, PT, R4, UR6, !P0 ;  /* 0x0000000604007c0c */ /* 0x004fe2000c781270 */
[----:B---3--:R-:W-:Y:S01]  /*1f030*/  IMAD R17, R0, 0x2, R15 ;  /* 0x0000000200117824 */ /* 0x008fe200078e020f */
[----:B------:R-:W-:Y:S01]  /*1f040*/  LOP3.LUT R4, R9, 0x1dc, RZ, 0xfc, !PT ;  /* 0x000001dc09047812 */ /* 0x000fe200078efcff */
[----:B------:R2:W-:Y:S01]  /*1f050*/  @P3 STG.E.U8 desc[UR20][R12.64], R19 ;  /* 0x000000130c003986 */ /* 0x0005e2000c101114 */
[----:B------:R-:W-:Y:S01]  /*1f060*/  IADD3 R10, P3, PT, R15, R2, RZ ;  /* 0x000000020f0a7210 */ /* 0x000fe20007f7e0ff */
[----:B------:R-:W3:Y:S01]  /*1f070*/  LDCU UR6, c[0x0][0x39c] ;  /* 0x00007380ff0677ac */ /* 0x000ee20008000800 */
[----:B0-----:R-:W-:-:S02]  /*1f080*/  ISETP.LT.AND P6, PT, R4, UR4, !P0 ;  /* 0x0000000404007c0c */ /* 0x001fc4000c7c1270 */
[----:B------:R0:W4:Y:S01]  /*1f090*/  LDS.128 R4, [R8+UR9+0x1000] ;  /* 0x0010000908047984 */ /* 0x0001220008000c00 */
[-C--:B------:R-:W-:Y:S01]  /*1f0a0*/  LEA.HI.X.SX32 R11, R15, R3.reuse, 0x1, P3 ;  /* 0x000000030f0b7211 */ /* 0x080fe200018f0eff */
[----:B------:R-:W0:Y:S01]  /*1f0b0*/  LDCU UR4, c[0x0][0x39c] ;  /* 0x00007380ff0477ac */ /* 0x000e220008000800 */
[-C--:B------:R-:W-:Y:S02]  /*1f0c0*/  IADD3 R14, P3, PT, R17, R2.reuse, RZ ;  /* 0x00000002110e7210 */ /* 0x080fe40007f7e0ff */
[----:B------:R-:W-:Y:S01]  /*1f0d0*/  PRMT R21, R35, 0x7770, RZ ;  /* 0x0000777023157816 */ /* 0x000fe200000000ff */
[----:B------:R0:W-:Y:S01]  /*1f0e0*/  @P5 STG.E.U8 desc[UR20][R10.64], R23 ;  /* 0x000000170a005986 */ /* 0x0001e2000c101114 */
[----:B------:R-:W-:Y:S01]  /*1f0f0*/  LEA.HI.X.SX32 R15, R17, R3, 0x1, P3 ;  /* 0x00000003110f7211 */ /* 0x000fe200018f0eff */
[----:B------:R-:W-:Y:S01]  /*1f100*/  IMAD R17, R0, 0x2, R17 ;  /* 0x0000000200117824 */ /* 0x000fe200078e0211 */
[----:B------:R-:W-:Y:S02]  /*1f110*/  LOP3.LUT R16, R9, 0x1de, RZ, 0xfc, !PT ;  /* 0x000001de09107812 */ /* 0x000fe400078efcff */
[----:B--2---:R-:W-:Y:S01]  /*1f120*/  PRMT R19, R35, 0x7771, RZ ;  /* 0x0000777123137816 */ /* 0x004fe200000000ff */
[----:B------:R2:W-:Y:S01]  /*1f130*/  @P2 STG.E.U8 desc[UR20][R14.64], R21 ;  /* 0x000000150e002986 */ /* 0x0005e2000c101114 */
[----:B------:R-:W-:-:S02]  /*1f140*/  IADD3 R12, P2, PT, R17, R2, RZ ;  /* 0x00000002110c7210 */ /* 0x000fc40007f5e0ff */
[----:B-1----:R-:W-:Y:S01]  /*1f150*/  ISETP.LT.AND P5, PT, R16, UR5, !P0 ;  /* 0x0000000510007c0c */ /* 0x002fe2000c7a1270 */
[----:B------:R-:W1:Y:S01]  /*1f160*/  LDCU UR5, c[0x0][0x39c] ;  /* 0x00007380ff0577ac */ /* 0x000e620008000800 */
[----:B------:R-:W-:Y:S01]  /*1f170*/  LEA.HI.X.SX32 R13, R17, R3, 0x1, P2 ;  /* 0x00000003110d7211 */ /* 0x000fe200010f0eff */
[C---:B------:R-:W-:Y:S01]  /*1f180*/  IMAD R17, R0.reuse, 0x2, R17 ;  /* 0x0000000200117824 */ /* 0x040fe200078e0211 */
[C---:B------:R-:W-:Y:S02]  /*1f190*/  LOP3.LUT R18, R9.reuse, 0x1e0, RZ, 0xfc, !PT ;  /* 0x000001e009127812 */ /* 0x040fe400078efcff */
[----:B0-----:R-:W-:Y:S01]  /*1f1a0*/  LOP3.LUT R8, R9, 0x1e4, RZ, 0xfc, !PT ;  /* 0x000001e409087812 */ /* 0x001fe200078efcff */
[----:B------:R0:W-:Y:S01]  /*1f1b0*/  @P4 STG.E.U8 desc[UR20][R12.64], R19 ;  /* 0x000000130c004986 */ /* 0x0001e2000c101114 */
[----:B------:R-:W-:Y:S01]  /*1f1c0*/  IADD3 R10, P4, PT, R17, R2, RZ ;  /* 0x00000002110a7210 */ /* 0x000fe20007f9e0ff */
[----:B--2---:R-:W-:Y:S01]  /*1f1d0*/  IMAD R15, R0, 0x2, R17 ;  /* 0x00000002000f7824 */ /* 0x004fe200078e0211 */
[----:B------:R-:W-:Y:S01]  /*1f1e0*/  ISETP.LT.AND P3, PT, R18, UR4, !P0 ;  /* 0x0000000412007c0c */ /* 0x000fe2000c761270 */
[----:B------:R-:W2:Y:S01]  /*1f1f0*/  LDCU UR4, c[0x0][0x39c] ;  /* 0x00007380ff0477ac */ /* 0x000ea20008000800 */
[----:B------:R-:W-:-:S02]  /*1f200*/  PRMT R21, R35, 0x7773, RZ ;  /* 0x0000777323157816 */ /* 0x000fc400000000ff */
[-C--:B------:R-:W-:Y:S01]  /*1f210*/  LEA.HI.X.SX32 R11, R17, R3.reuse, 0x1, P4 ;  /* 0x00000003110b7211 */ /* 0x080fe200020f0eff */
[C---:B------:R-:W-:Y:S01]  /*1f220*/  IMAD R17, R0.reuse, 0x2, R15 ;  /* 0x0000000200117824 */ /* 0x040fe200078e020f */
[----:B------:R-:W-:Y:S02]  /*1f230*/  PRMT R35, R35, 0x7772, RZ ;  /* 0x0000777223237816 */ /* 0x000fe400000000ff */
[-C--:B------:R-:W-:Y:S01]  /*1f240*/  IADD3 R14, P4, PT, R15, R2.reuse, RZ ;  /* 0x000000020f0e7210 */ /* 0x080fe20007f9e0ff */
[----:B0-----:R-:W-:Y:S01]  /*1f250*/  IMAD R19, R0, 0x2, R17 ;  /* 0x0000000200137824 */ /* 0x001fe200078e0211 */
[----:B------:R-:W-:Y:S01]  /*1f260*/  LOP3.LUT R16, R9, 0x1e2, RZ, 0xfc, !PT ;  /* 0x000001e209107812 */ /* 0x000fe200078efcff */
[----:B------:R0:W-:Y:S01]  /*1f270*/  @P6 STG.E.U8 desc[UR20][R10.64], R35 ;  /* 0x000000230a006986 */ /* 0x0001e2000c101114 */
[----:B------:R-:W-:Y:S02]  /*1f280*/  LEA.HI.X.SX32 R15, R15, R3, 0x1, P4 ;  /* 0x000000030f0f7211 */ /* 0x000fe400020f0eff */
[----:B------:R-:W-:-:S02]  /*1f290*/  IADD3 R12, P6, PT, R17, R2, RZ ;  /* 0x00000002110c7210 */ /* 0x000fc40007fde0ff */
[----:B-1----:R-:W-:Y:S01]  /*1f2a0*/  ISETP.LT.AND P4, PT, R8, UR5, !P0 ;  /* 0x0000000508007c0c */ /* 0x002fe2000c781270 */
[----:B------:R-:W1:Y:S01]  /*1f2b0*/  LDCU UR5, c[0x0][0x39c] ;  /* 0x00007380ff0577ac */ /* 0x000e620008000800 */
[----:B---3--:R-:W-:Y:S01]  /*1f2c0*/  ISETP.LT.AND P2, PT, R16, UR6, !P0 ;  /* 0x0000000610007c0c */ /* 0x008fe2000c741270 */
[----:B------:R3:W-:Y:S01]  /*1f2d0*/  @P5 STG.E.U8 desc[UR20][R14.64], R21 ;  /* 0x000000150e005986 */ /* 0x0007e2000c101114 */
[----:B------:R-:W-:Y:S01]  /*1f2e0*/  LEA.HI.X.SX32 R13, R17, R3, 0x1, P6 ;  /* 0x00000003110d7211 */ /* 0x000fe200030f0eff */
[----:B------:R-:W1:Y:S01]  /*1f2f0*/  LDCU UR6, c[0x0][0x39c] ;  /* 0x00007380ff0677ac */ /* 0x000e620008000800 */
[----:B------:R-:W-:Y:S02]  /*1f300*/  LOP3.LUT R8, R9, 0x1e6, RZ, 0xfc, !PT ;  /* 0x000001e609087812 */ /* 0x000fe400078efcff */
[----:B0-----:R-:W-:Y:S02]  /*1f310*/  IADD3 R10, P6, PT, R19, R2, RZ ;  /* 0x00000002130a7210 */ /* 0x001fe40007fde0ff */
[----:B----4-:R-:W-:-:S02]  /*1f320*/  PRMT R17, R4, 0x7770, RZ ;  /* 0x0000777004117816 */ /* 0x010fc400000000ff */
[----:B------:R-:W-:Y:S01]  /*1f330*/  LEA.HI.X.SX32 R11, R19, R3, 0x1, P6 ;  /* 0x00000003130b7211 */ /* 0x000fe200030f0eff */
[----:B------:R-:W-:Y:S01]  /*1f340*/  IMAD R19, R0, 0x2, R19 ;  /* 0x0000000200137824 */ /* 0x000fe200078e0213 */
[----:B--2---:R-:W-:Y:S01]  /*1f350*/  ISETP.LT.AND P5, PT, R8, UR4, !P0 ;  /* 0x0000000408007c0c */ /* 0x004fe2000c7a1270 */
[----:B------:R-:W0:Y:S01]  /*1f360*/  LDCU UR4, c[0x0][0x39c] ;  /* 0x00007380ff0477ac */ /* 0x000e220008000800 */
[C---:B------:R-:W-:Y:S01]  /*1f370*/  PRMT R23, R4.reuse, 0x7771, RZ ;  /* 0x0000777104177816 */ /* 0x040fe200000000ff */
[----:B------:R2:W-:Y:S01]  /*1f380*/  @P3 STG.E.U8 desc[UR20][R12.64], R17 ;  /* 0x000000110c003986 */ /* 0x0005e2000c101114 */
[----:B------:R-:W-:Y:S02]  /*1f390*/  LOP3.LUT R8, R9, 0x1e8, RZ, 0xfc, !PT ;  /* 0x000001e809087812 */ /* 0x000fe400078efcff */
[----:B---3--:R-:W-:Y:S01]  /*1f3a0*/  PRMT R21, R4, 0x7772, RZ ;  /* 0x0000777204157816 */ /* 0x008fe200000000ff */
[----:B------:R3:W-:Y:S01]  /*1f3b0*/  @P2 STG.E.U8 desc[UR20][R10.64], R23 ;  /* 0x000000170a002986 */ /* 0x0007e2000c101114 */
[----:B------:R-:W-:-:S02]  /*1f3c0*/  IADD3 R14, P2, PT, R19, R2, RZ ;  /* 0x00000002130e7210 */ /* 0x000fc40007f5e0ff */
[----:B-1----:R-:W-:Y:S01]  /*1f3d0*/  ISETP.LT.AND P3, PT, R8, UR5, !P0 ;  /* 0x0000000508007c0c */ /* 0x002fe2000c761270 */
[----:B------:R-:W1:Y:S01]  /*1f3e0*/  LDCU UR5, c[0x0][0x39c] ;  /* 0x00007380ff0577ac */ /* 0x000e620008000800 */
[----:B------:R-:W-:Y:S02]  /*1f3f0*/  LEA.HI.X.SX32 R15, R19, R3, 0x1, P2 ;  /* 0x00000003130f7211 */ /* 0x000fe400010f0eff */
[----:B------:R-:W-:Y:S01]  /*1f400*/  LOP3.LUT R8, R9, 0x1ea, RZ, 0xfc, !PT ;  /* 0x000001ea09087812 */ /* 0x000fe200078efcff */
[----:B--2---:R-:W-:Y:S01]  /*1f410*/  IMAD R17, R0, 0x2, R19 ;  /* 0x0000000200117824 */ /* 0x004fe200078e0213 */
[----:B------:R-:W-:Y:S01]  /*1f420*/  PRMT R25, R5, 0x7772, RZ ;  /* 0x0000777205197816 */ /* 0x000fe200000000ff */
[----:B------:R2:W-:Y:S01]  /*1f430*/  @P4 STG.E.U8 desc[UR20][R14.64], R21 ;  /* 0x000000150e004986 */ /* 0x0005e2000c101114 */
[----:B------:R-:W-:Y:S02]  /*1f440*/  LOP3.LUT R18, R9, 0x1fa, RZ, 0xfc, !PT ;  /* 0x000001fa09127812 */ /* 0x000fe400078efcff */
[----:B------:R-:W-:-:S02]  /*1f450*/  IADD3 R12, P6, PT, R17, R2, RZ ;  /* 0x00000002110c7210 */ /* 0x000fc40007fde0ff */
[----:B---3--:R-:W-:Y:S02]  /*1f460*/  PRMT R23, R4, 0x7773, RZ ;  /* 0x0000777304177816 */ /* 0x008fe400000000ff */
[----:B------:R-:W-:Y:S01]  /*1f470*/  LEA.HI.X.SX32 R13, R17, R3, 0x1, P6 ;  /* 0x00000003110d7211 */ /* 0x000fe200030f0eff */
[----:B------:R-:W-:Y:S01]  /*1f480*/  IMAD R17, R0, 0x2, R17 ;  /* 0x0000000200117824 */ /* 0x000fe200078e0211 */
[----:B0-----:R-:W-:Y:S01]  /*1f490*/  ISETP.LT.AND P2, PT, R8, UR4, !P0 ;  /* 0x0000000408007c0c */ /* 0x001fe2000c741270 */
[----:B------:R-:W0:Y:S01]  /*1f4a0*/  LDCU UR4, c[0x0][0x39c] ;  /* 0x00007380ff0477ac */ /* 0x000e220008000800 */
[----:B------:R-:W-:Y:S01]  /*1f4b0*/  LOP3.LUT R4, R9, 0x1ee, RZ, 0xfc, !PT ;  /* 0x000001ee09047812 */ /* 0x000fe200078efcff */
[----:B------:R3:W-:Y:S01]  /*1f4c0*/  @P5 STG.E.U8 desc[UR20][R12.64], R23 ;  /* 0x000000170c005986 */ /* 0x0007e2000c101114 */
[----:B------:R-:W-:Y:S01]  /*1f4d0*/  IADD3 R10, P5, PT, R17, R2, RZ ;  /* 0x00000002110a7210 */ /* 0x000fe20007fbe0ff */
[----:B------:R-:W-:Y:S01]  /*1f4e0*/  IMAD R19, R0, 0x2, R17 ;  /* 0x0000000200137824 */ /* 0x000fe200078e0211 */
[----:B------:R-:W-:-:S02]  /*1f4f0*/  LOP3.LUT R8, R9, 0x1ec, RZ, 0xfc, !PT ;  /* 0x000001ec09087812 */ /* 0x000fc400078efcff */
[-C--:B------:R-:W-:Y:S02]  /*1f500*/  LEA.HI.X.SX32 R11, R17, R3.reuse, 0x1, P5 ;  /* 0x00000003110b7211 */ /* 0x080fe400028f0eff */
[-C--:B--2---:R-:W-:Y:S02]  /*1f510*/  IADD3 R14, P5, PT, R19, R2.reuse, RZ ;  /* 0x00000002130e7210 */ /* 0x084fe40007fbe0ff */
[C---:B------:R-:W-:Y:S02]  /*1f520*/  PRMT R21, R5.reuse, 0x7770, RZ ;  /* 0x0000777005157816 */ /* 0x040fe400000000ff */
[----:B------:R-:W-:Y:S02]  /*1f530*/  PRMT R17, R5, 0x7771, RZ ;  /* 0x0000777105117816 */ /* 0x000fe400000000ff */
[----:B------:R-:W-:Y:S01]  /*1f540*/  LEA.HI.X.SX32 R15, R19, R3, 0x1, P5 ;  /* 0x00000003130f7211 */ /* 0x000fe200028f0eff */
[----:B------:R-:W-:Y:S01]  /*1f550*/  IMAD R19, R0, 0x2, R19 ;  /* 0x0000000200137824 */ /* 0x000fe200078e0213 */
[----:B-1----:R-:W-:Y:S01]  /*1f560*/  ISETP.LT.AND P6, PT, R4, UR5, !P0 ;  /* 0x0000000504007c0c */ /* 0x002fe2000c7c1270 */
[----:B------:R-:W1:Y:S01]  /*1f570*/  LDCU UR5, c[0x0][0x39c] ;  /* 0x00007380ff0577ac */ /* 0x000e620008000800 */
[----:B------:R-:W-:Y:S01]  /*1f580*/  ISETP.LT.AND P4, PT, R8, UR6, !P0 ;  /* 0x0000000608007c0c */ /* 0x000fe2000c781270 */
[----:B------:R2:W-:Y:S01]  /*1f590*/  @P3 STG.E.U8 desc[UR20][R10.64], R21 ;  /* 0x000000150a003986 */ /* 0x0005e2000c101114 */
[C---:B------:R-:W-:Y:S01]  /*1f5a0*/  LOP3.LUT R4, R9.reuse, 0x1f0, RZ, 0xfc, !PT ;  /* 0x000001f009047812 */ /* 0x040fe200078efcff */
[----:B------:R-:W4:Y:S01]  /*1f5b0*/  LDCU UR6, c[0x0][0x39c] ;  /* 0x00007380ff0677ac */ /* 0x000f220008000800 */
[----:B------:R-:W-:Y:S01]  /*1f5c0*/  LOP3.LUT R8, R9, 0x1f2, RZ, 0xfc, !PT ;  /* 0x000001f209087812 */ /* 0x000fe200078efcff */
[----:B------:R1:W-:Y:S01]  /*1f5d0*/  @P2 STG.E.U8 desc[UR20][R14.64], R17 ;  /* 0x000000110e002986 */ /* 0x0003e2000c101114 */
[----:B---3--:R-:W-:-:S02]  /*1f5e0*/  IADD3 R12, P2, PT, R19, R2, RZ ;  /* 0x00000002130c7210 */ /* 0x008fc40007f5e0ff */
[----:B0-----:R-:W-:Y:S01]  /*1f5f0*/  ISETP.LT.AND P3, PT, R4, UR4, !P0 ;  /* 0x0000000404007c0c */ /* 0x001fe2000c761270 */
[----:B------:R-:W0:Y:S01]  /*1f600*/  LDCU UR4, c[0x0][0x39c] ;  /* 0x00007380ff0477ac */ /* 0x000e220008000800 */
[-C--:B------:R-:W-:Y:S01]  /*1f610*/  LEA.HI.X.SX32 R13, R19, R3.reuse, 0x1, P2 ;  /* 0x00000003130d7211 */ /* 0x080fe200010f0eff */
[C---:B------:R-:W-:Y:S01]  /*1f620*/  IMAD R19, R0.reuse, 0x2, R19 ;  /* 0x0000000200137824 */ /* 0x040fe200078e0213 */
[----:B------:R-:W-:Y:S02]  /*1f630*/  LOP3.LUT R4, R9, 0x1f4, RZ, 0xfc, !PT ;  /* 0x000001f409047812 */ /* 0x000fe400078efcff */
[----:B--2---:R-:W-:Y:S01]  /*1f640*/  PRMT R21, R5, 0x7773, RZ ;  /* 0x0000777305157816 */ /* 0x004fe200000000ff */
[----:B------:R2:W-:Y:S01]  /*1f650*/  @P4 STG.E.U8 desc[UR20][R12.64], R25 ;  /* 0x000000190c004986 */ /* 0x0005e2000c101114 */
[CC--:B------:R-:W-:Y:S01]  /*1f660*/  IADD3 R10, P4, PT, R19.reuse, R2.reuse, RZ ;  /* 0x00000002130a7210 */ /* 0x0c0fe20007f9e0ff */
[----:B-1----:R-:W-:Y:S01]  /*1f670*/  IMAD R15, R0, 0x2, R19 ;  /* 0x00000002000f7824 */ /* 0x002fe200078e0213 */
[----:B------:R-:W-:Y:S01]  /*1f680*/  ISETP.LT.AND P5, PT, R4, UR5, !P0 ;  /* 0x0000000504007c0c */ /* 0x000fe2000c7a1270 */
[----:B------:R-:W1:Y:S01]  /*1f690*/  LDCU UR5, c[0x0][0x39c] ;  /* 0x00007380ff0577ac */ /* 0x000e620008000800 */
[----:B------:R-:W-:Y:S01]  /*1f6a0*/  LEA.HI.X.SX32 R11, R19, R3, 0x1, P4 ;  /* 0x00000003130b7211 */ /* 0x000fe200020f0eff */
[----:B------:R-:W-:Y:S01]  /*1f6b0*/  IMAD R17, R0, 0x2, R15 ;  /* 0x0000000200117824 */ /* 0x000fe200078e020f */
[----:B------:R-:W-:-:S02]  /*1f6c0*/  IADD3 R4, P4, PT, R15, R2, RZ ;  /* 0x000000020f047210 */ /* 0x000fc40007f9e0ff */
[----:B------:R-:W-:Y:S01]  /*1f6d0*/  PRMT R23, R6, 0x7770, RZ ;  /* 0x0000777006177816 */ /* 0x000fe200000000ff */
[----:B------:R3:W-:Y:S01]  /*1f6e0*/  @P6 STG.E.U8 desc[UR20][R10.64], R21 ;  /* 0x000000150a006986 */ /* 0x0007e2000c101114 */
[-C--:B------:R-:W-:Y:S01]  /*1f6f0*/  LEA.HI.X.SX32 R5, R15, R3.reuse, 0x1, P4 ;  /* 0x000000030f057211 */ /* 0x080fe200020f0eff */
[----:B------:R-:W-:Y:S01]  /*1f700*/  IMAD R15, R0, 0x2, R17 ;  /* 0x00000002000f7824 */ /* 0x000fe200078e0211 */
[----:B----4-:R-:W-:Y:S02]  /*1f710*/  ISETP.LT.AND P2, PT, R8, UR6, !P0 ;  /* 0x0000000608007c0c */ /* 0x010fe4000c741270 */
[----:B------:R-:W-:Y:S01]  /*1f720*/  LOP3.LUT R8, R9, 0x1f6, RZ, 0xfc, !PT ;  /* 0x000001f609087812 */ /* 0x000fe200078efcff */
[----:B------:R4:W-:Y:S01]  /*1f730*/  @P3 STG.E.U8 desc[UR20][R4.64], R23 ;  /* 0x0000001704003986 */ /* 0x0009e2000c101114 */
[C---:B--2---:R-:W-:Y:S01]  /*1f740*/  IADD3 R12, P3, PT, R17.reuse, R2, RZ ;  /* 0x00000002110c7210 */ /* 0x044fe20007f7e0ff */
[----:B------:R-:W-:Y:S01]  /*1f750*/  IMAD R19, R0, 0x2, R15 ;  /* 0x0000000200137824 */ /* 0x000fe200078e020f */
[----:B0-----:R-:W-:Y:S01]  /*1f760*/  ISETP.LT.AND P4, PT, R8, UR4, !P0 ;  /* 0x0000000408007c0c */ /* 0x001fe2000c781270 */
[----:B------:R-:W0:Y:S01]  /*1f770*/  LDCU UR4, c[0x0][0x39c] ;  /* 0x00007380ff0477ac */ /* 0x000e220008000800 */
[----:B------:R-:W-:Y:S01]  /*1f780*/  LEA.HI.X.SX32 R13, R17, R3, 0x1, P3 ;  /* 0x00000003110d7211 */ /* 0x000fe200018f0eff */
[----:B------:R-:W-:Y:S01]  /*1f790*/  IMAD R17, R0, 0x2, R19 ;  /* 0x0000000200117824 */ /* 0x000fe200078e0213 */
[----:B------:R-:W-:-:S02]  /*1f7a0*/  LOP3.LUT R8, R9, 0x1f8, RZ, 0xfc, !PT ;  /* 0x000001f809087812 */ /* 0x000fc400078efcff */
[----:B------:R-:W-:Y:S01]  /*1f7b0*/  PRMT R25, R6, 0x7771, RZ ;  /* 0x0000777106197816 */ /* 0x000fe200000000ff */
[----:B---3--:R-:W-:Y:S01]  /*1f7c0*/  IMAD R21, R0, 0x2, R17 ;  /* 0x0000000200157824 */ /* 0x008fe200078e0211 */
[----:B-1----:R-:W-:Y:S01]  /*1f7d0*/  ISETP.LT.AND P3, PT, R8, UR5, !P0 ;  /* 0x0000000508007c0c */ /* 0x002fe2000c761270 */
[----:B------:R-:W1:Y:S01]  /*1f7e0*/  LDCU UR5, c[0x0][0x39c] ;  /* 0x00007380ff0577ac */ /* 0x000e620008000800 */
[-C--:B------:R-:W-:Y:S01]  /*1f7f0*/  IADD3 R10, P6, PT, R19, R2.reuse, RZ ;  /* 0x00000002130a7210 */ /* 0x080fe20007fde0ff */
[----:B------:R2:W-:Y:S01]  /*1f800*/  @P2 STG.E.U8 desc[UR20][R12.64], R25 ;  /* 0x000000190c002986 */ /* 0x0005e2000c101114 */
[-C--:B----4-:R-:W-:Y:S01]  /*1f810*/  IADD3 R4, P2, PT, R15, R2.reuse, RZ ;  /* 0x000000020f047210 */ /* 0x090fe20007f5e0ff */
[C---:B------:R-:W-:Y:S01]  /*1f820*/  IMAD R23, R0.reuse, 0x2, R21 ;  /* 0x0000000200177824 */ /* 0x040fe200078e0215 */
[-C--:B------:R-:W-:Y:S02]  /*1f830*/  LEA.HI.X.SX32 R11, R19, R3.reuse, 0x1, P6 ;  /* 0x00000003130b7211 */ /* 0x080fe400030f0eff */
[----:B------:R-:W-:Y:S01]  /*1f840*/  LEA.HI.X.SX32 R5, R15, R3, 0x1, P2 ;  /* 0x000000030f057211 */ /* 0x000fe200010f0eff */
[----:B------:R-:W-:Y:S01]  /*1f850*/  IMAD R0, R0, 0x2, R23 ;  /* 0x0000000200007824 */ /* 0x000fe200078e0217 */
[----:B------:R-:W-:-:S02]  /*1f860*/  IADD3 R14, P2, PT, R17, R2, RZ ;  /* 0x00000002110e7210 */ /* 0x000fc40007f5e0ff */
[-C--:B------:R-:W-:Y:S02]  /*1f870*/  IADD3 R8, P6, PT, R21, R2.reuse, RZ ;  /* 0x0000000215087210 */ /* 0x080fe40007fde0ff */
[-C--:B------:R-:W-:Y:S02]  /*1f880*/  LEA.HI.X.SX32 R15, R17, R3.reuse, 0x1, P2 ;  /* 0x00000003110f7211 */ /* 0x080fe400010f0eff */
[C---:B--2---:R-:W-:Y:S02]  /*1f890*/  IADD3 R12, P2, PT, R0.reuse, R2, RZ ;  /* 0x00000002000c7210 */ /* 0x044fe40007f5e0ff */
[----:B------:R-:W-:Y:S02]  /*1f8a0*/  LOP3.LUT R16, R9, 0x1fc, RZ, 0xfc, !PT ;  /* 0x000001fc09107812 */ /* 0x000fe400078efcff */
[-C--:B------:R-:W-:Y:S02]  /*1f8b0*/  LEA.HI.X.SX32 R13, R0, R3.reuse, 0x1, P2 ;  /* 0x00000003000d7211 */ /* 0x080fe400010f0eff */
[----:B------:R-:W-:-:S02]  /*1f8c0*/  LEA.HI.X.SX32 R9, R21, R3, 0x1, P6 ;  /* 0x0000000315097211 */ /* 0x000fc400030f0eff */
[----:B0-----:R-:W-:Y:S02]  /*1f8d0*/  ISETP.LT.AND P2, PT, R18, UR4, !P0 ;  /* 0x0000000412007c0c */ /* 0x001fe4000c741270 */
[C---:B------:R-:W-:Y:S02]  /*1f8e0*/  IADD3 R2, P6, PT, R23.reuse, R2, RZ ;  /* 0x0000000217027210 */ /* 0x040fe40007fde0ff */
[----:B-1----:R-:W-:Y:S02]  /*1f8f0*/  ISETP.LT.AND P0, PT, R16, UR5, !P0 ;  /* 0x0000000510007c0c */ /* 0x002fe4000c701270 */
[----:B------:R-:W-:Y:S02]  /*1f900*/  LEA.HI.X.SX32 R3, R23, R3, 0x1, P6 ;  /* 0x0000000317037211 */ /* 0x000fe400030f0eff */
[C---:B------:R-:W-:Y:S02]  /*1f910*/  PRMT R25, R6.reuse, 0x7772, RZ ;  /* 0x0000777206197816 */ /* 0x040fe400000000ff */
[----:B------:R-:W-:-:S02]  /*1f920*/  PRMT R23, R6, 0x7773, RZ ;  /* 0x0000777306177816 */ /* 0x000fc400000000ff */
[C---:B------:R-:W-:Y:S01]  /*1f930*/  PRMT R17, R7.reuse, 0x7773, RZ ;  /* 0x0000777307117816 */ /* 0x040fe200000000ff */
[----:B------:R0:W-:Y:S01]  /*1f940*/  @P5 STG.E.U8 desc[UR20][R4.64], R25 ;  /* 0x0000001904005986 */ /* 0x0001e2000c101114 */
[C---:B------:R-:W-:Y:S02]  /*1f950*/  PRMT R19, R7.reuse, 0x7772, RZ ;  /* 0x0000777207137816 */ /* 0x040fe400000000ff */
[C---:B------:R-:W-:Y:S01]  /*1f960*/  PRMT R21, R7.reuse, 0x7771, RZ ;  /* 0x0000777107157816 */ /* 0x040fe200000000ff */
[----:B------:R0:W-:Y:S01]  /*1f970*/  @P4 STG.E.U8 desc[UR20][R10.64], R23 ;  /* 0x000000170a004986 */ /* 0x0001e2000c101114 */
[----:B------:R-:W-:-:S05]  /*1f980*/  PRMT R7, R7, 0x7770, RZ ;  /* 0x0000777007077816 */ /* 0x000fca00000000ff */
[----:B------:R0:W-:Y:S04]  /*1f990*/  @P3 STG.E.U8 desc[UR20][R14.64], R7 ;  /* 0x000000070e003986 */ /* 0x0001e8000c101114 */
[----:B------:R0:W-:Y:S04]  /*1f9a0*/  @P2 STG.E.U8 desc[UR20][R8.64], R21 ;  /* 0x0000001508002986 */ /* 0x0001e8000c101114 */
[----:B------:R0:W-:Y:S04]  /*1f9b0*/  @P0 STG.E.U8 desc[UR20][R2.64], R19 ;  /* 0x0000001302000986 */ /* 0x0001e8000c101114 */
[----:B------:R0:W-:Y:S01]  /*1f9c0*/  @P1 STG.E.U8 desc[UR20][R12.64], R17 ;  /* 0x000000110c001986 */ /* 0x0001e2000c101114 */
[----:B------:R-:W-:Y:S06]  /*1f9d0*/  BAR.SYNC.DEFER_BLOCKING 0x0 ;  /* 0x0000000000007b1d */ /* 0x000fec0000010000 */
[----:B------:R-:W-:Y:S05]  /*1f9e0*/  BRA.U UP0, `(.L_x_13) ;  /* 0x0000000100a07547 */ /* 0x000fea000b800000 */
[----:B------:R-:W1:Y:S01]  /*1f9f0*/  S2UR UR5, SR_CgaCtaId ;  /* 0x00000000000579c3 */ /* 0x000e620000008800 */
[----:B------:R-:W-:Y:S01]  /*1fa00*/  NOP ;  /* 0x0000000000007918 */ /* 0x000fe20000000000 */
[----:B------:R-:W-:Y:S01]  /*1fa10*/  UMOV UR4, 0x50 ;  /* 0x0000005000047882 */ /* 0x000fe20000000000 */
[----:B------:R-:W-:Y:S02]  /*1fa20*/  IMAD.U32 R0, RZ, RZ, UR8 ;  /* 0x00000008ff007e24 */ /* 0x000fe4000f8e00ff */
[----:B0-----:R-:W-:Y:S02]  /*1fa30*/  IMAD.MOV.U32 R3, RZ, RZ, 0xffff ;  /* 0x0000ffffff037424 */ /* 0x001fe400078e00ff */
[----:B------:R-:W-:Y:S01]  /*1fa40*/  IMAD.MOV.U32 R7, RZ, RZ, 0x1 ;  /* 0x00000001ff077424 */ /* 0x000fe200078e00ff */
[----:B------:R-:W-:-:S04]  /*1fa50*/  LOP3.LUT R0, R0, 0xffff, RZ, 0xc0, !PT ;  /* 0x0000ffff00007812 */ /* 0x000fc800078ec0ff */
[----:B------:R-:W-:-:S05]  /*1fa60*/  SHF.R.U32.HI R0, RZ, 0x5, R0 ;  /* 0x00000005ff007819 */ /* 0x000fca0000011600 */
[----:B------:R-:W-:Y:S01]  /*1fa70*/  VIADD R2, R0, 0x10 ;  /* 0x0000001000027836 */ /* 0x000fe20000000000 */
[----:B------:R-:W-:Y:S01]  /*1fa80*/  SHF.L.U32 R0, R3, R0, RZ ;  /* 0x0000000003007219 */ /* 0x000fe200000006ff */
[----:B-1----:R-:W-:-:S03]  /*1fa90*/  ULEA UR6, UR5, UR4, 0x18 ;  /* 0x0000000405067291 */ /* 0x002fc6000f8ec0ff */
[----:B------:R-:W-:-:S04]  /*1faa0*/  SHF.L.U32 R3, R7, R2, RZ ;  /* 0x0000000207037219 */ /* 0x000fc800000006ff */
[----:B------:R-:W-:Y:S02]  /*1fab0*/  LOP3.LUT R0, R3, R0, RZ, 0xfc, !PT ;  /* 0x0000000003007212 */ /* 0x000fe400078efcff */
[----:B------:R-:W0:Y:S02]  /*1fac0*/  LDS R5, [UR6] ;  /* 0x00000006ff057984 */ /* 0x000e240008000800 */
[C---:B------:R-:W-:Y:S02]  /*1fad0*/  LOP3.LUT R2, R0.reuse, 0xffff, RZ, 0xc0, !PT ;  /* 0x0000ffff00027812 */ /* 0x040fe400078ec0ff */
[----:B0-----:R-:W-:-:S04]  /*1fae0*/  LOP3.LUT R3, R0, 0xffff, R5, 0x80, !PT ;  /* 0x0000ffff00037812 */ /* 0x001fc800078e8005 */
[----:B------:R-:W-:-:S13]  /*1faf0*/  ISETP.NE.AND P0, PT, R3, R2, PT ;  /* 0x000000020300720c */ /* 0x000fda0003f05270 */
[----:B------:R-:W-:Y:S05]  /*1fb00*/  @P0 BRA `(.L_x_14) ;  /* 0x0000000000500947 */ /* 0x000fea0003800000 */
[----:B------:R-:W-:Y:S02]  /*1fb10*/  SHF.R.U32.HI R5, RZ, 0x10, R5 ;  /* 0x00000010ff057819 */ /* 0x000fe40000011605 */
[----:B------:R-:W-:-:S04]  /*1fb20*/  SHF.R.U32.HI R2, RZ, 0x10, R0 ;  /* 0x00000010ff027819 */ /* 0x000fc80000011600 */
[----:B------:R-:W-:-:S04]  /*1fb30*/  LOP3.LUT R5, R5, R2, RZ, 0xc0, !PT ;  /* 0x0000000205057212 */ /* 0x000fc800078ec0ff */
[----:B------:R-:W-:-:S13]  /*1fb40*/  ISETP.NE.AND P0, PT, R5, R2, PT ;  /* 0x000000020500720c */ /* 0x000fda0003f05270 */
[----:B------:R-:W-:Y:S05]  /*1fb50*/  @P0 BRA `(.L_x_15) ;  /* 0x0000000000300947 */ /* 0x000fea0003800000 */
[----:B------:R-:W-:Y:S01]  /*1fb60*/  R2UR UR4, R0 ;  /* 0x00000000000472ca */ /* 0x000fe200000e0000 */
[----:B------:R-:W-:Y:S01]  /*1fb70*/  VOTEU.ANY UR5, UPT, PT ;  /* 0x0000000000057886 */ /* 0x000fe200038e0100 */
[----:B------:R-:W0:Y:S01]  /*1fb80*/  S2R R0, SR_LANEID ;  /* 0x0000000000007919 */ /* 0x000e220000000000 */
[----:B------:R-:W-:-:S10]  /*1fb90*/  UFLO.U32 UR5, UR5 ;  /* 0x00000005000572bd */ /* 0x000fd400080e0000 */
[----:B------:R-:W-:-:S06]  /*1fba0*/  ULOP3.LUT UR4, URZ, UR4, URZ, 0x33, !UPT ;  /* 0x00000004ff047292 */ /* 0x000fcc000f8e33ff */
[----:B------:R-:W-:-:S04]  /*1fbb0*/  IMAD.U32 R2, RZ, RZ, UR4 ;  /* 0x00000004ff027e24 */ /* 0x000fc8000f8e00ff */
[----:B------:R-:W1:Y:S02]  /*1fbc0*/  REDUX UR7, R2 ;  /* 0x00000000020773c4 */ /* 0x000e640000000000 */
[----:B------:R2:W-:Y:S01]  /*1fbd0*/  UTCATOMSWS.AND URZ, UR4 ;  /* 0x0000000400ff79e3 */ /* 0x0005e20008000000 */
[----:B0-----:R-:W-:Y:S01]  /*1fbe0*/  ISETP.EQ.U32.AND P0, PT, R0, UR5, PT ;  /* 0x0000000500007c0c */ /* 0x001fe2000bf02070 */
[----:B-1----:R-:W-:-:S12]  /*1fbf0*/  IMAD.U32 R0, RZ, RZ, UR7 ;  /* 0x00000007ff007e24 */ /* 0x002fd8000f8e00ff */
[----:B------:R2:W-:Y:S01]  /*1fc00*/  @P0 ATOMS.AND RZ, [UR6], R0 ;  /* 0x00000000ffff098c */ /* 0x0005e2000a800006 */
[----:B------:R-:W-:Y:S05]  /*1fc10*/  BRA `(.L_x_13) ;  /* 0x0000000000147947 */ /* 0x000fea0003800000 */
.L_x_15:
[----:B------:R-:W-:-:S07]  /*1fc20*/  MOV R2, 0x1fc40 ;  /* 0x0001fc4000027802 */ /* 0x000fce0000000f00 */
[----:B------:R-:W-:Y:S05]  /*1fc30*/  CALL.REL.NOINC `($__internal_0_$__cuda_sm10x_tcgen05_guardrail_trap_col_being_dealloced_not_returned_by_alloc) ;  /* 0x00000000002c7944 */ /* 0x000fea0003c00000 */
[----:B------:R-:W-:Y:S05]  /*1fc40*/  BRA `(.L_x_13) ;  /* 0x0000000000087947 */ /* 0x000fea0003800000 */
.L_x_14:
[----:B------:R-:W-:-:S07]  /*1fc50*/  MOV R2, 0x1fc70 ;  /* 0x0001fc7000027802 */ /* 0x000fce0000000f00 */
[----:B------:R-:W-:Y:S05]  /*1fc60*/  CALL.REL.NOINC `($__internal_2_$__cuda_sm10x_tcgen05_guardrail_trap_unallocated_columns_being_dealloced) ;  /* 0x0000000000387944 */ /* 0x000fea0003c00000 */
.L_x_13:
[----:B------:R-:W-:Y:S01]  /*1fc70*/  NOP ;  /* 0x0000000000007918 */ /* 0x000fe20000000000 */
[----:B--2---:R-:W-:Y:S05]  /*1fc80*/  EXIT ;  /* 0x000000000000794d */ /* 0x004fea0003800000 */
.L_x_8:
[----:B------:R-:W0:Y:S02]  /*1fc90*/  SYNCS.PHASECHK.TRANS64.TRYWAIT P1, [UR11], R126 ;  /* 0x0000007eff0075a7 */ /* 0x000e24000802110b */
[----:B0-----:R-:W-:Y:S05]  /*1fca0*/  @!P1 BRA `(.L_x_8) ;  /* 0xfffffffc00f89947 */ /* 0x001fea000383ffff */
[----:B------:R-:W-:Y:S05]  /*1fcb0*/  BRA `(.L_x_16) ;  /* 0xffffff0000f07947 */ /* 0x000fea000383ffff */
.L_x_12:
[----:B------:R-:W0:Y:S02]  /*1fcc0*/  SYNCS.PHASECHK.TRANS64.TRYWAIT P0, [UR11], R0 ;  /* 0x00000000ff0075a7 */ /* 0x000e24000800110b */
[----:B0-----:R-:W-:Y:S05]  /*1fcd0*/  @!P0 BRA `(.L_x_12) ;  /* 0xfffffffc00f88947 */ /* 0x001fea000383ffff */
[----:B------:R-:W-:Y:S05]  /*1fce0*/  BRA `(.L_x_11) ;  /* 0xffffff4c001c7947 */ /* 0x000fea000383ffff */
        .weak           $__internal_0_$__cuda_sm10x_tcgen05_guardrail_trap_col_being_dealloced_not_returned_by_alloc
        .type           $__internal_0_$__cuda_sm10x_tcgen05_guardrail_trap_col_being_dealloced_not_returned_by_alloc,@function
        .size           $__internal_0_$__cuda_sm10x_tcgen05_guardrail_trap_col_being_dealloced_not_returned_by_alloc,($__internal_1_$__cuda_sm10x_tcgen05_guardrail_trap_phase_invalid_during_alloc - $__internal_0_$__cuda_sm10x_tcgen05_guardrail_trap_col_being_dealloced_not_returned_by_alloc)
$__internal_0_$__cuda_sm10x_tcgen05_guardrail_trap_col_being_dealloced_not_returned_by_alloc:
[----:B------:R-:W-:Y:S05]  /*1fcf0*/  BPT.TRAP 0x1 ;  /* 0x000000040000795c */ /* 0x000fea0000300000 */
[----:B------:R-:W-:-:S04]  /*1fd00*/  IMAD.MOV.U32 R3, RZ, RZ, 0x0 ;  /* 0x00000000ff037424 */ /* 0x000fc800078e00ff */
[----:B------:R-:W-:Y:S05]  /*1fd10*/  RET.REL.NODEC R2 `(matmul_kernel) ;  /* 0xfffffe0002b87950 */ /* 0x000fea0003c3ffff */
        .weak           $__internal_1_$__cuda_sm10x_tcgen05_guardrail_trap_phase_invalid_during_alloc
        .type           $__internal_1_$__cuda_sm10x_tcgen05_guardrail_trap_phase_invalid_during_alloc,@function
        .size           $__internal_1_$__cuda_sm10x_tcgen05_guardrail_trap_phase_invalid_during_alloc,($__internal_2_$__cuda_sm10x_tcgen05_guardrail_trap_unallocated_columns_being_dealloced - $__internal_1_$__cuda_sm10x_tcgen05_guardrail_trap_phase_invalid_during_alloc)
$__internal_1_$__cuda_sm10x_tcgen05_guardrail_trap_phase_invalid_during_alloc:
[----:B------:R-:W-:Y:S05]  /*1fd20*/  BPT.TRAP 0x1 ;  /* 0x000000040000795c */ /* 0x000fea0000300000 */
[----:B------:R-:W-:-:S04]  /*1fd30*/  IMAD.MOV.U32 R3, RZ, RZ, 0x0 ;  /* 0x00000000ff037424 */ /* 0x000fc800078e00ff */
[----:B------:R-:W-:Y:S05]  /*1fd40*/  RET.REL.NODEC R2 `(matmul_kernel) ;  /* 0xfffffe0002ac7950 */ /* 0x000fea0003c3ffff */
        .weak           $__internal_2_$__cuda_sm10x_tcgen05_guardrail_trap_unallocated_columns_being_dealloced
        .type           $__internal_2_$__cuda_sm10x_tcgen05_guardrail_trap_unallocated_columns_being_dealloced,@function
        .size           $__internal_2_$__cuda_sm10x_tcgen05_guardrail_trap_unallocated_columns_being_dealloced,(.L_x_20 - $__internal_2_$__cuda_sm10x_tcgen05_guardrail_trap_unallocated_columns_being_dealloced)
$__internal_2_$__cuda_sm10x_tcgen05_guardrail_trap_unallocated_columns_being_dealloced:
[----:B------:R-:W-:Y:S05]  /*1fd50*/  BPT.TRAP 0x1 ;  /* 0x000000040000795c */ /* 0x000fea0000300000 */
[----:B------:R-:W-:-:S04]  /*1fd60*/  IMAD.MOV.U32 R3, RZ, RZ, 0x0 ;  /* 0x00000000ff037424 */ /* 0x000fc800078e00ff */
[----:B------:R-:W-:Y:S05]  /*1fd70*/  RET.REL.NODEC R2 `(matmul_kernel) ;  /* 0xfffffe0002a07950 */ /* 0x000fea0003c3ffff */
.L_x_17:
[----:B------:R-:W-:-:S00]  /*1fd80*/  BRA `(.L_x_17) ;  /* 0xfffffffc00fc7947 */ /* 0x000fc0000383ffff */
[----:B------:R-:W-:-:S00]  /*1fd90*/  NOP ;  /* 0x0000000000007918 */ /* 0x000fc00000000000 */
        /* <DEDUP_REMOVED lines=14> */
.L_x_20:


//--------------------- .nv.shared.matmul_kernel  --------------------------
	.section	.nv.shared.matmul_kernel,"aw",@nobits
	.sectionflags	@""
	.align	16
	.zero		1024


//--------------------- .nv.shared.reserved.0     --------------------------
	.section	.nv.shared.reserved.0,"aw",@nobits
	.align	8
	.weak		__nv_reservedSMEM_offset_0_alias
	.size		__nv_reservedSMEM_offset_0_alias, 0, 64
	.other		__nv_reservedSMEM_offset_0_alias,@"STO_CUDA_RESERVED_SHARED STV_DEFAULT"
__nv_reservedSMEM_offset_0_alias:
	.zero		0
.nv.shared.reserved.0:
	.zero		64
	.weak		__nv_reservedSMEM_allocation_phase
	.type		__nv_reservedSMEM_allocation_phase,@object
	.size		__nv_reservedSMEM_allocation_phase,(.L_0 - __nv_reservedSMEM_allocation_phase)
__nv_reservedSMEM_allocation_phase:
	.zero		1
.L_0:
	.zero		7
	.weak		__nv_reservedSMEM_devtool_atexit_pc
	.type		__nv_reservedSMEM_devtool_atexit_pc,@object
	.size		__nv_reservedSMEM_devtool_atexit_pc,(__nv_reservedSMEM_allocation_mask - __nv_reservedSMEM_devtool_atexit_pc)
__nv_reservedSMEM_devtool_atexit_pc:
	.zero		8
	.weak		__nv_reservedSMEM_allocation_mask
	.type		__nv_reservedSMEM_allocation_mask,@object
	.size		__nv_reservedSMEM_allocation_mask,(.L_2 - __nv_reservedSMEM_allocation_mask)
__nv_reservedSMEM_allocation_mask:
	.zero		4
.L_2:


//--------------------- .nv.constant0.matmul_kernel --------------------------
	.section	.nv.constant0.matmul_kernel,"a",@progbits
	.sectionflags	@""
	.align	4
.nv.constant0.matmul_kernel:
	.zero		976


//--------------------- SYMBOLS --------------------------

	.type		.nv.reservedSmem.offset0,@object
	.size		.nv.reservedSmem.offset0,0x4
	.type		.nv.reservedSmem.cap,@object
	.size		.nv.reservedSmem.cap,0x4
